	.target	sm_90a

	.elftype	@"ET_EXEC"


//--------------------- .note.nv.tkinfo           --------------------------
	.section	.note.nv.tkinfo,"",@"SHT_NOTE"
	.sectionflags	@"SHF_NOTE_NV_TKINFO"
	.tkinfo
        /*0018*/ 	.word	0x00000002
        /*0030*/ 	.string	""
        /*0030*/ 	.string	"ptxas"
        /*0030*/ 	.string	"Cuda compilation tools, release 13.0, V13.0.88"
        /*0030*/ 	.string	"Build cuda_13.0.r13.0/compiler.36424714_0"
        /*0030*/ 	.string	"-arch sm_90a -m 64 "



//--------------------- .note.nv.cuinfo           --------------------------
	.section	.note.nv.cuinfo,"",@"SHT_NOTE"
	.sectionflags	@"SHF_NOTE_NV_CUINFO"
        /*0018*/ 	.short	0x0002
        /*001a*/ 	.short	0x005a
        /*001c*/ 	.short	0x0082
	.zero		2


//--------------------- .nv.info                  --------------------------
	.section	.nv.info,"",@"SHT_CUDA_INFO"
	.align	4


	//----- nvinfo : EIATTR_REGCOUNT
	.align		4
        /*0000*/ 	.byte	0x04, 0x2f
        /*0002*/ 	.short	(.L_12 - .L_11)
	.align		4
.L_11:
        /*0004*/ 	.word	index@(_ZN7cutlass13device_kernelINS_4gemm6kernel13GemmUniversalIN4cute5tupleIJiiiiEEENS1_10collective13CollectiveMmaINS1_43MainloopSm90TmaGmmaWarpSpecializedSparseFP8ILi10ENS5_IJNS4_1CILi2EEENSA_ILi1EEESC_EEENS1_35KernelTmaWarpSpecializedCooperativeEEENS5_IJNSA_ILi128EEENSA_ILi256EEENSA_ILi64EEEEEENS_12float_e4m3_tENS5_IJNS4_6LayoutINS5_IJiNS5_IJSB_iEEEiEEENS5_IJlNS5_IJSC_SB_EEElEEEEENSL_INS5_IJNS5_IJSI_iEEESR_iEEENS5_IJNS5_IJSI_NSA_ILi4096EEEEEENS5_IJSC_lEEElEEEEEEEESK_NS5_IJlSC_lEEENS4_8TiledMMAINS4_8MMA_AtomIJNS4_4SM904GMMA6SPARSE32GMMA_64x256x64_F32E4M3E4M3_SS_TNILNS13_7ScaleInE1ELS16_1ELNS13_9SparseSelE0EEEEEENSL_ISD_NS5_IJSC_NSA_ILi0EEES1A_EEEEENS5_IJNS4_10UnderscoreES1D_S1D_EEEEENS4_13SM90_TMA_LOADENS4_14ComposedLayoutINS4_7SwizzleILi1ELi4ELi3EEENS4_25smem_sparse_ptr_flag_bitsILi2ELi8EEENSL_INS5_IJNS5_IJSC_NSA_ILi8EEEEEENS5_IJSB_NSA_ILi32EEEEEEEEENS5_IJNS5_IJS1A_SI_EEESO_EEEEEEEvNS4_8identityENS4_23SM90_TMA_LOAD_MULTICASTENS1H_INS1I_ILi2ELi4ELi3EEENS4_18smem_ptr_flag_bitsILi8EEENSL_INS5_IJS1M_SI_EEENS5_IJSI_SC_EEEEEEEvS1V_EENS_8epilogue10collective6detail29Sm90TmaWarpSpecializedAdapterINS26_15DefaultEpilogueIfNS5_IJSC_llEEES2A_NS25_6thread17LinearCombinationIfLi1EffLNS2B_9ScaleType4KindE0ELNS_15FloatRoundStyleE2EfEENS1_15EpilogueDefaultEEEEEvvEEEEvNT_6ParamsE)
        /*0008*/ 	.word	0x000000a8


	//----- nvinfo : EIATTR_FRAME_SIZE
	.align		4
.L_12:
        /*000c*/ 	.byte	0x04, 0x11
        /*000e*/ 	.short	(.L_14 - .L_13)
	.align		4
.L_13:
        /*0010*/ 	.word	index@(_ZN7cutlass13device_kernelINS_4gemm6kernel13GemmUniversalIN4cute5tupleIJiiiiEEENS1_10collective13CollectiveMmaINS1_43MainloopSm90TmaGmmaWarpSpecializedSparseFP8ILi10ENS5_IJNS4_1CILi2EEENSA_ILi1EEESC_EEENS1_35KernelTmaWarpSpecializedCooperativeEEENS5_IJNSA_ILi128EEENSA_ILi256EEENSA_ILi64EEEEEENS_12float_e4m3_tENS5_IJNS4_6LayoutINS5_IJiNS5_IJSB_iEEEiEEENS5_IJlNS5_IJSC_SB_EEElEEEEENSL_INS5_IJNS5_IJSI_iEEESR_iEEENS5_IJNS5_IJSI_NSA_ILi4096EEEEEENS5_IJSC_lEEElEEEEEEEESK_NS5_IJlSC_lEEENS4_8TiledMMAINS4_8MMA_AtomIJNS4_4SM904GMMA6SPARSE32GMMA_64x256x64_F32E4M3E4M3_SS_TNILNS13_7ScaleInE1ELS16_1ELNS13_9SparseSelE0EEEEEENSL_ISD_NS5_IJSC_NSA_ILi0EEES1A_EEEEENS5_IJNS4_10UnderscoreES1D_S1D_EEEEENS4_13SM90_TMA_LOADENS4_14ComposedLayoutINS4_7SwizzleILi1ELi4ELi3EEENS4_25smem_sparse_ptr_flag_bitsILi2ELi8EEENSL_INS5_IJNS5_IJSC_NSA_ILi8EEEEEENS5_IJSB_NSA_ILi32EEEEEEEEENS5_IJNS5_IJS1A_SI_EEESO_EEEEEEEvNS4_8identityENS4_23SM90_TMA_LOAD_MULTICASTENS1H_INS1I_ILi2ELi4ELi3EEENS4_18smem_ptr_flag_bitsILi8EEENSL_INS5_IJS1M_SI_EEENS5_IJSI_SC_EEEEEEEvS1V_EENS_8epilogue10collective6detail29Sm90TmaWarpSpecializedAdapterINS26_15DefaultEpilogueIfNS5_IJSC_llEEES2A_NS25_6thread17LinearCombinationIfLi1EffLNS2B_9ScaleType4KindE0ELNS_15FloatRoundStyleE2EfEENS1_15EpilogueDefaultEEEEEvvEEEEvNT_6ParamsE)
        /*0014*/ 	.word	0x00000100


	//----- nvinfo : EIATTR_MIN_STACK_SIZE
	.align		4
.L_14:
        /*0018*/ 	.byte	0x04, 0x12
        /*001a*/ 	.short	(.L_16 - .L_15)
	.align		4
.L_15:
        /*001c*/ 	.word	index@(_ZN7cutlass13device_kernelINS_4gemm6kernel13GemmUniversalIN4cute5tupleIJiiiiEEENS1_10collective13CollectiveMmaINS1_43MainloopSm90TmaGmmaWarpSpecializedSparseFP8ILi10ENS5_IJNS4_1CILi2EEENSA_ILi1EEESC_EEENS1_35KernelTmaWarpSpecializedCooperativeEEENS5_IJNSA_ILi128EEENSA_ILi256EEENSA_ILi64EEEEEENS_12float_e4m3_tENS5_IJNS4_6LayoutINS5_IJiNS5_IJSB_iEEEiEEENS5_IJlNS5_IJSC_SB_EEElEEEEENSL_INS5_IJNS5_IJSI_iEEESR_iEEENS5_IJNS5_IJSI_NSA_ILi4096EEEEEENS5_IJSC_lEEElEEEEEEEESK_NS5_IJlSC_lEEENS4_8TiledMMAINS4_8MMA_AtomIJNS4_4SM904GMMA6SPARSE32GMMA_64x256x64_F32E4M3E4M3_SS_TNILNS13_7ScaleInE1ELS16_1ELNS13_9SparseSelE0EEEEEENSL_ISD_NS5_IJSC_NSA_ILi0EEES1A_EEEEENS5_IJNS4_10UnderscoreES1D_S1D_EEEEENS4_13SM90_TMA_LOADENS4_14ComposedLayoutINS4_7SwizzleILi1ELi4ELi3EEENS4_25smem_sparse_ptr_flag_bitsILi2ELi8EEENSL_INS5_IJNS5_IJSC_NSA_ILi8EEEEEENS5_IJSB_NSA_ILi32EEEEEEEEENS5_IJNS5_IJS1A_SI_EEESO_EEEEEEEvNS4_8identityENS4_23SM90_TMA_LOAD_MULTICASTENS1H_INS1I_ILi2ELi4ELi3EEENS4_18smem_ptr_flag_bitsILi8EEENSL_INS5_IJS1M_SI_EEENS5_IJSI_SC_EEEEEEEvS1V_EENS_8epilogue10collective6detail29Sm90TmaWarpSpecializedAdapterINS26_15DefaultEpilogueIfNS5_IJSC_llEEES2A_NS25_6thread17LinearCombinationIfLi1EffLNS2B_9ScaleType4KindE0ELNS_15FloatRoundStyleE2EfEENS1_15EpilogueDefaultEEEEEvvEEEEvNT_6ParamsE)
        /*0020*/ 	.word	0x00000100
.L_16:


//--------------------- .nv.compat                --------------------------
	.section	.nv.compat,"",@"SHT_CUDA_COMPAT_INFO"
	.align	4
        /*0000*/ 	.byte	0x02, 0x09, 0x01, 0x00, 0x02, 0x02, 0x04, 0x00, 0x02, 0x05, 0x05, 0x00, 0x03, 0x07, 0x01, 0x01
        /*0010*/ 	.byte	0x02, 0x03, 0x01, 0x00, 0x02, 0x06, 0x01, 0x00, 0x04, 0x0b, 0x08, 0x00, 0x00, 0x00, 0x00, 0x00
        /*0020*/ 	.byte	0x00, 0x00, 0x00, 0x00


//--------------------- .nv.info._ZN7cutlass13device_kernelINS_4gemm6kernel13GemmUniversalIN4cute5tupleIJiiiiEEENS1_10collective13CollectiveMmaINS1_43MainloopSm90TmaGmmaWarpSpecializedSparseFP8ILi10ENS5_IJNS4_1CILi2EEENSA_ILi1EEESC_EEENS1_35KernelTmaWarpSpecializedCooperativeEEENS5_IJNSA_ILi128EEENSA_ILi256EEENSA_ILi64EEEEEENS_12float_e4m3_tENS5_IJNS4_6LayoutINS5_IJiNS5_IJSB_iEEEiEEENS5_IJlNS5_IJSC_SB_EEElEEEEENSL_INS5_IJNS5_IJSI_iEEESR_iEEENS5_IJNS5_IJSI_NSA_ILi4096EEEEEENS5_IJSC_lEEElEEEEEEEESK_NS5_IJlSC_lEEENS4_8TiledMMAINS4_8MMA_AtomIJNS4_4SM904GMMA6SPARSE32GMMA_64x256x64_F32E4M3E4M3_SS_TNILNS13_7ScaleInE1ELS16_1ELNS13_9SparseSelE0EEEEEENSL_ISD_NS5_IJSC_NSA_ILi0EEES1A_EEEEENS5_IJNS4_10UnderscoreES1D_S1D_EEEEENS4_13SM90_TMA_LOADENS4_14ComposedLayoutINS4_7SwizzleILi1ELi4ELi3EEENS4_25smem_sparse_ptr_flag_bitsILi2ELi8EEENSL_INS5_IJNS5_IJSC_NSA_ILi8EEEEEENS5_IJSB_NSA_ILi32EEEEEEEEENS5_IJNS5_IJS1A_SI_EEESO_EEEEEEEvNS4_8identityENS4_23SM90_TMA_LOAD_MULTICASTENS1H_INS1I_ILi2ELi4ELi3EEENS4_18smem_ptr_flag_bitsILi8EEENSL_INS5_IJS1M_SI_EEENS5_IJSI_SC_EEEEEEEvS1V_EENS_8epilogue10collective6detail29Sm90TmaWarpSpecializedAdapterINS26_15DefaultEpilogueIfNS5_IJSC_llEEES2A_NS25_6thread17LinearCombinationIfLi1EffLNS2B_9ScaleType4KindE0ELNS_15FloatRoundStyleE2EfEENS1_15EpilogueDefaultEEEEEvvEEEEvNT_6ParamsE --------------------------
	.section	.nv.info._ZN7cutlass13device_kernelINS_4gemm6kernel13GemmUniversalIN4cute5tupleIJiiiiEEENS1_10collective13CollectiveMmaINS1_43MainloopSm90TmaGmmaWarpSpecializedSparseFP8ILi10ENS5_IJNS4_1CILi2EEENSA_ILi1EEESC_EEENS1_35KernelTmaWarpSpecializedCooperativeEEENS5_IJNSA_ILi128EEENSA_ILi256EEENSA_ILi64EEEEEENS_12float_e4m3_tENS5_IJNS4_6LayoutINS5_IJiNS5_IJSB_iEEEiEEENS5_IJlNS5_IJSC_SB_EEElEEEEENSL_INS5_IJNS5_IJSI_iEEESR_iEEENS5_IJNS5_IJSI_NSA_ILi4096EEEEEENS5_IJSC_lEEElEEEEEEEESK_NS5_IJlSC_lEEENS4_8TiledMMAINS4_8MMA_AtomIJNS4_4SM904GMMA6SPARSE32GMMA_64x256x64_F32E4M3E4M3_SS_TNILNS13_7ScaleInE1ELS16_1ELNS13_9SparseSelE0EEEEEENSL_ISD_NS5_IJSC_NSA_ILi0EEES1A_EEEEENS5_IJNS4_10UnderscoreES1D_S1D_EEEEENS4_13SM90_TMA_LOADENS4_14ComposedLayoutINS4_7SwizzleILi1ELi4ELi3EEENS4_25smem_sparse_ptr_flag_bitsILi2ELi8EEENSL_INS5_IJNS5_IJSC_NSA_ILi8EEEEEENS5_IJSB_NSA_ILi32EEEEEEEEENS5_IJNS5_IJS1A_SI_EEESO_EEEEEEEvNS4_8identityENS4_23SM90_TMA_LOAD_MULTICASTENS1H_INS1I_ILi2ELi4ELi3EEENS4_18smem_ptr_flag_bitsILi8EEENSL_INS5_IJS1M_SI_EEENS5_IJSI_SC_EEEEEEEvS1V_EENS_8epilogue10collective6detail29Sm90TmaWarpSpecializedAdapterINS26_15DefaultEpilogueIfNS5_IJSC_llEEES2A_NS25_6thread17LinearCombinationIfLi1EffLNS2B_9ScaleType4KindE0ELNS_15FloatRoundStyleE2EfEENS1_15EpilogueDefaultEEEEEvvEEEEvNT_6ParamsE,"",@"SHT_CUDA_INFO"
	.sectionflags	@""
	.align	4


	//----- nvinfo : EIATTR_CUDA_API_VERSION
	.align		4
        /*0000*/ 	.byte	0x04, 0x37
        /*0002*/ 	.short	(.L_18 - .L_17)
.L_17:
        /*0004*/ 	.word	0x00000082


	//----- nvinfo : EIATTR_KPARAM_INFO
	.align		4
.L_18:
        /*0008*/ 	.byte	0x04, 0x17
        /*000a*/ 	.short	(.L_20 - .L_19)
.L_19:
        /*000c*/ 	.word	0x00000000
        /*0010*/ 	.short	0x0000
        /*0012*/ 	.short	0x0070
        /*0014*/ 	.byte	0x00, 0xf0, 0x01, 0x14


	//----- nvinfo : EIATTR_SPARSE_MMA_MASK
	.align		4
.L_20:
        /*0018*/ 	.byte	0x03, 0x50
        /*001a*/ 	.short	0x0001


	//----- nvinfo : EIATTR_MAXREG_COUNT
	.align		4
        /*001c*/ 	.byte	0x03, 0x1b
        /*001e*/ 	.short	0x00a8


	//----- nvinfo : EIATTR_NUM_BARRIERS
	.align		4
        /*0020*/ 	.byte	0x02, 0x4c
        /*0022*/ 	.byte	0x01
	.zero		1


	//----- nvinfo : EIATTR_ANNOTATIONS
	.align		4
        /*0024*/ 	.byte	0x04, 0x55
        /*0026*/ 	.short	(.L_22 - .L_21)


	//   ....[0]....
.L_21:
        /*0028*/ 	.word	0x00000001
        /*002c*/ 	.byte	0x50, 0x08, 0x00, 0x00, 0x01, 0x00, 0x00, 0x00, 0xf0, 0x08, 0x00, 0x00, 0x01, 0x00, 0x00, 0x00
        /* <DEDUP_REMOVED lines=193> */
        /*0c4c*/ 	.byte	0xd0, 0x1c, 0x01, 0x00


	//----- nvinfo : EIATTR_MERCURY_ISA_VERSION
	.align		4
.L_22:
        /*0c50*/ 	.byte	0x03, 0x5f
        /*0c52*/ 	.short	0x0101


	//----- nvinfo : EIATTR_INT_WARP_WIDE_INSTR_OFFSETS
	.align		4
        /*0c54*/ 	.byte	0x04, 0x31
        /*0c56*/ 	.short	(.L_24 - .L_23)


	//   ....[0]....
.L_23:
        /*0c58*/ 	.word	0x00000660


	//   ....[1]....
        /*0c5c*/ 	.word	0x00000680


	//   ....[2]....
        /*0c60*/ 	.word	0x00000800


	//   ....[3]....
        /*0c64*/ 	.word	0x000030b0


	//----- nvinfo : EIATTR_COOP_GROUP_MASK_REGIDS
	.align		4
.L_24:
        /*0c68*/ 	.byte	0x04, 0x29
        /*0c6a*/ 	.short	(.L_26 - .L_25)


	//   ....[0]....
.L_25:
        /*0c6c*/ 	.word	0xffffffff


	//   ....[1]....
        /*0c70*/ 	.word	0xffffffff


	//   ....[2]....
        /*0c74*/ 	.word	0xffffffff


	//   ....[3]....
        /*0c78*/ 	.word	0xffffffff


	//   ....[4]....
        /*0c7c*/ 	.word	0xffffffff


	//   ....[5]....
        /*0c80*/ 	.word	0xffffffff


	//----- nvinfo : EIATTR_COOP_GROUP_INSTR_OFFSETS
	.align		4
.L_26:
        /*0c84*/ 	.byte	0x04, 0x28
        /*0c86*/ 	.short	(.L_28 - .L_27)


	//   ....[0]....
.L_27:
        /*0c88*/ 	.word	0x00000070


	//   ....[1]....
        /*0c8c*/ 	.word	0x00000080


	//   ....[2]....
        /*0c90*/ 	.word	0x000001d0


	//   ....[3]....
        /*0c94*/ 	.word	0x000004f0


	//   ....[4]....
        /*0c98*/ 	.word	0x00000960


	//   ....[5]....
        /*0c9c*/ 	.word	0x00001990


	//----- nvinfo : EIATTR_REG_RECONFIG
	.align		4
.L_28:
        /*0ca0*/ 	.byte	0x01, 0x54
	.zero		2


	//----- nvinfo : EIATTR_MBARRIER_INSTR_OFFSETS
	.align		4
        /*0ca4*/ 	.byte	0x04, 0x39
        /*0ca6*/ 	.short	(.L_30 - .L_29)


	//   ....[0]....
.L_29:
        /*0ca8*/ 	.word	0x00000370
        /*0cac*/ 	.word	0x000000ff
        /*0cb0*/ 	.word	0x00000000
        /*0cb4*/ 	.short	0x0100
        /*0cb6*/ 	.byte	0x09
	.zero		1


	//   ....[1]....
        /*0cb8*/ 	.word	0x00000380
        /*0cbc*/ 	.word	0x000000ff
        /*0cc0*/ 	.word	0x00000050
        /*0cc4*/ 	.short	0x0100
        /*0cc6*/ 	.byte	0x09
	.zero		1


	//   ....[2]....
        /*0cc8*/ 	.word	0x00000390
        /*0ccc*/ 	.word	0x000000ff
        /*0cd0*/ 	.word	0x00000008
        /*0cd4*/ 	.short	0x0100
        /*0cd6*/ 	.byte	0x09
	.zero		1


	//   ....[3]....
        /*0cd8*/ 	.word	0x000003a0
        /*0cdc*/ 	.word	0x000000ff
        /*0ce0*/ 	.word	0x00000058
        /*0ce4*/ 	.short	0x0100
        /*0ce6*/ 	.byte	0x09
	.zero		1


	//   ....[4]....
        /*0ce8*/ 	.word	0x000003b0
        /*0cec*/ 	.word	0x000000ff
        /*0cf0*/ 	.word	0x00000010
        /*0cf4*/ 	.short	0x0100
        /*0cf6*/ 	.byte	0x09
	.zero		1


	//   ....[5]....
        /*0cf8*/ 	.word	0x000003c0
        /*0cfc*/ 	.word	0x000000ff
        /*0d00*/ 	.word	0x00000060
        /*0d04*/ 	.short	0x0100
        /*0d06*/ 	.byte	0x09
	.zero		1


	//   ....[6]....
        /*0d08*/ 	.word	0x000003d0
        /*0d0c*/ 	.word	0x000000ff
        /*0d10*/ 	.word	0x00000018
        /*0d14*/ 	.short	0x0100
        /*0d16*/ 	.byte	0x09
	.zero		1


	//   ....[7]....
        /*0d18*/ 	.word	0x000003e0
        /*0d1c*/ 	.word	0x000000ff
        /*0d20*/ 	.word	0x00000068
        /*0d24*/ 	.short	0x0100
        /*0d26*/ 	.byte	0x09
	.zero		1


	//   ....[8]....
        /*0d28*/ 	.word	0x000003f0
        /*0d2c*/ 	.word	0x000000ff
        /*0d30*/ 	.word	0x00000020
        /*0d34*/ 	.short	0x0100
        /*0d36*/ 	.byte	0x09
	.zero		1


	//   ....[9]....
        /*0d38*/ 	.word	0x00000400
        /*0d3c*/ 	.word	0x000000ff
        /*0d40*/ 	.word	0x00000070
        /*0d44*/ 	.short	0x0100
        /*0d46*/ 	.byte	0x09
	.zero		1


	//   ....[10]....
        /*0d48*/ 	.word	0x00000410
        /*0d4c*/ 	.word	0x000000ff
        /*0d50*/ 	.word	0x00000028
        /*0d54*/ 	.short	0x0100
        /*0d56*/ 	.byte	0x09
	.zero		1


	//   ....[11]....
        /*0d58*/ 	.word	0x00000420
        /*0d5c*/ 	.word	0x000000ff
        /*0d60*/ 	.word	0x00000078
        /*0d64*/ 	.short	0x0100
        /*0d66*/ 	.byte	0x09
	.zero		1


	//   ....[12]....
        /*0d68*/ 	.word	0x00000430
        /*0d6c*/ 	.word	0x000000ff
        /*0d70*/ 	.word	0x00000030
        /*0d74*/ 	.short	0x0100
        /*0d76*/ 	.byte	0x09
	.zero		1


	//   ....[13]....
        /*0d78*/ 	.word	0x00000440
        /*0d7c*/ 	.word	0x000000ff
        /*0d80*/ 	.word	0x00000080
        /*0d84*/ 	.short	0x0100
        /*0d86*/ 	.byte	0x09
	.zero		1


	//   ....[14]....
        /*0d88*/ 	.word	0x00000450
        /*0d8c*/ 	.word	0x000000ff
        /*0d90*/ 	.word	0x00000038
        /*0d94*/ 	.short	0x0100
        /*0d96*/ 	.byte	0x09
	.zero		1


	//   ....[15]....
        /*0d98*/ 	.word	0x00000460
        /*0d9c*/ 	.word	0x000000ff
        /*0da0*/ 	.word	0x00000088
        /*0da4*/ 	.short	0x0100
        /*0da6*/ 	.byte	0x09
	.zero		1


	//   ....[16]....
        /*0da8*/ 	.word	0x00000470
        /*0dac*/ 	.word	0x000000ff
        /*0db0*/ 	.word	0x00000040
        /*0db4*/ 	.short	0x0100
        /*0db6*/ 	.byte	0x09
	.zero		1


	//   ....[17]....
        /*0db8*/ 	.word	0x00000480
        /*0dbc*/ 	.word	0x000000ff
        /*0dc0*/ 	.word	0x00000090
        /*0dc4*/ 	.short	0x0100
        /*0dc6*/ 	.byte	0x09
	.zero		1


	//   ....[18]....
        /*0dc8*/ 	.word	0x00000490
        /*0dcc*/ 	.word	0x000000ff
        /*0dd0*/ 	.word	0x00000048
        /*0dd4*/ 	.short	0x0100
        /*0dd6*/ 	.byte	0x09
	.zero		1


	//   ....[19]....
        /*0dd8*/ 	.word	0x000004a0
        /*0ddc*/ 	.word	0x000000ff
        /*0de0*/ 	.word	0x00000098
        /*0de4*/ 	.short	0x0100
        /*0de6*/ 	.byte	0x09
	.zero		1


	//   ....[20]....
        /*0de8*/ 	.word	0x00000890
        /*0dec*/ 	.word	0x000000ff
        /*0df0*/ 	.word	0x000000b0
        /*0df4*/ 	.short	0x0100
        /*0df6*/ 	.byte	0x06
	.zero		1


	//   ....[21]....
        /*0df8*/ 	.word	0x00000900
        /*0dfc*/ 	.word	0x000000ff
        /*0e00*/ 	.word	0x000000b8
        /*0e04*/ 	.short	0x0100
        /*0e06*/ 	.byte	0x06
	.zero		1


	//   ....[22]....
        /*0e08*/ 	.word	0x00001f80
        /*0e0c*/ 	.word	0x000000ff
        /*0e10*/ 	.word	0x00000000
        /*0e14*/ 	.short	0x010a
        /*0e16*/ 	.byte	0x08
	.zero		1


	//   ....[23]....
        /*0e18*/ 	.word	0x00001fc0
        /*0e1c*/ 	.word	0x000000ff
        /*0e20*/ 	.word	0x00000000
        /*0e24*/ 	.short	0x010a
        /*0e26*/ 	.byte	0x08
	.zero		1


	//   ....[24]....
        /*0e28*/ 	.word	0x00003120
        /*0e2c*/ 	.word	0x00000098
        /*0e30*/ 	.word	0x00000000
        /*0e34*/ 	.short	0x0101
        /*0e36*/ 	.byte	0x3f
	.zero		1


	//   ....[25]....
        /*0e38*/ 	.word	0x00010b10
        /*0e3c*/ 	.word	0x0000000d
        /*0e40*/ 	.word	0x00000050
        /*0e44*/ 	.short	0x010a
        /*0e46*/ 	.byte	0x3f
	.zero		1


	//   ....[26]....
        /*0e48*/ 	.word	0x00010fb0
        /*0e4c*/ 	.word	0x00000004
        /*0e50*/ 	.word	0x000000b8
        /*0e54*/ 	.short	0x0101
        /*0e56*/ 	.byte	0x3f
	.zero		1


	//   ....[27]....
        /*0e58*/ 	.word	0x00011720
        /*0e5c*/ 	.word	0x00000005
        /*0e60*/ 	.word	0x00000000
        /*0e64*/ 	.short	0x010a
        /*0e66*/ 	.byte	0x3f
	.zero		1


	//   ....[28]....
        /*0e68*/ 	.word	0x000117a0
        /*0e6c*/ 	.word	0x00000007
        /*0e70*/ 	.word	0x00000000
        /*0e74*/ 	.short	0x010a
        /*0e76*/ 	.byte	0x3f
	.zero		1


	//   ....[29]....
        /*0e78*/ 	.word	0x00011830
        /*0e7c*/ 	.word	0x00000006
        /*0e80*/ 	.word	0x00000000
        /*0e84*/ 	.short	0x010a
        /*0e86*/ 	.byte	0x3f
	.zero		1


	//   ....[30]....
        /*0e88*/ 	.word	0x000118c0
        /*0e8c*/ 	.word	0x00000007
        /*0e90*/ 	.word	0x00000000
        /*0e94*/ 	.short	0x010a
        /*0e96*/ 	.byte	0x3f
	.zero		1


	//   ....[31]....
        /*0e98*/ 	.word	0x00011950
        /*0e9c*/ 	.word	0x00000006
        /*0ea0*/ 	.word	0x00000000
        /*0ea4*/ 	.short	0x010a
        /*0ea6*/ 	.byte	0x3f
	.zero		1


	//   ....[32]....
        /*0ea8*/ 	.word	0x000119e0
        /*0eac*/ 	.word	0x00000007
        /*0eb0*/ 	.word	0x00000000
        /*0eb4*/ 	.short	0x010a
        /*0eb6*/ 	.byte	0x3f
	.zero		1


	//   ....[33]....
        /*0eb8*/ 	.word	0x00011a70
        /*0ebc*/ 	.word	0x00000006
        /*0ec0*/ 	.word	0x00000000
        /*0ec4*/ 	.short	0x010a
        /*0ec6*/ 	.byte	0x3f
	.zero		1


	//   ....[34]....
        /*0ec8*/ 	.word	0x00011b00
        /*0ecc*/ 	.word	0x00000007
        /*0ed0*/ 	.word	0x00000000
        /*0ed4*/ 	.short	0x010a
        /*0ed6*/ 	.byte	0x3f
	.zero		1


	//   ....[35]....
        /*0ed8*/ 	.word	0x00011b90
        /*0edc*/ 	.word	0x00000006
        /*0ee0*/ 	.word	0x00000000
        /*0ee4*/ 	.short	0x010a
        /*0ee6*/ 	.byte	0x3f
	.zero		1


	//   ....[36]....
        /*0ee8*/ 	.word	0x00011c20
        /*0eec*/ 	.word	0x00000003
        /*0ef0*/ 	.word	0x00000000
        /*0ef4*/ 	.short	0x010a
        /*0ef6*/ 	.byte	0x3f
	.zero		1


	//   ....[37]....
        /*0ef8*/ 	.word	0x00011ca0
        /*0efc*/ 	.word	0x00000000
        /*0f00*/ 	.word	0x00000000
        /*0f04*/ 	.short	0x010a
        /*0f06*/ 	.byte	0x3f
	.zero		1


	//   ....[38]....
        /*0f08*/ 	.word	0x00011d80
        /*0f0c*/ 	.word	0x0000000d
        /*0f10*/ 	.word	0x00000050
        /*0f14*/ 	.short	0x010a
        /*0f16*/ 	.byte	0x3f
	.zero		1


	//   ....[39]....
        /*0f18*/ 	.word	0x00011e50
        /*0f1c*/ 	.word	0x00000005
        /*0f20*/ 	.word	0x00000000
        /*0f24*/ 	.short	0x010a
        /*0f26*/ 	.byte	0x3f
	.zero		1


	//   ....[40]....
        /*0f28*/ 	.word	0x00011ea0
        /*0f2c*/ 	.word	0x00000007
        /*0f30*/ 	.word	0x00000000
        /*0f34*/ 	.short	0x010a
        /*0f36*/ 	.byte	0x3f
	.zero		1


	//   ....[41]....
        /*0f38*/ 	.word	0x00011ef0
        /*0f3c*/ 	.word	0x00000006
        /*0f40*/ 	.word	0x00000000
        /*0f44*/ 	.short	0x010a
        /*0f46*/ 	.byte	0x3f
	.zero		1


	//   ....[42]....
        /*0f48*/ 	.word	0x00011f40
        /*0f4c*/ 	.word	0x00000007
        /*0f50*/ 	.word	0x00000000
        /*0f54*/ 	.short	0x010a
        /*0f56*/ 	.byte	0x3f
	.zero		1


	//   ....[43]....
        /*0f58*/ 	.word	0x00011f90
        /*0f5c*/ 	.word	0x00000006
        /*0f60*/ 	.word	0x00000000
        /*0f64*/ 	.short	0x010a
        /*0f66*/ 	.byte	0x3f
	.zero		1


	//   ....[44]....
        /*0f68*/ 	.word	0x00011fe0
        /*0f6c*/ 	.word	0x00000007
        /*0f70*/ 	.word	0x00000000
        /*0f74*/ 	.short	0x010a
        /*0f76*/ 	.byte	0x3f
	.zero		1


	//   ....[45]....
        /*0f78*/ 	.word	0x00012030
        /*0f7c*/ 	.word	0x00000006
        /*0f80*/ 	.word	0x00000000
        /*0f84*/ 	.short	0x010a
        /*0f86*/ 	.byte	0x3f
	.zero		1


	//   ....[46]....
        /*0f88*/ 	.word	0x00012080
        /*0f8c*/ 	.word	0x00000007
        /*0f90*/ 	.word	0x00000000
        /*0f94*/ 	.short	0x010a
        /*0f96*/ 	.byte	0x3f
	.zero		1


	//   ....[47]....
        /*0f98*/ 	.word	0x000120d0
        /*0f9c*/ 	.word	0x00000006
        /*0fa0*/ 	.word	0x00000000
        /*0fa4*/ 	.short	0x010a
        /*0fa6*/ 	.byte	0x3f
	.zero		1


	//----- nvinfo : EIATTR_NUM_MBARRIERS
	.align		4
.L_30:
        /*0fa8*/ 	.byte	0x03, 0x38
        /*0faa*/ 	.short	0x0016


	//----- nvinfo : EIATTR_EXIT_INSTR_OFFSETS
	.align		4
        /*0fac*/ 	.byte	0x04, 0x1c
        /*0fae*/ 	.short	(.L_32 - .L_31)


	//   ....[0]....
.L_31:
        /*0fb0*/ 	.word	0x00000af0


	//   ....[1]....
        /*0fb4*/ 	.word	0x00001380


	//   ....[2]....
        /*0fb8*/ 	.word	0x000101d0


	//   ....[3]....
        /*0fbc*/ 	.word	0x00010760


	//   ....[4]....
        /*0fc0*/ 	.word	0x00011c70


	//----- nvinfo : EIATTR_MAX_THREADS
	.align		4
.L_32:
        /*0fc4*/ 	.byte	0x04, 0x05
        /*0fc6*/ 	.short	(.L_34 - .L_33)
.L_33:
        /*0fc8*/ 	.word	0x00000180
        /*0fcc*/ 	.word	0x00000001
        /*0fd0*/ 	.word	0x00000001


	//----- nvinfo : EIATTR_CRS_STACK_SIZE
	.align		4
.L_34:
        /*0fd4*/ 	.byte	0x04, 0x1e
        /*0fd6*/ 	.short	(.L_36 - .L_35)
.L_35:
        /*0fd8*/ 	.word	0x00000000


	//----- nvinfo : EIATTR_CBANK_PARAM_SIZE
	.align		4
.L_36:
        /*0fdc*/ 	.byte	0x03, 0x19
        /*0fde*/ 	.short	0x0570


	//----- nvinfo : EIATTR_PARAM_CBANK
	.align		4
        /*0fe0*/ 	.byte	0x04, 0x0a
        /*0fe2*/ 	.short	(.L_38 - .L_37)
	.align		4
.L_37:
        /*0fe4*/ 	.word	index@(.nv.constant0._ZN7cutlass13device_kernelINS_4gemm6kernel13GemmUniversalIN4cute5tupleIJiiiiEEENS1_10collective13CollectiveMmaINS1_43MainloopSm90TmaGmmaWarpSpecializedSparseFP8ILi10ENS5_IJNS4_1CILi2EEENSA_ILi1EEESC_EEENS1_35KernelTmaWarpSpecializedCooperativeEEENS5_IJNSA_ILi128EEENSA_ILi256EEENSA_ILi64EEEEEENS_12float_e4m3_tENS5_IJNS4_6LayoutINS5_IJiNS5_IJSB_iEEEiEEENS5_IJlNS5_IJSC_SB_EEElEEEEENSL_INS5_IJNS5_IJSI_iEEESR_iEEENS5_IJNS5_IJSI_NSA_ILi4096EEEEEENS5_IJSC_lEEElEEEEEEEESK_NS5_IJlSC_lEEENS4_8TiledMMAINS4_8MMA_AtomIJNS4_4SM904GMMA6SPARSE32GMMA_64x256x64_F32E4M3E4M3_SS_TNILNS13_7ScaleInE1ELS16_1ELNS13_9SparseSelE0EEEEEENSL_ISD_NS5_IJSC_NSA_ILi0EEES1A_EEEEENS5_IJNS4_10UnderscoreES1D_S1D_EEEEENS4_13SM90_TMA_LOADENS4_14ComposedLayoutINS4_7SwizzleILi1ELi4ELi3EEENS4_25smem_sparse_ptr_flag_bitsILi2ELi8EEENSL_INS5_IJNS5_IJSC_NSA_ILi8EEEEEENS5_IJSB_NSA_ILi32EEEEEEEEENS5_IJNS5_IJS1A_SI_EEESO_EEEEEEEvNS4_8identityENS4_23SM90_TMA_LOAD_MULTICASTENS1H_INS1I_ILi2ELi4ELi3EEENS4_18smem_ptr_flag_bitsILi8EEENSL_INS5_IJS1M_SI_EEENS5_IJSI_SC_EEEEEEEvS1V_EENS_8epilogue10collective6detail29Sm90TmaWarpSpecializedAdapterINS26_15DefaultEpilogueIfNS5_IJSC_llEEES2A_NS25_6thread17LinearCombinationIfLi1EffLNS2B_9ScaleType4KindE0ELNS_15FloatRoundStyleE2EfEENS1_15EpilogueDefaultEEEEEvvEEEEvNT_6ParamsE)
        /*0fe8*/ 	.short	0x0210
        /*0fea*/ 	.short	0x0570


	//----- nvinfo : EIATTR_SW_WAR
	.align		4
.L_38:
        /*0fec*/ 	.byte	0x04, 0x36
        /*0fee*/ 	.short	(.L_40 - .L_39)
.L_39:
        /*0ff0*/ 	.word	0x00000008
.L_40:


//--------------------- .nv.callgraph             --------------------------
	.section	.nv.callgraph,"",@"SHT_CUDA_CALLGRAPH"
	.align	4
	.sectionentsize	8
	.align		4
        /*0000*/ 	.word	0x00000000
	.align		4
        /*0004*/ 	.word	0xffffffff
	.align		4
        /*0008*/ 	.word	0x00000000
	.align		4
        /*000c*/ 	.word	0xfffffffe
	.align		4
        /*0010*/ 	.word	0x00000000
	.align		4
        /*0014*/ 	.word	0xfffffffd
	.align		4
        /*0018*/ 	.word	0x00000000
	.align		4
        /*001c*/ 	.word	0xfffffffc


//--------------------- .nv.constant4             --------------------------
	.section	.nv.constant4,"a",@progbits
	.align	8
	.align		8
.nv.constant4:
        /*0000*/ 	.dword	_ZN39_INTERNAL_907d40f1_4_k_cu_10bdbdee_31904cuda3std3__45__cpo5beginE
	.align		8
        /*0008*/ 	.dword	_ZN39_INTERNAL_907d40f1_4_k_cu_10bdbdee_31904cuda3std3__45__cpo3endE
	.align		8
        /*0010*/ 	.dword	_ZN39_INTERNAL_907d40f1_4_k_cu_10bdbdee_31904cuda3std3__45__cpo6cbeginE
	.align		8
        /*0018*/ 	.dword	_ZN39_INTERNAL_907d40f1_4_k_cu_10bdbdee_31904cuda3std3__45__cpo4cendE
	.align		8
        /*0020*/ 	.dword	_ZN39_INTERNAL_907d40f1_4_k_cu_10bdbdee_31904cuda3std3__441_GLOBAL__N__907d40f1_4_k_cu_10bdbdee_31906ignoreE
	.align		8
        /*0028*/ 	.dword	_ZN39_INTERNAL_907d40f1_4_k_cu_10bdbdee_31904cuda3std3__419piecewise_constructE
	.align		8
        /*0030*/ 	.dword	_ZN39_INTERNAL_907d40f1_4_k_cu_10bdbdee_31904cuda3std3__48in_placeE
	.align		8
        /*0038*/ 	.dword	_ZN39_INTERNAL_907d40f1_4_k_cu_10bdbdee_31904cuda3std6ranges3__45__cpo4swapE
	.align		8
        /*0040*/ 	.dword	_ZN39_INTERNAL_907d40f1_4_k_cu_10bdbdee_31904cuda3std6ranges3__45__cpo9iter_moveE
	.align		8
        /*0048*/ 	.dword	_ZN39_INTERNAL_907d40f1_4_k_cu_10bdbdee_31904cute7productE
	.align		8
        /*0050*/ 	.dword	_ZN39_INTERNAL_907d40f1_4_k_cu_10bdbdee_31904cute1_E


//--------------------- .text._ZN7cutlass13device_kernelINS_4gemm6kernel13GemmUniversalIN4cute5tupleIJiiiiEEENS1_10collective13CollectiveMmaINS1_43MainloopSm90TmaGmmaWarpSpecializedSparseFP8ILi10ENS5_IJNS4_1CILi2EEENSA_ILi1EEESC_EEENS1_35KernelTmaWarpSpecializedCooperativeEEENS5_IJNSA_ILi128EEENSA_ILi256EEENSA_ILi64EEEEEENS_12float_e4m3_tENS5_IJNS4_6LayoutINS5_IJiNS5_IJSB_iEEEiEEENS5_IJlNS5_IJSC_SB_EEElEEEEENSL_INS5_IJNS5_IJSI_iEEESR_iEEENS5_IJNS5_IJSI_NSA_ILi4096EEEEEENS5_IJSC_lEEElEEEEEEEESK_NS5_IJlSC_lEEENS4_8TiledMMAINS4_8MMA_AtomIJNS4_4SM904GMMA6SPARSE32GMMA_64x256x64_F32E4M3E4M3_SS_TNILNS13_7ScaleInE1ELS16_1ELNS13_9SparseSelE0EEEEEENSL_ISD_NS5_IJSC_NSA_ILi0EEES1A_EEEEENS5_IJNS4_10UnderscoreES1D_S1D_EEEEENS4_13SM90_TMA_LOADENS4_14ComposedLayoutINS4_7SwizzleILi1ELi4ELi3EEENS4_25smem_sparse_ptr_flag_bitsILi2ELi8EEENSL_INS5_IJNS5_IJSC_NSA_ILi8EEEEEENS5_IJSB_NSA_ILi32EEEEEEEEENS5_IJNS5_IJS1A_SI_EEESO_EEEEEEEvNS4_8identityENS4_23SM90_TMA_LOAD_MULTICASTENS1H_INS1I_ILi2ELi4ELi3EEENS4_18smem_ptr_flag_bitsILi8EEENSL_INS5_IJS1M_SI_EEENS5_IJSI_SC_EEEEEEEvS1V_EENS_8epilogue10collective6detail29Sm90TmaWarpSpecializedAdapterINS26_15DefaultEpilogueIfNS5_IJSC_llEEES2A_NS25_6thread17LinearCombinationIfLi1EffLNS2B_9ScaleType4KindE0ELNS_15FloatRoundStyleE2EfEENS1_15EpilogueDefaultEEEEEvvEEEEvNT_6ParamsE --------------------------
	.section	.text._ZN7cutlass13device_kernelINS_4gemm6kernel13GemmUniversalIN4cute5tupleIJiiiiEEENS1_10collective13CollectiveMmaINS1_43MainloopSm90TmaGmmaWarpSpecializedSparseFP8ILi10ENS5_IJNS4_1CILi2EEENSA_ILi1EEESC_EEENS1_35KernelTmaWarpSpecializedCooperativeEEENS5_IJNSA_ILi128EEENSA_ILi256EEENSA_ILi64EEEEEENS_12float_e4m3_tENS5_IJNS4_6LayoutINS5_IJiNS5_IJSB_iEEEiEEENS5_IJlNS5_IJSC_SB_EEElEEEEENSL_INS5_IJNS5_IJSI_iEEESR_iEEENS5_IJNS5_IJSI_NSA_ILi4096EEEEEENS5_IJSC_lEEElEEEEEEEESK_NS5_IJlSC_lEEENS4_8TiledMMAINS4_8MMA_AtomIJNS4_4SM904GMMA6SPARSE32GMMA_64x256x64_F32E4M3E4M3_SS_TNILNS13_7ScaleInE1ELS16_1ELNS13_9SparseSelE0EEEEEENSL_ISD_NS5_IJSC_NSA_ILi0EEES1A_EEEEENS5_IJNS4_10UnderscoreES1D_S1D_EEEEENS4_13SM90_TMA_LOADENS4_14ComposedLayoutINS4_7SwizzleILi1ELi4ELi3EEENS4_25smem_sparse_ptr_flag_bitsILi2ELi8EEENSL_INS5_IJNS5_IJSC_NSA_ILi8EEEEEENS5_IJSB_NSA_ILi32EEEEEEEEENS5_IJNS5_IJS1A_SI_EEESO_EEEEEEEvNS4_8identityENS4_23SM90_TMA_LOAD_MULTICASTENS1H_INS1I_ILi2ELi4ELi3EEENS4_18smem_ptr_flag_bitsILi8EEENSL_INS5_IJS1M_SI_EEENS5_IJSI_SC_EEEEEEEvS1V_EENS_8epilogue10collective6detail29Sm90TmaWarpSpecializedAdapterINS26_15DefaultEpilogueIfNS5_IJSC_llEEES2A_NS25_6thread17LinearCombinationIfLi1EffLNS2B_9ScaleType4KindE0ELNS_15FloatRoundStyleE2EfEENS1_15EpilogueDefaultEEEEEvvEEEEvNT_6ParamsE,"ax",@progbits
	.align	128
.text._ZN7cutlass13device_kernelINS_4gemm6kernel13GemmUniversalIN4cute5tupleIJiiiiEEENS1_10collective13CollectiveMmaINS1_43MainloopSm90TmaGmmaWarpSpecializedSparseFP8ILi10ENS5_IJNS4_1CILi2EEENSA_ILi1EEESC_EEENS1_35KernelTmaWarpSpecializedCooperativeEEENS5_IJNSA_ILi128EEENSA_ILi256EEENSA_ILi64EEEEEENS_12float_e4m3_tENS5_IJNS4_6LayoutINS5_IJiNS5_IJSB_iEEEiEEENS5_IJlNS5_IJSC_SB_EEElEEEEENSL_INS5_IJNS5_IJSI_iEEESR_iEEENS5_IJNS5_IJSI_NSA_ILi4096EEEEEENS5_IJSC_lEEElEEEEEEEESK_NS5_IJlSC_lEEENS4_8TiledMMAINS4_8MMA_AtomIJNS4_4SM904GMMA6SPARSE32GMMA_64x256x64_F32E4M3E4M3_SS_TNILNS13_7ScaleInE1ELS16_1ELNS13_9SparseSelE0EEEEEENSL_ISD_NS5_IJSC_NSA_ILi0EEES1A_EEEEENS5_IJNS4_10UnderscoreES1D_S1D_EEEEENS4_13SM90_TMA_LOADENS4_14ComposedLayoutINS4_7SwizzleILi1ELi4ELi3EEENS4_25smem_sparse_ptr_flag_bitsILi2ELi8EEENSL_INS5_IJNS5_IJSC_NSA_ILi8EEEEEENS5_IJSB_NSA_ILi32EEEEEEEEENS5_IJNS5_IJS1A_SI_EEESO_EEEEEEEvNS4_8identityENS4_23SM90_TMA_LOAD_MULTICASTENS1H_INS1I_ILi2ELi4ELi3EEENS4_18smem_ptr_flag_bitsILi8EEENSL_INS5_IJS1M_SI_EEENS5_IJSI_SC_EEEEEEEvS1V_EENS_8epilogue10collective6detail29Sm90TmaWarpSpecializedAdapterINS26_15DefaultEpilogueIfNS5_IJSC_llEEES2A_NS25_6thread17LinearCombinationIfLi1EffLNS2B_9ScaleType4KindE0ELNS_15FloatRoundStyleE2EfEENS1_15EpilogueDefaultEEEEEvvEEEEvNT_6ParamsE:
        .type           _ZN7cutlass13device_kernelINS_4gemm6kernel13GemmUniversalIN4cute5tupleIJiiiiEEENS1_10collective13CollectiveMmaINS1_43MainloopSm90TmaGmmaWarpSpecializedSparseFP8ILi10ENS5_IJNS4_1CILi2EEENSA_ILi1EEESC_EEENS1_35KernelTmaWarpSpecializedCooperativeEEENS5_IJNSA_ILi128EEENSA_ILi256EEENSA_ILi64EEEEEENS_12float_e4m3_tENS5_IJNS4_6LayoutINS5_IJiNS5_IJSB_iEEEiEEENS5_IJlNS5_IJSC_SB_EEElEEEEENSL_INS5_IJNS5_IJSI_iEEESR_iEEENS5_IJNS5_IJSI_NSA_ILi4096EEEEEENS5_IJSC_lEEElEEEEEEEESK_NS5_IJlSC_lEEENS4_8TiledMMAINS4_8MMA_AtomIJNS4_4SM904GMMA6SPARSE32GMMA_64x256x64_F32E4M3E4M3_SS_TNILNS13_7ScaleInE1ELS16_1ELNS13_9SparseSelE0EEEEEENSL_ISD_NS5_IJSC_NSA_ILi0EEES1A_EEEEENS5_IJNS4_10UnderscoreES1D_S1D_EEEEENS4_13SM90_TMA_LOADENS4_14ComposedLayoutINS4_7SwizzleILi1ELi4ELi3EEENS4_25smem_sparse_ptr_flag_bitsILi2ELi8EEENSL_INS5_IJNS5_IJSC_NSA_ILi8EEEEEENS5_IJSB_NSA_ILi32EEEEEEEEENS5_IJNS5_IJS1A_SI_EEESO_EEEEEEEvNS4_8identityENS4_23SM90_TMA_LOAD_MULTICASTENS1H_INS1I_ILi2ELi4ELi3EEENS4_18smem_ptr_flag_bitsILi8EEENSL_INS5_IJS1M_SI_EEENS5_IJSI_SC_EEEEEEEvS1V_EENS_8epilogue10collective6detail29Sm90TmaWarpSpecializedAdapterINS26_15DefaultEpilogueIfNS5_IJSC_llEEES2A_NS25_6thread17LinearCombinationIfLi1EffLNS2B_9ScaleType4KindE0ELNS_15FloatRoundStyleE2EfEENS1_15EpilogueDefaultEEEEEvvEEEEvNT_6ParamsE,@function
        .size           _ZN7cutlass13device_kernelINS_4gemm6kernel13GemmUniversalIN4cute5tupleIJiiiiEEENS1_10collective13CollectiveMmaINS1_43MainloopSm90TmaGmmaWarpSpecializedSparseFP8ILi10ENS5_IJNS4_1CILi2EEENSA_ILi1EEESC_EEENS1_35KernelTmaWarpSpecializedCooperativeEEENS5_IJNSA_ILi128EEENSA_ILi256EEENSA_ILi64EEEEEENS_12float_e4m3_tENS5_IJNS4_6LayoutINS5_IJiNS5_IJSB_iEEEiEEENS5_IJlNS5_IJSC_SB_EEElEEEEENSL_INS5_IJNS5_IJSI_iEEESR_iEEENS5_IJNS5_IJSI_NSA_ILi4096EEEEEENS5_IJSC_lEEElEEEEEEEESK_NS5_IJlSC_lEEENS4_8TiledMMAINS4_8MMA_AtomIJNS4_4SM904GMMA6SPARSE32GMMA_64x256x64_F32E4M3E4M3_SS_TNILNS13_7ScaleInE1ELS16_1ELNS13_9SparseSelE0EEEEEENSL_ISD_NS5_IJSC_NSA_ILi0EEES1A_EEEEENS5_IJNS4_10UnderscoreES1D_S1D_EEEEENS4_13SM90_TMA_LOADENS4_14ComposedLayoutINS4_7SwizzleILi1ELi4ELi3EEENS4_25smem_sparse_ptr_flag_bitsILi2ELi8EEENSL_INS5_IJNS5_IJSC_NSA_ILi8EEEEEENS5_IJSB_NSA_ILi32EEEEEEEEENS5_IJNS5_IJS1A_SI_EEESO_EEEEEEEvNS4_8identityENS4_23SM90_TMA_LOAD_MULTICASTENS1H_INS1I_ILi2ELi4ELi3EEENS4_18smem_ptr_flag_bitsILi8EEENSL_INS5_IJS1M_SI_EEENS5_IJSI_SC_EEEEEEEvS1V_EENS_8epilogue10collective6detail29Sm90TmaWarpSpecializedAdapterINS26_15DefaultEpilogueIfNS5_IJSC_llEEES2A_NS25_6thread17LinearCombinationIfLi1EffLNS2B_9ScaleType4KindE0ELNS_15FloatRoundStyleE2EfEENS1_15EpilogueDefaultEEEEEvvEEEEvNT_6ParamsE,(.L_x_271 - _ZN7cutlass13device_kernelINS_4gemm6kernel13GemmUniversalIN4cute5tupleIJiiiiEEENS1_10collective13CollectiveMmaINS1_43MainloopSm90TmaGmmaWarpSpecializedSparseFP8ILi10ENS5_IJNS4_1CILi2EEENSA_ILi1EEESC_EEENS1_35KernelTmaWarpSpecializedCooperativeEEENS5_IJNSA_ILi128EEENSA_ILi256EEENSA_ILi64EEEEEENS_12float_e4m3_tENS5_IJNS4_6LayoutINS5_IJiNS5_IJSB_iEEEiEEENS5_IJlNS5_IJSC_SB_EEElEEEEENSL_INS5_IJNS5_IJSI_iEEESR_iEEENS5_IJNS5_IJSI_NSA_ILi4096EEEEEENS5_IJSC_lEEElEEEEEEEESK_NS5_IJlSC_lEEENS4_8TiledMMAINS4_8MMA_AtomIJNS4_4SM904GMMA6SPARSE32GMMA_64x256x64_F32E4M3E4M3_SS_TNILNS13_7ScaleInE1ELS16_1ELNS13_9SparseSelE0EEEEEENSL_ISD_NS5_IJSC_NSA_ILi0EEES1A_EEEEENS5_IJNS4_10UnderscoreES1D_S1D_EEEEENS4_13SM90_TMA_LOADENS4_14ComposedLayoutINS4_7SwizzleILi1ELi4ELi3EEENS4_25smem_sparse_ptr_flag_bitsILi2ELi8EEENSL_INS5_IJNS5_IJSC_NSA_ILi8EEEEEENS5_IJSB_NSA_ILi32EEEEEEEEENS5_IJNS5_IJS1A_SI_EEESO_EEEEEEEvNS4_8identityENS4_23SM90_TMA_LOAD_MULTICASTENS1H_INS1I_ILi2ELi4ELi3EEENS4_18smem_ptr_flag_bitsILi8EEENSL_INS5_IJS1M_SI_EEENS5_IJSI_SC_EEEEEEEvS1V_EENS_8epilogue10collective6detail29Sm90TmaWarpSpecializedAdapterINS26_15DefaultEpilogueIfNS5_IJSC_llEEES2A_NS25_6thread17LinearCombinationIfLi1EffLNS2B_9ScaleType4KindE0ELNS_15FloatRoundStyleE2EfEENS1_15EpilogueDefaultEEEEEvvEEEEvNT_6ParamsE)
        .other          _ZN7cutlass13device_kernelINS_4gemm6kernel13GemmUniversalIN4cute5tupleIJiiiiEEENS1_10collective13CollectiveMmaINS1_43MainloopSm90TmaGmmaWarpSpecializedSparseFP8ILi10ENS5_IJNS4_1CILi2EEENSA_ILi1EEESC_EEENS1_35KernelTmaWarpSpecializedCooperativeEEENS5_IJNSA_ILi128EEENSA_ILi256EEENSA_ILi64EEEEEENS_12float_e4m3_tENS5_IJNS4_6LayoutINS5_IJiNS5_IJSB_iEEEiEEENS5_IJlNS5_IJSC_SB_EEElEEEEENSL_INS5_IJNS5_IJSI_iEEESR_iEEENS5_IJNS5_IJSI_NSA_ILi4096EEEEEENS5_IJSC_lEEElEEEEEEEESK_NS5_IJlSC_lEEENS4_8TiledMMAINS4_8MMA_AtomIJNS4_4SM904GMMA6SPARSE32GMMA_64x256x64_F32E4M3E4M3_SS_TNILNS13_7ScaleInE1ELS16_1ELNS13_9SparseSelE0EEEEEENSL_ISD_NS5_IJSC_NSA_ILi0EEES1A_EEEEENS5_IJNS4_10UnderscoreES1D_S1D_EEEEENS4_13SM90_TMA_LOADENS4_14ComposedLayoutINS4_7SwizzleILi1ELi4ELi3EEENS4_25smem_sparse_ptr_flag_bitsILi2ELi8EEENSL_INS5_IJNS5_IJSC_NSA_ILi8EEEEEENS5_IJSB_NSA_ILi32EEEEEEEEENS5_IJNS5_IJS1A_SI_EEESO_EEEEEEEvNS4_8identityENS4_23SM90_TMA_LOAD_MULTICASTENS1H_INS1I_ILi2ELi4ELi3EEENS4_18smem_ptr_flag_bitsILi8EEENSL_INS5_IJS1M_SI_EEENS5_IJSI_SC_EEEEEEEvS1V_EENS_8epilogue10collective6detail29Sm90TmaWarpSpecializedAdapterINS26_15DefaultEpilogueIfNS5_IJSC_llEEES2A_NS25_6thread17LinearCombinationIfLi1EffLNS2B_9ScaleType4KindE0ELNS_15FloatRoundStyleE2EfEENS1_15EpilogueDefaultEEEEEvvEEEEvNT_6ParamsE,@"STO_CUDA_ENTRY STV_DEFAULT"
_ZN7cutlass13device_kernelINS_4gemm6kernel13GemmUniversalIN4cute5tupleIJiiiiEEENS1_10collective13CollectiveMmaINS1_43MainloopSm90TmaGmmaWarpSpecializedSparseFP8ILi10ENS5_IJNS4_1CILi2EEENSA_ILi1EEESC_EEENS1_35KernelTmaWarpSpecializedCooperativeEEENS5_IJNSA_ILi128EEENSA_ILi256EEENSA_ILi64EEEEEENS_12float_e4m3_tENS5_IJNS4_6LayoutINS5_IJiNS5_IJSB_iEEEiEEENS5_IJlNS5_IJSC_SB_EEElEEEEENSL_INS5_IJNS5_IJSI_iEEESR_iEEENS5_IJNS5_IJSI_NSA_ILi4096EEEEEENS5_IJSC_lEEElEEEEEEEESK_NS5_IJlSC_lEEENS4_8TiledMMAINS4_8MMA_AtomIJNS4_4SM904GMMA6SPARSE32GMMA_64x256x64_F32E4M3E4M3_SS_TNILNS13_7ScaleInE1ELS16_1ELNS13_9SparseSelE0EEEEEENSL_ISD_NS5_IJSC_NSA_ILi0EEES1A_EEEEENS5_IJNS4_10UnderscoreES1D_S1D_EEEEENS4_13SM90_TMA_LOADENS4_14ComposedLayoutINS4_7SwizzleILi1ELi4ELi3EEENS4_25smem_sparse_ptr_flag_bitsILi2ELi8EEENSL_INS5_IJNS5_IJSC_NSA_ILi8EEEEEENS5_IJSB_NSA_ILi32EEEEEEEEENS5_IJNS5_IJS1A_SI_EEESO_EEEEEEEvNS4_8identityENS4_23SM90_TMA_LOAD_MULTICASTENS1H_INS1I_ILi2ELi4ELi3EEENS4_18smem_ptr_flag_bitsILi8EEENSL_INS5_IJS1M_SI_EEENS5_IJSI_SC_EEEEEEEvS1V_EENS_8epilogue10collective6detail29Sm90TmaWarpSpecializedAdapterINS26_15DefaultEpilogueIfNS5_IJSC_llEEES2A_NS25_6thread17LinearCombinationIfLi1EffLNS2B_9ScaleType4KindE0ELNS_15FloatRoundStyleE2EfEENS1_15EpilogueDefaultEEEEEvvEEEEvNT_6ParamsE:
[----:B------:R-:W0:Y:S02]  /*0000*/  LDC R1, c[0x0][0x28] ;  /* 0x00000a00ff017b82 */ /* 0x000e240000000800 */
[----:B0-----:R-:W-:Y:S01]  /*0010*/  VIADD R1, R1, 0xffffff00 ;  /* 0xffffff0001017836 */ /* 0x001fe20000000000 */
[----:B------:R-:W0:Y:S01]  /*0020*/  S2R R4, SR_TID.X ;  /* 0x0000000000047919 */ /* 0x000e220000002100 */
[----:B------:R-:W-:Y:S01]  /*0030*/  ELECT P0, URZ, PT ;  /* 0x00000000003f782f */ /* 0x000fe20003800000 */
[----:B------:R-:W-:Y:S01]  /*0040*/  BSSY B0, `(.L_x_0) ;  /* 0x0000018000007945 */ /* 0x000fe20003800000 */
[--C-:B0-----:R-:W-:Y:S02]  /*0050*/  SHF.R.U32.HI R0, RZ, 0x5, R4.reuse ;  /* 0x00000005ff007819 */ /* 0x101fe40000011604 */
[----:B------:R-:W-:-:S03]  /*0060*/  SHF.R.U32.HI R2, RZ, 0x7, R4 ;  /* 0x00000007ff027819 */ /* 0x000fc60000011604 */
[----:B------:R-:W0:Y:S04]  /*0070*/  SHFL.IDX PT, R3, R0, RZ, 0x1f ;  /* 0x00001fff00037589 */ /* 0x000e2800000e0000 */
[----:B------:R-:W1:Y:S01]  /*0080*/  SHFL.IDX PT, R2, R2, RZ, 0x1f ;  /* 0x00001fff02027589 */ /* 0x000e6200000e0000 */
[----:B0-----:R-:W-:Y:S02]  /*0090*/  R2UR UR4, R3 ;  /* 0x00000000030472ca */ /* 0x001fe400000e0000 */
[----:B-1----:R-:W-:-:S11]  /*00a0*/  R2UR UR6, R2 ;  /* 0x00000000020672ca */ /* 0x002fd600000e0000 */
[----:B------:R-:W-:Y:S02]  /*00b0*/  USHF.R.S32.HI UR5, URZ, 0x1f, UR4 ;  /* 0x0000001f3f057899 */ /* 0x000fe40008011404 */
[----:B------:R-:W-:Y:S02]  /*00c0*/  ISETP.NE.OR P0, PT, RZ, UR4, !P0 ;  /* 0x00000004ff007c0c */ /* 0x000fe4000c705670 */
[----:B------:R-:W-:-:S04]  /*00d0*/  ULEA.HI UR5, UR5, UR4, URZ, 0x2 ;  /* 0x0000000405057291 */ /* 0x000fc8000f8f103f */
[----:B------:R-:W-:-:S04]  /*00e0*/  ULOP3.LUT UR5, UR5, 0xfffffffc, URZ, 0xc0, !UPT ;  /* 0xfffffffc05057892 */ /* 0x000fc8000f8ec03f */
[----:B------:R-:W-:-:S03]  /*00f0*/  UIADD3 UR8, UR4, -UR5, URZ ;  /* 0x8000000504087290 */ /* 0x000fc6000fffe03f */
[----:B------:R-:W-:Y:S09]  /*0100*/  @P0 BRA `(.L_x_1) ;  /* 0x00000000002c0947 */ /* 0x000ff20003800000 */
[----:B------:R-:W-:Y:S02]  /*0110*/  ULDC.64 UR4, c[0x0][0x198] ;  /* 0x0000660000047ab9 */ /* 0x000fe40000000a00 */
[----:B------:R-:W-:Y:S02]  /*0120*/  UIADD3 UR10, UP0, UR4, 0xf0, URZ ;  /* 0x000000f0040a7890 */ /* 0x000fe4000ff1e03f */
[----:B------:R-:W-:Y:S02]  /*0130*/  UIADD3 UR12, UP1, UR4, 0x1f0, URZ ;  /* 0x000001f0040c7890 */ /* 0x000fe4000ff3e03f */
[----:B------:R-:W-:Y:S02]  /*0140*/  UIADD3 UR4, UP2, UR4, 0x2f0, URZ ;  /* 0x000002f004047890 */ /* 0x000fe4000ff5e03f */
[----:B------:R-:W-:Y:S02]  /*0150*/  UIADD3.X UR11, URZ, UR5, URZ, UP0, !UPT ;  /* 0x000000053f0b7290 */ /* 0x000fe400087fe43f */
[----:B------:R-:W-:-:S02]  /*0160*/  UIADD3.X UR13, URZ, UR5, URZ, UP1, !UPT ;  /* 0x000000053f0d7290 */ /* 0x000fc40008ffe43f */
[----:B------:R-:W-:-:S05]  /*0170*/  UIADD3.X UR5, URZ, UR5, URZ, UP2, !UPT ;  /* 0x000000053f057290 */ /* 0x000fca00097fe43f */
[----:B------:R0:W-:Y:S02]  /*0180*/  UTMACCTL.PF [UR10] ;  /* 0x000000000a0079b9 */ /* 0x0001e40008040000 */
[----:B------:R0:W-:Y:S02]  /*0190*/  UTMACCTL.PF [UR12] ;  /* 0x000000000c0079b9 */ /* 0x0001e40008040000 */
[----:B------:R0:W-:Y:S02]  /*01a0*/  UTMACCTL.PF [UR4] ;  /* 0x00000000040079b9 */ /* 0x0001e40008040000 */
[----:B0-----:R-:W-:Y:S01]  /*01b0*/  NOP ;  /* 0x0000000000007918 */ /* 0x001fe20000000000 */
.L_x_1:
[----:B------:R-:W-:Y:S05]  /*01c0*/  BSYNC B0 ;  /* 0x0000000000007941 */ /* 0x000fea0003800000 */
.L_x_0:
[----:B------:R-:W0:Y:S01]  /*01d0*/  SHFL.IDX PT, R3, R0, RZ, 0x1f ;  /* 0x00001fff00037589 */ /* 0x000e2200000e0000 */
[----:B------:R-:W-:Y:S01]  /*01e0*/  UISETP.NE.AND UP0, UPT, UR8, 0x3, UPT ;  /* 0x000000030800788c */ /* 0x000fe2000bf05270 */
[----:B------:R-:W-:Y:S01]  /*01f0*/  ISETP.NE.AND P1, PT, RZ, UR6, PT ;  /* 0x00000006ff007c0c */ /* 0x000fe2000bf25270 */
[----:B------:R-:W-:Y:S02]  /*0200*/  UIADD3 UR10, UR6, -0x1, URZ ;  /* 0xffffffff060a7890 */ /* 0x000fe4000fffe03f */
[----:B------:R-:W-:Y:S02]  /*0210*/  UISETP.EQ.OR UP0, UPT, UR8, URZ, !UP0 ;  /* 0x0000003f0800728c */ /* 0x000fe4000c702670 */
[----:B------:R-:W-:Y:S02]  /*0220*/  UISETP.GE.U32.AND UP1, UPT, UR10, 0x2, UPT ;  /* 0x000000020a00788c */ /* 0x000fe4000bf26070 */
[----:B------:R-:W-:-:S04]  /*0230*/  UISETP.EQ.AND UP0, UPT, UR6, URZ, UP0 ;  /* 0x0000003f0600728c */ /* 0x000fc80008702270 */
[----:B------:R-:W-:-:S04]  /*0240*/  USEL UR13, URZ, 0x1, !UP0 ;  /* 0x000000013f0d7887 */ /* 0x000fc8000c000000 */
[----:B------:R-:W-:Y:S01]  /*0250*/  USEL UR13, UR13, 0x2, UP1 ;  /* 0x000000020d0d7887 */ /* 0x000fe20008800000 */
[----:B0-----:R-:W-:-:S13]  /*0260*/  ISETP.NE.AND P0, PT, R3, RZ, PT ;  /* 0x000000ff0300720c */ /* 0x001fda0003f05270 */
[----:B------:R-:W-:Y:S05]  /*0270*/  @P0 BRA `(.L_x_2) ;  /* 0x0000000000940947 */ /* 0x000fea0003800000 */
[----:B------:R-:W-:Y:S01]  /*0280*/  ELECT P0, URZ, PT ;  /* 0x00000000003f782f */ /* 0x000fe20003800000 */
[----:B------:R-:W-:-:S12]  /*0290*/  BSSY B0, `(.L_x_2) ;  /* 0x0000023000007945 */ /* 0x000fd80003800000 */
[----:B------:R-:W-:Y:S05]  /*02a0*/  @!P0 BRA `(.L_x_3) ;  /* 0x0000000000848947 */ /* 0x000fea0003800000 */
[----:B------:R-:W0:Y:S01]  /*02b0*/  S2UR UR9, SR_CgaCtaId ;  /* 0x00000000000979c3 */ /* 0x000e220000008800 */
[----:B------:R-:W-:Y:S01]  /*02c0*/  UMOV UR4, 0x400 ;  /* 0x0000040000047882 */ /* 0x000fe20000000000 */
[----:B------:R-:W-:Y:S01]  /*02d0*/  UMOV UR5, 0x1 ;  /* 0x0000000100057882 */ /* 0x000fe20000000000 */
[----:B------:R-:W-:Y:S02]  /*02e0*/  UMOV UR6, 0x4 ;  /* 0x0000000400067882 */ /* 0x000fe40000000000 */
[----:B------:R-:W-:-:S04]  /*02f0*/  UIADD3 UR6, -UR6, 0x100000, URZ ;  /* 0x0010000006067890 */ /* 0x000fc8000fffe13f */
[----:B------:R-:W-:Y:S02]  /*0300*/  USHF.L.U32 UR7, UR6, 0xb, URZ ;  /* 0x0000000b06077899 */ /* 0x000fe4000800063f */
[----:B------:R-:W-:Y:S02]  /*0310*/  USHF.L.U32 UR6, UR6, 0x1, URZ ;  /* 0x0000000106067899 */ /* 0x000fe4000800063f */
[----:B0-----:R-:W-:Y:S02]  /*0320*/  ULEA UR9, UR9, UR4, 0x18 ;  /* 0x0000000409097291 */ /* 0x001fe4000f8ec03f */
[----:B------:R-:W-:-:S04]  /*0330*/  UIADD3 UR4, -UR5, 0x100000, URZ ;  /* 0x0010000005047890 */ /* 0x000fc8000fffe13f */
[----:B------:R-:W-:Y:S02]  /*0340*/  USHF.L.U32 UR5, UR4, 0xb, URZ ;  /* 0x0000000b04057899 */ /* 0x000fe4000800063f */
[----:B------:R-:W-:Y:S01]  /*0350*/  USHF.L.U32 UR4, UR4, 0x1, URZ ;  /* 0x0000000104047899 */ /* 0x000fe2000800063f */
[----:B------:R-:W0:Y:S11]  /*0360*/  FENCE.VIEW.ASYNC.S ;  /* 0x00000000000073c6 */ /* 0x000e360000000000 */
[----:B0-----:R0:W1:Y:S01]  /*0370*/  SYNCS.EXCH.64 URZ, [UR9], UR4 ;  /* 0x00000004093f75b2 */ /* 0x0010620008000100 */
[----:B------:R0:W2:Y:S01]  /*0380*/  SYNCS.EXCH.64 URZ, [UR9+0x50], UR6 ;  /* 0x00005006093f75b2 */ /* 0x0000a20008000100 */
[----:B------:R0:W3:Y:S01]  /*0390*/  SYNCS.EXCH.64 URZ, [UR9+0x8], UR4 ;  /* 0x00000804093f75b2 */ /* 0x0000e20008000100 */
[----:B------:R0:W4:Y:S01]  /*03a0*/  SYNCS.EXCH.64 URZ, [UR9+0x58], UR6 ;  /* 0x00005806093f75b2 */ /* 0x0001220008000100 */
[----:B------:R0:W0:Y:S01]  /*03b0*/  SYNCS.EXCH.64 URZ, [UR9+0x10], UR4 ;  /* 0x00001004093f75b2 */ /* 0x0000220008000100 */
        /* <DEDUP_REMOVED lines=15> */
[----:B------:R-:W-:Y:S01]  /*04b0*/  NOP ;  /* 0x0000000000007918 */ /* 0x000fe20000000000 */
.L_x_3:
[----:B0-----:R-:W-:Y:S05]  /*04c0*/  BSYNC B0 ;  /* 0x0000000000007941 */ /* 0x001fea0003800000 */
.L_x_2:
[----:B------:R-:W0:Y:S01]  /*04d0*/  S2UR UR9, SR_CTAID.X ;  /* 0x00000000000979c3 */ /* 0x000e220000002500 */
[----:B------:R-:W-:Y:S01]  /*04e0*/  SHF.R.S32.HI R2, RZ, 0x1f, R4 ;  /* 0x0000001fff027819 */ /* 0x000fe20000011404 */
[----:B------:R-:W5:Y:S01]  /*04f0*/  SHFL.IDX PT, R0, R0, RZ, 0x1f ;  /* 0x00001fff00007589 */ /* 0x000f6200000e0000 */
[----:B------:R-:W-:Y:S01]  /*0500*/  ELECT P0, URZ, PT ;  /* 0x00000000003f782f */ /* 0x000fe20003800000 */
[----:B------:R-:W-:Y:S01]  /*0510*/  NOP ;  /* 0x0000000000007918 */ /* 0x000fe20000000000 */
[----:B------:R-:W-:Y:S01]  /*0520*/  LEA.HI R2, R2, R4, RZ, 0x7 ;  /* 0x0000000402027211 */ /* 0x000fe200078f38ff */
[----:B------:R-:W-:Y:S01]  /*0530*/  ULDC UR4, c[0x0][0x150] ;  /* 0x0000540000047ab9 */ /* 0x000fe20000000800 */
[----:B------:R-:W-:Y:S01]  /*0540*/  NOP ;  /* 0x0000000000007918 */ /* 0x000fe20000000000 */
[----:B------:R-:W1:Y:S01]  /*0550*/  LDC R8, c[0x0][0x144] ;  /* 0x00005100ff087b82 */ /* 0x000e620000000800 */
[----:B------:R-:W-:-:S05]  /*0560*/  LOP3.LUT R2, R2, 0xffffff80, RZ, 0xc0, !PT ;  /* 0xffffff8002027812 */ /* 0x000fca00078ec0ff */
[----:B------:R-:W-:Y:S02]  /*0570*/  IMAD.IADD R4, R4, 0x1, -R2 ;  /* 0x0000000104047824 */ /* 0x000fe400078e0a02 */
[----:B------:R-:W2:Y:S03]  /*0580*/  S2R R2, SR_CTAID.Y ;  /* 0x0000000000027919 */ /* 0x000ea60000002600 */
[----:B------:R-:W-:-:S04]  /*0590*/  SHF.R.S32.HI R5, RZ, 0x1f, R4 ;  /* 0x0000001fff057819 */ /* 0x000fc80000011404 */
[----:B------:R-:W-:Y:S02]  /*05a0*/  LEA.HI R5, R5, R4, RZ, 0x3 ;  /* 0x0000000405057211 */ /* 0x000fe400078f18ff */
[----:B0-----:R-:W-:Y:S02]  /*05b0*/  I2FP.F32.U32 R6, UR9 ;  /* 0x0000000900067c45 */ /* 0x001fe40008201000 */
[----:B-----5:R-:W-:Y:S02]  /*05c0*/  ISETP.NE.OR P0, PT, R0, RZ, !P0 ;  /* 0x000000ff0000720c */ /* 0x020fe40004705670 */
[--C-:B------:R-:W-:Y:S01]  /*05d0*/  SHF.R.S32.HI R0, RZ, 0x3, R5.reuse ;  /* 0x00000003ff007819 */ /* 0x100fe20000011405 */
[----:B------:R-:W-:Y:S01]  /*05e0*/  FMUL R7, R6, UR4 ;  /* 0x0000000406077c20 */ /* 0x000fe20008400000 */
[----:B------:R-:W-:Y:S01]  /*05f0*/  SHF.R.S32.HI R5, RZ, 0x1f, R5 ;  /* 0x0000001fff057819 */ /* 0x000fe20000011405 */
[----:B------:R-:W-:Y:S01]  /*0600*/  ULDC UR4, c[0x0][0x154] ;  /* 0x0000550000047ab9 */ /* 0x000fe20000000800 */
[----:B------:R-:W-:-:S02]  /*0610*/  SHF.R.S32.HI R6, RZ, 0x1f, R3 ;  /* 0x0000001fff067819 */ /* 0x000fc40000011403 */
[----:B------:R-:W-:Y:S01]  /*0620*/  LEA.HI R5, R5, R0, RZ, 0x2 ;  /* 0x0000000005057211 */ /* 0x000fe200078f10ff */
[----:B------:R-:W0:Y:S01]  /*0630*/  F2I.U32.TRUNC.NTZ R7, R7 ;  /* 0x0000000700077305 */ /* 0x000e22000020f000 */
[----:B------:R-:W-:Y:S02]  /*0640*/  LEA.HI R6, R6, R3, RZ, 0x2 ;  /* 0x0000000306067211 */ /* 0x000fe400078f10ff */
[----:B------:R-:W-:Y:S01]  /*0650*/  LOP3.LUT R5, R5, 0xfffffffc, RZ, 0xc0, !PT ;  /* 0xfffffffc05057812 */ /* 0x000fe200078ec0ff */
[----:B------:R-:W-:Y:S01]  /*0660*/  VOTEU.ALL UP0, P0 ;  /* 0x00000000003f7886 */ /* 0x000fe20000000000 */
[----:B------:R-:W-:Y:S01]  /*0670*/  LOP3.LUT R6, R6, 0x3ffffffc, RZ, 0xc0, !PT ;  /* 0x3ffffffc06067812 */ /* 0x000fe200078ec0ff */
[----:B------:R-:W-:Y:S02]  /*0680*/  VOTEU.ALL UP1, P0 ;  /* 0x00000000003f7886 */ /* 0x000fe40000020000 */
[----:B------:R-:W-:Y:S01]  /*0690*/  IMAD.IADD R5, R0, 0x1, -R5 ;  /* 0x0000000100057824 */ /* 0x000fe200078e0a05 */
[----:B------:R-:W5:Y:S01]  /*06a0*/  @!UP0 S2UR UR7, SR_CgaCtaId ;  /* 0x00000000000789c3 */ /* 0x000f620000008800 */
[----:B------:R-:W-:Y:S01]  /*06b0*/  IMAD.IADD R6, R3, 0x1, -R6 ;  /* 0x0000000103067824 */ /* 0x000fe200078e0a06 */
[----:B------:R-:W-:Y:S01]  /*06c0*/  @!UP0 UMOV UR6, 0x400 ;  /* 0x0000040000068882 */ /* 0x000fe20000000000 */
[----:B--2---:R-:W-:-:S02]  /*06d0*/  I2FP.F32.U32 R9, R2 ;  /* 0x0000000200097245 */ /* 0x004fc40000201000 */
[----:B------:R-:W-:Y:S02]  /*06e0*/  IMAD R5, R6, 0x4, R5 ;  /* 0x0000000406057824 */ /* 0x000fe400078e0205 */
[----:B0-----:R-:W-:Y:S02]  /*06f0*/  IMAD.MOV R11, RZ, RZ, -R7 ;  /* 0x000000ffff0b7224 */ /* 0x001fe400078e0a07 */
[----:B------:R-:W-:Y:S01]  /*0700*/  FMUL R9, R9, UR4 ;  /* 0x0000000409097c20 */ /* 0x000fe20008400000 */
[----:B------:R-:W-:Y:S01]  /*0710*/  UMOV UR4, 0x20 ;  /* 0x0000002000047882 */ /* 0x000fe20000000000 */
[----:B------:R-:W-:Y:S01]  /*0720*/  LEA.HI R6, R5, R5, RZ, 0x1 ;  /* 0x0000000505067211 */ /* 0x000fe200078f08ff */
[----:B-1----:R-:W-:Y:S01]  /*0730*/  IMAD R0, R8, R11, UR9 ;  /* 0x0000000908007e24 */ /* 0x002fe2000f8e020b */
[----:B------:R-:W-:-:S04]  /*0740*/  @!UP0 UIADD3 UR4, -UR4, 0x100000, URZ ;  /* 0x0010000004048890 */ /* 0x000fc8000fffe13f */
[----:B------:R-:W-:Y:S02]  /*0750*/  @!UP0 USHF.L.U32 UR5, UR4, 0xb, URZ ;  /* 0x0000000b04058899 */ /* 0x000fe4000800063f */
[----:B------:R-:W-:Y:S01]  /*0760*/  @!UP0 USHF.L.U32 UR4, UR4, 0x1, URZ ;  /* 0x0000000104048899 */ /* 0x000fe2000800063f */
[----:B------:R-:W0:Y:S01]  /*0770*/  LDC R11, c[0x0][0x148] ;  /* 0x00005200ff0b7b82 */ /* 0x000e220000000800 */
[----:B------:R-:W-:Y:S01]  /*0780*/  LOP3.LUT R6, R6, 0xfffffffe, RZ, 0xc0, !PT ;  /* 0xfffffffe06067812 */ /* 0x000fe200078ec0ff */
[----:B------:R-:W1:Y:S04]  /*0790*/  F2I.U32.TRUNC.NTZ R9, R9 ;  /* 0x0000000900097305 */ /* 0x000e68000020f000 */
[C---:B------:R-:W-:Y:S02]  /*07a0*/  IMAD.IADD R7, R5.reuse, 0x1, -R6 ;  /* 0x0000000105077824 */ /* 0x040fe400078e0a06 */
[----:B------:R-:W-:Y:S01]  /*07b0*/  IMAD.SHL.U32 R6, R5, 0x4, RZ ;  /* 0x0000000405067824 */ /* 0x000fe200078e00ff */
[----:B------:R-:W2:Y:S02]  /*07c0*/  LDC R8, c[0x0][0x140] ;  /* 0x00005000ff087b82 */ /* 0x000ea40000000800 */
[----:B------:R-:W-:Y:S01]  /*07d0*/  ISETP.NE.AND P2, PT, R7, R0, PT ;  /* 0x000000000700720c */ /* 0x000fe20003f45270 */
[----:B-----5:R-:W-:Y:S01]  /*07e0*/  @!UP0 ULEA UR6, UR7, UR6, 0x18 ;  /* 0x0000000607068291 */ /* 0x020fe2000f8ec03f */
[----:B------:R-:W-:Y:S01]  /*07f0*/  LOP3.LUT R10, R5, 0xc, R6, 0x78, !PT ;  /* 0x0000000c050a7812 */ /* 0x000fe200078e7806 */
[----:B------:R-:W-:Y:S01]  /*0800*/  VOTEU.ALL UP0, P0 ;  /* 0x00000000003f7886 */ /* 0x000fe20000000000 */
[----:B------:R-:W-:Y:S01]  /*0810*/  LOP3.LUT P0, RZ, R4, 0x7, RZ, 0xc0, !PT ;  /* 0x0000000704ff7812 */ /* 0x000fe2000780c0ff */
[----:B------:R-:W-:-:S02]  /*0820*/  IMAD.MOV.U32 R4, RZ, RZ, 0x1 ;  /* 0x00000001ff047424 */ /* 0x000fc400078e00ff */
[----:B-1----:R-:W-:Y:S01]  /*0830*/  IMAD.MOV R12, RZ, RZ, -R9 ;  /* 0x000000ffff0c7224 */ /* 0x002fe200078e0a09 */
[C---:B------:R-:W-:Y:S01]  /*0840*/  ISETP.LT.U32.AND P0, PT, R10.reuse, 0x2, !P0 ;  /* 0x000000020a00780c */ /* 0x040fe20004701070 */
[----:B------:R1:W-:Y:S04]  /*0850*/  STL [R1+0x74], R10 ;  /* 0x0000740a01007387 */ /* 0x0003e80000100800 */
[----:B------:R-:W-:Y:S01]  /*0860*/  @P2 LEA.HI R5, R10, R10, RZ, 0x1 ;  /* 0x0000000a0a052211 */ /* 0x000fe200078f08ff */
[----:B0-----:R-:W-:Y:S01]  /*0870*/  IMAD R6, R11, R12, R2 ;  /* 0x0000000c0b067224 */ /* 0x001fe200078e0202 */
[----:B------:R-:W0:Y:S02]  /*0880*/  FENCE.VIEW.ASYNC.S ;  /* 0x00000000000073c6 */ /* 0x000e240000000000 */
[----:B0-----:R1:W0:Y:S01]  /*0890*/  @!UP0 SYNCS.EXCH.64 URZ, [UR6+0xb0], UR4 ;  /* 0x0000b004063f85b2 */ /* 0x0012220008000100 */
[----:B------:R-:W-:-:S04]  /*08a0*/  @P2 SHF.R.S32.HI R5, RZ, 0x1, R5 ;  /* 0x00000001ff052819 */ /* 0x000fc80000011405 */
[----:B------:R-:W-:Y:S02]  /*08b0*/  @P2 ISETP.NE.AND P3, PT, R5, R6, PT ;  /* 0x000000060500220c */ /* 0x000fe40003f65270 */
[----:B------:R-:W-:Y:S02]  /*08c0*/  SEL R5, RZ, 0x1, !P0 ;  /* 0x00000001ff057807 */ /* 0x000fe40004000000 */
[----:B------:R-:W-:Y:S02]  /*08d0*/  @P2 SEL R4, RZ, 0x1, P3 ;  /* 0x00000001ff042807 */ /* 0x000fe40001800000 */
[----:B--2---:R-:W-:Y:S01]  /*08e0*/  ISETP.EQ.U32.AND P4, PT, R8, 0x1, PT ;  /* 0x000000010800780c */ /* 0x004fe20003f82070 */
[----:B------:R1:W-:Y:S01]  /*08f0*/  STL [R1+0x7c], R5 ;  /* 0x00007c0501007387 */ /* 0x0003e20000100800 */
[----:B------:R1:W2:Y:S03]  /*0900*/  @!UP1 SYNCS.EXCH.64 URZ, [UR6+0xb8], UR4 ;  /* 0x0000b804063f95b2 */ /* 0x0002a60008000100 */
[----:B------:R1:W-:Y:S01]  /*0910*/  STL [R1+0x78], R4 ;  /* 0x0000780401007387 */ /* 0x0003e20000100800 */
[----:B------:R-:W-:-:S07]  /*0920*/  NOP ;  /* 0x0000000000007918 */ /* 0x000fce0000000000 */
[----:B0-----:R-:W-:Y:S05]  /*0930*/  @!P4 BRA `(.L_x_4) ;  /* 0x000000000008c947 */ /* 0x001fea0003800000 */
[----:B--234-:R-:W-:Y:S01]  /*0940*/  UCGABAR_ARV ;  /* 0x00000000000079c7 */ /* 0x01cfe20008000000 */
[----:B------:R-:W-:Y:S05]  /*0950*/  BRA `(.L_x_5) ;  /* 0x0000000000047947 */ /* 0x000fea0003800000 */
.L_x_4:
[----:B--234-:R-:W-:Y:S01]  /*0960*/  NOP ;  /* 0x0000000000007918 */ /* 0x01cfe20000000000 */
.L_x_5:
[----:B------:R-:W0:Y:S01]  /*0970*/  LDC R3, c[0x0][0x75c] ;  /* 0x0001d700ff037b82 */ /* 0x000e220000000800 */
[----:B-1----:R-:W-:Y:S01]  /*0980*/  MOV R4, UR9 ;  /* 0x0000000900047c02 */ /* 0x002fe20008000f00 */
[----:B------:R-:W-:Y:S01]  /*0990*/  IMAD.MOV.U32 R5, RZ, RZ, RZ ;  /* 0x000000ffff057224 */ /* 0x000fe200078e00ff */
[----:B0-----:R-:W-:-:S13]  /*09a0*/  ISETP.NE.AND P3, PT, R3, 0x1, PT ;  /* 0x000000010300780c */ /* 0x001fda0003f65270 */
[----:B------:R-:W0:Y:S01]  /*09b0*/  @P3 LDC R7, c[0x0][0x10] ;  /* 0x00000400ff073b82 */ /* 0x000e220000000800 */
[----:B------:R-:W-:Y:S02]  /*09c0*/  @P3 IMAD.MOV.U32 R3, RZ, RZ, RZ ;  /* 0x000000ffff033224 */ /* 0x000fe400078e00ff */
[----:B------:R-:W-:-:S05]  /*09d0*/  @P3 IMAD.MOV.U32 R13, RZ, RZ, RZ ;  /* 0x000000ffff0d3224 */ /* 0x000fca00078e00ff */
[----:B------:R-:W1:Y:S01]  /*09e0*/  @!P3 LDC R9, c[0x0][0xc] ;  /* 0x00000300ff09bb82 */ /* 0x000e620000000800 */
[----:B0-----:R-:W-:-:S04]  /*09f0*/  @P3 IMAD.WIDE.U32 R6, R7, UR9, R2 ;  /* 0x0000000907063c25 */ /* 0x001fc8000f8e0002 */
[----:B------:R-:W-:Y:S02]  /*0a00*/  @P3 IMAD.MOV.U32 R19, RZ, RZ, R6 ;  /* 0x000000ffff133224 */ /* 0x000fe400078e0006 */
[----:B------:R-:W-:Y:S02]  /*0a10*/  @P3 IMAD.IADD R23, R7, 0x1, R13 ;  /* 0x0000000107173824 */ /* 0x000fe400078e020d */
[----:B-1----:R-:W-:-:S04]  /*0a20*/  @!P3 IMAD.WIDE.U32 R4, R2, R9, R4 ;  /* 0x000000090204b225 */ /* 0x002fc800078e0004 */
[----:B------:R-:W-:Y:S02]  /*0a30*/  @!P3 IMAD.MOV.U32 R19, RZ, RZ, R4 ;  /* 0x000000ffff13b224 */ /* 0x000fe400078e0004 */
[----:B------:R-:W-:-:S03]  /*0a40*/  @!P3 IMAD.MOV.U32 R23, RZ, RZ, R5 ;  /* 0x000000ffff17b224 */ /* 0x000fc600078e0005 */
[----:B------:R0:W-:Y:S04]  /*0a50*/  STL [R1+0x84], R19 ;  /* 0x0000841301007387 */ /* 0x0001e80000100800 */
[----:B------:R0:W-:Y:S01]  /*0a60*/  STL [R1+0x80], R23 ;  /* 0x0000801701007387 */ /* 0x0001e20000100800 */
[----:B------:R-:W-:Y:S05]  /*0a70*/  @!P4 BRA `(.L_x_6) ;  /* 0x00000000000cc947 */ /* 0x000fea0003800000 */
[----:B------:R-:W-:Y:S01]  /*0a80*/  UCGABAR_WAIT ;  /* 0x0000000000007dc7 */ /* 0x000fe20008000000 */
[----:B------:R-:W-:Y:S01]  /*0a90*/  CCTL.IVALL ;  /* 0x00000000ff00798f */ /* 0x000fe20002000000 */
[----:B------:R-:W-:Y:S05]  /*0aa0*/  BRA `(.L_x_7) ;  /* 0x0000000000047947 */ /* 0x000fea0003800000 */
.L_x_6:
[----:B------:R-:W-:Y:S06]  /*0ab0*/  BAR.SYNC.DEFER_BLOCKING 0x0 ;  /* 0x0000000000007b1d */ /* 0x000fec0000010000 */
.L_x_7:
[----:B------:R-:W-:Y:S05]  /*0ac0*/  @!P1 BRA `(.L_x_8) ;  /* 0x000000f400c49947 */ /* 0x000fea0003800000 */
[----:B------:R-:W-:-:S06]  /*0ad0*/  UISETP.GT.U32.AND UP0, UPT, UR10, 0x1, UPT ;  /* 0x000000010a00788c */ /* 0x000fcc000bf04070 */
[----:B------:R-:W-:-:S13]  /*0ae0*/  PLOP3.LUT P0, PT, PT, PT, UP0, 0x80, 0x0 ;  /* 0x000000000000781c */ /* 0x000fda0003f0f008 */
[----:B------:R-:W-:Y:S05]  /*0af0*/  @P0 EXIT ;  /* 0x000000000000094d */ /* 0x000fea0003800000 */
[----:B------:R-:W-:Y:S01]  /*0b00*/  IMAD.MOV.U32 R6, RZ, RZ, -0x1 ;  /* 0xffffffffff067424 */ /* 0x000fe200078e00ff */
[----:B------:R-:W-:Y:S01]  /*0b10*/  ULDC.64 UR4, c[0x0][0x750] ;  /* 0x0001d40000047ab9 */ /* 0x000fe20000000a00 */
[----:B------:R-:W-:Y:S01]  /*0b20*/  IMAD.MOV.U32 R5, RZ, RZ, -0x1 ;  /* 0xffffffffff057424 */ /* 0x000fe200078e00ff */
[----:B------:R-:W-:Y:S01]  /*0b30*/  ISETP.GE.U32.AND P0, PT, R19, UR4, PT ;  /* 0x0000000413007c0c */ /* 0x000fe2000bf06070 */
[----:B------:R-:W-:Y:S01]  /*0b40*/  UMOV UR23, 0xffffffff ;  /* 0xffffffff00177882 */ /* 0x000fe20000000000 */
[----:B------:R1:W-:Y:S01]  /*0b50*/  STL [R1+0x90], R6 ;  /* 0x0000900601007387 */ /* 0x0003e20000100800 */
[----:B------:R-:W-:Y:S02]  /*0b60*/  PRMT R4, RZ, 0x7610, R4 ;  /* 0x00007610ff047816 */ /* 0x000fe40000000004 */
[----:B------:R-:W-:Y:S01]  /*0b70*/  ISETP.GE.U32.AND.EX P0, PT, R23, UR5, PT, P0 ;  /* 0x0000000517007c0c */ /* 0x000fe2000bf06100 */
[----:B------:R1:W-:-:S12]  /*0b80*/  STL [R1+0x88], R5 ;  /* 0x0000880501007387 */ /* 0x0003d80000100800 */
[----:B-1----:R-:W-:Y:S05]  /*0b90*/  @P0 BRA `(.L_x_9) ;  /* 0x0000000400380947 */ /* 0x002fea0003800000 */
[----:B------:R-:W1:Y:S01]  /*0ba0*/  LDC.64 R14, c[0x0][0x728] ;  /* 0x0001ca00ff0e7b82 */ /* 0x000e620000000a00 */
[----:B------:R-:W-:Y:S01]  /*0bb0*/  IMAD.MOV.U32 R4, RZ, RZ, R19 ;  /* 0x000000ffff047224 */ /* 0x000fe200078e0013 */
[----:B------:R-:W-:-:S06]  /*0bc0*/  MOV R5, R23 ;  /* 0x0000001700057202 */ /* 0x000fcc0000000f00 */
[----:B------:R-:W2:Y:S08]  /*0bd0*/  LDC R10, c[0x0][0x730] ;  /* 0x0001cc00ff0a7b82 */ /* 0x000eb00000000800 */
[----:B------:R-:W3:Y:S01]  /*0be0*/  LDC.64 R16, c[0x0][0x720] ;  /* 0x0001c800ff107b82 */ /* 0x000ee20000000a00 */
[----:B-1----:R-:W-:-:S04]  /*0bf0*/  ISETP.NE.U32.AND P0, PT, R14, RZ, PT ;  /* 0x000000ff0e00720c */ /* 0x002fc80003f05070 */
[----:B------:R-:W-:-:S13]  /*0c00*/  ISETP.NE.AND.EX P0, PT, R15, RZ, PT, P0 ;  /* 0x000000ff0f00720c */ /* 0x000fda0003f05300 */
[----:B--23--:R-:W-:Y:S05]  /*0c10*/  @!P0 BRA `(.L_x_10) ;  /* 0x0000000000288947 */ /* 0x00cfea0003800000 */
[----:B------:R-:W1:Y:S02]  /*0c20*/  LDC R9, c[0x0][0x734] ;  /* 0x0001cd00ff097b82 */ /* 0x000e640000000800 */
[----:B-1----:R-:W-:-:S05]  /*0c30*/  IADD3 R9, P0, R19, R9, RZ ;  /* 0x0000000913097210 */ /* 0x002fca0007f1e0ff */
[----:B------:R-:W-:-:S04]  /*0c40*/  IMAD.X R13, RZ, RZ, R23, P0 ;  /* 0x000000ffff0d7224 */ /* 0x000fc800000e0617 */
[----:B------:R-:W-:-:S04]  /*0c50*/  IMAD.WIDE.U32 R4, R13, R14, RZ ;  /* 0x0000000e0d047225 */ /* 0x000fc800078e00ff */
[----:B------:R-:W-:-:S04]  /*0c60*/  IMAD.WIDE.U32 R6, P0, R9, R15, R4 ;  /* 0x0000000f09067225 */ /* 0x000fc80007800004 */
[----:B------:R-:W-:-:S04]  /*0c70*/  IMAD.WIDE.U32 R4, R9, R14, RZ ;  /* 0x0000000e09047225 */ /* 0x000fc800078e00ff */
[----:B------:R-:W-:Y:S01]  /*0c80*/  IMAD.X R9, RZ, RZ, RZ, P0 ;  /* 0x000000ffff097224 */ /* 0x000fe200000e06ff */
[----:B------:R-:W-:Y:S01]  /*0c90*/  IADD3 RZ, P0, R5, R6, RZ ;  /* 0x0000000605ff7210 */ /* 0x000fe20007f1e0ff */
[----:B------:R-:W-:-:S04]  /*0ca0*/  IMAD.MOV.U32 R8, RZ, RZ, R7 ;  /* 0x000000ffff087224 */ /* 0x000fc800078e0007 */
[----:B------:R-:W-:-:S08]  /*0cb0*/  IMAD.WIDE.U32.X R4, R13, R15, R8, P0 ;  /* 0x0000000f0d047225 */ /* 0x000fd000000e0408 */
.L_x_10:
[----:B------:R-:W1:Y:S01]  /*0cc0*/  LDC.64 R20, c[0x0][0x740] ;  /* 0x0001d000ff147b82 */ /* 0x000e620000000a00 */
[-C--:B------:R-:W-:Y:S01]  /*0cd0*/  SHF.R.U64 R22, R4, R10.reuse, R5 ;  /* 0x0000000a04167219 */ /* 0x080fe20000001205 */
[----:B------:R-:W-:Y:S01]  /*0ce0*/  IMAD.MOV.U32 R4, RZ, RZ, R19 ;  /* 0x000000ffff047224 */ /* 0x000fe200078e0013 */
[----:B------:R-:W-:Y:S01]  /*0cf0*/  SHF.R.U32.HI R3, RZ, R10, R5 ;  /* 0x0000000aff037219 */ /* 0x000fe20000011605 */
[----:B------:R-:W-:Y:S01]  /*0d00*/  IMAD.MOV.U32 R5, RZ, RZ, R23 ;  /* 0x000000ffff057224 */ /* 0x000fe200078e0017 */
[----:B------:R-:W-:Y:S01]  /*0d10*/  IADD3 R7, P0, RZ, -R22, RZ ;  /* 0x80000016ff077210 */ /* 0x000fe20007f1e0ff */
[----:B0-----:R-:W-:Y:S02]  /*0d20*/  IMAD R23, R11, R12, R2 ;  /* 0x0000000c0b177224 */ /* 0x001fe400078e0202 */
[----:B------:R-:W0:Y:S01]  /*0d30*/  LDC R8, c[0x0][0x718] ;  /* 0x0001c600ff087b82 */ /* 0x000e220000000800 */
[----:B------:R-:W-:Y:S02]  /*0d40*/  IMAD.MOV.U32 R11, RZ, RZ, 0x1 ;  /* 0x00000001ff0b7424 */ /* 0x000fe400078e00ff */
[----:B------:R-:W-:-:S02]  /*0d50*/  IMAD.X R3, RZ, RZ, ~R3, P0 ;  /* 0x000000ffff037224 */ /* 0x000fc400000e0e03 */
[----:B------:R-:W-:-:S03]  /*0d60*/  IMAD.WIDE.U32 R4, R7, R16, R4 ;  /* 0x0000001007047225 */ /* 0x000fc600078e0004 */
[----:B------:R-:W2:Y:S01]  /*0d70*/  LDC R14, c[0x0][0x708] ;  /* 0x0001c200ff0e7b82 */ /* 0x000ea20000000800 */
[----:B------:R-:W-:-:S04]  /*0d80*/  IMAD R6, R3, R16, RZ ;  /* 0x0000001003067224 */ /* 0x000fc800078e02ff */
[----:B------:R-:W-:-:S03]  /*0d90*/  IMAD R3, R7, R17, R6 ;  /* 0x0000001107037224 */ /* 0x000fc600078e0206 */
[----:B------:R-:W3:Y:S01]  /*0da0*/  LDC R18, c[0x0][0x758] ;  /* 0x0001d600ff127b82 */ /* 0x000ee20000000800 */
[----:B------:R-:W-:Y:S01]  /*0db0*/  IMAD.IADD R3, R5, 0x1, R3 ;  /* 0x0000000105037824 */ /* 0x000fe200078e0203 */
[----:B-1----:R-:W-:Y:S01]  /*0dc0*/  ISETP.NE.U32.AND P0, PT, R20, RZ, PT ;  /* 0x000000ff1400720c */ /* 0x002fe20003f05070 */
[----:B------:R-:W-:-:S03]  /*0dd0*/  IMAD.MOV.U32 R5, RZ, RZ, -0x1 ;  /* 0xffffffffff057424 */ /* 0x000fc600078e00ff */
[----:B------:R-:W-:Y:S02]  /*0de0*/  ISETP.NE.AND.EX P0, PT, R21, RZ, PT, P0 ;  /* 0x000000ff1500720c */ /* 0x000fe40003f05300 */
[----:B------:R-:W1:Y:S01]  /*0df0*/  LDC R13, c[0x0][0x700] ;  /* 0x0001c000ff0d7b82 */ /* 0x000e620000000800 */
[-CC-:B0-----:R-:W-:Y:S02]  /*0e00*/  SHF.R.U64 R10, R4, R8.reuse, R3.reuse ;  /* 0x00000008040a7219 */ /* 0x181fe40000001203 */
[----:B------:R-:W-:-:S05]  /*0e10*/  SHF.R.U32.HI R3, RZ, R8, R3 ;  /* 0x00000008ff037219 */ /* 0x000fca0000011603 */
[----:B------:R-:W0:Y:S01]  /*0e20*/  LDC R15, c[0x0][0x748] ;  /* 0x0001d200ff0f7b82 */ /* 0x000e220000000800 */
[-CC-:B--2---:R-:W-:Y:S02]  /*0e30*/  SHF.R.U64 R19, R10, R14.reuse, R3.reuse ;  /* 0x0000000e0a137219 */ /* 0x184fe40000001203 */
[----:B------:R-:W-:-:S05]  /*0e40*/  SHF.R.U32.HI R3, RZ, R14, R3 ;  /* 0x0000000eff037219 */ /* 0x000fca0000011603 */
[----:B------:R-:W2:Y:S01]  /*0e50*/  LDC R17, c[0x0][0x738] ;  /* 0x0001ce00ff117b82 */ /* 0x000ea20000000800 */
[-C--:B---3--:R-:W-:Y:S02]  /*0e60*/  SHF.L.U32 R2, R5, R18.reuse, RZ ;  /* 0x0000001205027219 */ /* 0x088fe400000006ff */
[--C-:B------:R-:W-:Y:S02]  /*0e70*/  SHF.R.U64 R12, R19, R18, R3.reuse ;  /* 0x00000012130c7219 */ /* 0x100fe40000001203 */
[----:B------:R-:W-:Y:S02]  /*0e80*/  LOP3.LUT R8, RZ, R2, RZ, 0x33, !PT ;  /* 0x00000002ff087212 */ /* 0x000fe400078e33ff */
[----:B------:R-:W-:Y:S01]  /*0e90*/  SHF.R.U32.HI R3, RZ, R18, R3 ;  /* 0x00000012ff037219 */ /* 0x000fe20000011603 */
[----:B------:R-:W3:Y:S01]  /*0ea0*/  LDC R16, c[0x0][0x710] ;  /* 0x0001c400ff107b82 */ /* 0x000ee20000000800 */
[----:B------:R-:W-:Y:S01]  /*0eb0*/  IMAD.MOV.U32 R2, RZ, RZ, R12 ;  /* 0x000000ffff027224 */ /* 0x000fe200078e000c */
[----:B------:R-:W-:Y:S06]  /*0ec0*/  @!P0 BRA `(.L_x_11) ;  /* 0x0000000000288947 */ /* 0x000fec0003800000 */
[----:B------:R-:W4:Y:S02]  /*0ed0*/  LDC R7, c[0x0][0x74c] ;  /* 0x0001d300ff077b82 */ /* 0x000f240000000800 */
[----:B----4-:R-:W-:-:S04]  /*0ee0*/  IADD3 R7, P0, R12, R7, RZ ;  /* 0x000000070c077210 */ /* 0x010fc80007f1e0ff */
[----:B------:R-:W-:-:S05]  /*0ef0*/  IADD3.X R9, RZ, R3, RZ, P0, !PT ;  /* 0x00000003ff097210 */ /* 0x000fca00007fe4ff */
[----:B------:R-:W-:-:S04]  /*0f00*/  IMAD.WIDE.U32 R2, R9, R20, RZ ;  /* 0x0000001409027225 */ /* 0x000fc800078e00ff */
[----:B------:R-:W-:-:S04]  /*0f10*/  IMAD.WIDE.U32 R4, P0, R7, R21, R2 ;  /* 0x0000001507047225 */ /* 0x000fc80007800002 */
[----:B------:R-:W-:-:S04]  /*0f20*/  IMAD.WIDE.U32 R2, R7, R20, RZ ;  /* 0x0000001407027225 */ /* 0x000fc800078e00ff */
[----:B------:R-:W-:Y:S01]  /*0f30*/  IMAD.X R7, RZ, RZ, RZ, P0 ;  /* 0x000000ffff077224 */ /* 0x000fe200000e06ff */
[----:B------:R-:W-:Y:S01]  /*0f40*/  IADD3 RZ, P0, R3, R4, RZ ;  /* 0x0000000403ff7210 */ /* 0x000fe20007f1e0ff */
[----:B------:R-:W-:-:S04]  /*0f50*/  IMAD.MOV.U32 R6, RZ, RZ, R5 ;  /* 0x000000ffff067224 */ /* 0x000fc800078e0005 */
[----:B------:R-:W-:-:S08]  /*0f60*/  IMAD.WIDE.U32.X R2, R9, R21, R6, P0 ;  /* 0x0000001509027225 */ /* 0x000fd000000e0406 */
.L_x_11:
[----:B0-----:R-:W-:Y:S01]  /*0f70*/  SHF.R.U64 R4, R2, R15, R3 ;  /* 0x0000000f02047219 */ /* 0x001fe20000001203 */
[----:B-1----:R-:W-:Y:S01]  /*0f80*/  VIADD R5, R13, 0xffffffff ;  /* 0xffffffff0d057836 */ /* 0x002fe20000000000 */
[----:B------:R-:W-:Y:S02]  /*0f90*/  SHF.L.U32 R2, R11, R18, RZ ;  /* 0x000000120b027219 */ /* 0x000fe400000006ff */
[----:B------:R-:W-:Y:S01]  /*0fa0*/  LOP3.LUT R3, R19, R8, RZ, 0xc0, !PT ;  /* 0x0000000813037212 */ /* 0x000fe200078ec0ff */
[----:B------:R-:W-:Y:S01]  /*0fb0*/  IMAD.MOV R6, RZ, RZ, -R4 ;  /* 0x000000ffff067224 */ /* 0x000fe200078e0a04 */
[----:B------:R-:W-:Y:S02]  /*0fc0*/  SEL R0, R0, R23, !P3 ;  /* 0x0000001700007207 */ /* 0x000fe40005800000 */
[----:B------:R-:W-:Y:S01]  /*0fd0*/  LOP3.LUT R5, R10, R5, RZ, 0xc0, !PT ;  /* 0x000000050a057212 */ /* 0x000fe200078ec0ff */
[----:B------:R-:W-:Y:S01]  /*0fe0*/  IMAD R3, R2, R4, R3 ;  /* 0x0000000402037224 */ /* 0x000fe200078e0203 */
[----:B------:R-:W-:Y:S01]  /*0ff0*/  R2UR UR23, R22 ;  /* 0x00000000161772ca */ /* 0x000fe200000e0000 */
[----:B--2---:R-:W-:-:S02]  /*1000*/  IMAD R2, R6, R17, R12 ;  /* 0x0000001106027224 */ /* 0x004fc400078e020c */
[----:B---3--:R-:W-:Y:S02]  /*1010*/  IMAD R0, R3, R16, R0 ;  /* 0x0000001003007224 */ /* 0x008fe400078e0200 */
[----:B------:R-:W-:Y:S02]  /*1020*/  IMAD R3, R2, R13, R5 ;  /* 0x0000000d02037224 */ /* 0x000fe400078e0205 */
[----:B------:R-:W-:-:S03]  /*1030*/  IMAD.MOV.U32 R4, RZ, RZ, 0x1 ;  /* 0x00000001ff047424 */ /* 0x000fc600078e00ff */
[----:B------:R-:W-:Y:S02]  /*1040*/  SEL R2, R3, R0, !P3 ;  /* 0x0000000003027207 */ /* 0x000fe40005800000 */
[----:B------:R-:W-:-:S03]  /*1050*/  SEL R0, R0, R3, !P3 ;  /* 0x0000000300007207 */ /* 0x000fc60005800000 */
[----:B------:R1:W-:Y:S04]  /*1060*/  STL [R1+0x88], R2 ;  /* 0x0000880201007387 */ /* 0x0003e80000100800 */
[----:B------:R1:W-:Y:S02]  /*1070*/  STL [R1+0x90], R0 ;  /* 0x0000900001007387 */ /* 0x0003e40000100800 */
.L_x_9:
[----:B------:R-:W-:-:S08]  /*1080*/  NOP ;  /* 0x0000000000007918 */ /* 0x000fd00000000000 */
[----:B------:R-:W2:Y:S02]  /*1090*/  USETMAXREG.TRY_ALLOC.CTAPOOL UP0, 0xe8 ;  /* 0x000000e8000079c8 */ /* 0x000ea40008000600 */
[----:B--2---:R-:W-:-:S13]  /*10a0*/  PLOP3.LUT P0, PT, PT, PT, UP0, 0x80, 0x0 ;  /* 0x000000000000781c */ /* 0x004fda0003f0f008 */
[----:B------:R-:W-:Y:S05]  /*10b0*/  @!P0 BRA `(.L_x_9) ;  /* 0xfffffffc00f08947 */ /* 0x000fea000383ffff */
[----:B------:R-:W-:Y:S01]  /*10c0*/  ULDC.64 UR4, c[0x0][0x698] ;  /* 0x0001a60000047ab9 */ /* 0x000fe20000000a00 */
[----:B------:R-:W-:Y:S01]  /*10d0*/  ULDC.64 UR18, c[0x0][0x208] ;  /* 0x0000820000127ab9 */ /* 0x000fe20000000a00 */
[----:B------:R-:W-:-:S04]  /*10e0*/  ISETP.NE.U32.AND P0, PT, RZ, UR4, PT ;  /* 0x00000004ff007c0c */ /* 0x000fc8000bf05070 */
[----:B------:R-:W-:-:S13]  /*10f0*/  ISETP.NE.AND.EX P0, PT, RZ, UR5, PT, P0 ;  /* 0x00000005ff007c0c */ /* 0x000fda000bf05300 */
[----:B------:R-:W-:Y:S05]  /*1100*/  @!P0 BRA `(.L_x_12) ;  /* 0x0000000000208947 */ /* 0x000fea0003800000 */
[----:B-1----:R-:W1:Y:S02]  /*1110*/  LDC.64 R2, c[0x0][0x698] ;  /* 0x0001a600ff027b82 */ /* 0x002e640000000a00 */
[----:B-1----:R-:W2:Y:S02]  /*1120*/  LDG.E.64 R2, desc[UR18][R2.64] ;  /* 0x0000001202027981 */ /* 0x002ea4000c1e1b00 */
[----:B--2---:R-:W-:-:S04]  /*1130*/  ISETP.NE.U32.AND P0, PT, R2, RZ, PT ;  /* 0x000000ff0200720c */ /* 0x004fc80003f05070 */
[----:B------:R-:W-:-:S13]  /*1140*/  ISETP.NE.AND.EX P0, PT, R3, RZ, PT, P0 ;  /* 0x000000ff0300720c */ /* 0x000fda0003f05300 */
[----:B------:R-:W-:Y:S05]  /*1150*/  @!P0 BRA `(.L_x_12) ;  /* 0x00000000000c8947 */ /* 0x000fea0003800000 */
[----:B------:R-:W2:Y:S02]  /*1160*/  LD.E R2, desc[UR18][R2.64] ;  /* 0x0000001202027980 */ /* 0x000ea4000c101900 */
[----:B--2---:R-:W-:Y:S01]  /*1170*/  R2UR UR20, R2 ;  /* 0x00000000021472ca */ /* 0x004fe200000e0000 */
[----:B------:R-:W-:-:S14]  /*1180*/  BRA `(.L_x_13) ;  /* 0x0000000000247947 */ /* 0x000fdc0003800000 */
.L_x_12:
[----:B------:R-:W-:Y:S02]  /*1190*/  ULDC.64 UR4, c[0x0][0x688] ;  /* 0x0001a20000047ab9 */ /* 0x000fe40000000a00 */
[----:B------:R-:W-:-:S04]  /*11a0*/  ISETP.NE.U32.AND P0, PT, RZ, UR4, PT ;  /* 0x00000004ff007c0c */ /* 0x000fc8000bf05070 */
[----:B------:R-:W-:-:S13]  /*11b0*/  ISETP.NE.AND.EX P0, PT, RZ, UR5, PT, P0 ;  /* 0x00000005ff007c0c */ /* 0x000fda000bf05300 */
[----:B------:R-:W-:Y:S05]  /*11c0*/  @!P0 BRA `(.L_x_14) ;  /* 0x0000000000108947 */ /* 0x000fea0003800000 */
[----:B-1----:R-:W1:Y:S02]  /*11d0*/  LDC.64 R2, c[0x0][0x688] ;  /* 0x0001a200ff027b82 */ /* 0x002e640000000a00 */
[----:B-1----:R-:W2:Y:S02]  /*11e0*/  LDG.E R2, desc[UR18][R2.64] ;  /* 0x0000001202027981 */ /* 0x002ea4000c1e1900 */
[----:B--2---:R-:W-:Y:S01]  /*11f0*/  R2UR UR20, R2 ;  /* 0x00000000021472ca */ /* 0x004fe200000e0000 */
[----:B------:R-:W-:-:S14]  /*1200*/  BRA `(.L_x_13) ;  /* 0x0000000000047947 */ /* 0x000fdc0003800000 */
.L_x_14:
[----:B------:R-:W-:-:S05]  /*1210*/  ULDC UR20, c[0x0][0x680] ;  /* 0x0001a00000147ab9 */ /* 0x000fca0000000800 */
.L_x_13:
[----:B------:R-:W-:Y:S02]  /*1220*/  ULDC.64 UR4, c[0x0][0x6a0] ;  /* 0x0001a80000047ab9 */ /* 0x000fe40000000a00 */
        /* <DEDUP_REMOVED lines=11> */
.L_x_15:
        /* <DEDUP_REMOVED lines=8> */
.L_x_17:
[----:B------:R-:W-:-:S05]  /*1360*/  ULDC UR21, c[0x0][0x684] ;  /* 0x0001a10000157ab9 */ /* 0x000fca0000000800 */
.L_x_16:
[----:B------:R-:W-:-:S13]  /*1370*/  LOP3.LUT P0, RZ, R4, 0xff, RZ, 0xc0, !PT ;  /* 0x000000ff04ff7812 */ /* 0x000fda000780c0ff */
[----:B------:R-:W-:Y:S05]  /*1380*/  @!P0 EXIT ;  /* 0x000000000000894d */ /* 0x000fea0003800000 */
[----:B------:R-:W-:Y:S01]  /*1390*/  ULDC UR4, c[0x0][0x28c] ;  /* 0x0000a30000047ab9 */ /* 0x000fe20000000800 */
[----:B------:R-:W-:Y:S02]  /*13a0*/  ULOP3.LUT UR22, UR13, 0x1, URZ, 0xfc, !UPT ;  /* 0x000000010d167892 */ /* 0x000fe4000f8efc3f */
[----:B------:R-:W-:-:S04]  /*13b0*/  UIADD3 UR4, UR4, 0x3f, URZ ;  /* 0x0000003f04047890 */ /* 0x000fc8000fffe03f */
[----:B------:R-:W-:-:S04]  /*13c0*/  USHF.R.S32.HI UR5, URZ, 0x1f, UR4 ;  /* 0x0000001f3f057899 */ /* 0x000fc80008011404 */
[----:B------:R-:W-:-:S03]  /*13d0*/  ULEA.HI UR5, UR5, UR4, URZ, 0x6 ;  /* 0x0000000405057291 */ /* 0x000fc6000f8f303f */
[----:B------:R-:W-:Y:S01]  /*13e0*/  UMOV UR4, URZ ;  /* 0x0000003f00047c82 */ /* 0x000fe20008000000 */
[----:B------:R-:W-:-:S03]  /*13f0*/  USHF.R.S32.HI UR12, URZ, 0x6, UR5 ;  /* 0x000000063f0c7899 */ /* 0x000fc60008011405 */
[----:B------:R-:W-:-:S09]  /*1400*/  UMOV UR5, URZ ;  /* 0x0000003f00057c82 */ /* 0x000fd20008000000 */
.L_x_224:
[----:B-1----:R-:W1:Y:S01]  /*1410*/  S2R R0, SR_TID.X ;  /* 0x0000000000007919 */ /* 0x002e620000002100 */
[----:B------:R-:W-:Y:S01]  /*1420*/  UISETP.LT.AND UP0, UPT, URZ, UR12, UPT ;  /* 0x0000000c3f00728c */ /* 0x000fe2000bf01270 */
[----:B------:R-:W-:Y:S02]  /*1430*/  CS2R R228, SRZ ;  /* 0x0000000000e47805 */ /* 0x000fe4000001ff00 */
[----:B------:R-:W-:Y:S01]  /*1440*/  CS2R R226, SRZ ;  /* 0x0000000000e27805 */ /* 0x000fe2000001ff00 */
[----:B------:R-:W-:Y:S01]  /*1450*/  STL [R1+0x70], RZ ;  /* 0x000070ff01007387 */ /* 0x000fe20000100800 */
[----:B------:R-:W-:Y:S01]  /*1460*/  USEL UR6, URZ, UR12, UP0 ;  /* 0x0000000c3f067287 */ /* 0x000fe20008000000 */
[----:B------:R-:W-:Y:S02]  /*1470*/  CS2R R224, SRZ ;  /* 0x0000000000e07805 */ /* 0x000fe4000001ff00 */
[----:B------:R-:W-:Y:S01]  /*1480*/  CS2R R222, SRZ ;  /* 0x0000000000de7805 */ /* 0x000fe2000001ff00 */
[----:B------:R-:W-:Y:S01]  /*1490*/  STL [R1+0x6c], RZ ;  /* 0x00006cff01007387 */ /* 0x000fe20000100800 */
[----:B------:R-:W-:Y:S01]  /*14a0*/  UIADD3 UR7, UR12, -UR6, URZ ;  /* 0x800000060c077290 */ /* 0x000fe2000fffe03f */
[----:B------:R-:W-:-:S02]  /*14b0*/  CS2R R220, SRZ ;  /* 0x0000000000dc7805 */ /* 0x000fc4000001ff00 */
[----:B------:R-:W-:Y:S01]  /*14c0*/  CS2R R218, SRZ ;  /* 0x0000000000da7805 */ /* 0x000fe2000001ff00 */
[----:B------:R-:W-:Y:S01]  /*14d0*/  STL [R1+0x68], RZ ;  /* 0x000068ff01007387 */ /* 0x000fe20000100800 */
[----:B------:R-:W-:Y:S01]  /*14e0*/  UISETP.GE.AND UP0, UPT, UR7, 0x1, UPT ;  /* 0x000000010700788c */ /* 0x000fe2000bf06270 */
[----:B------:R-:W-:Y:S01]  /*14f0*/  CS2R R216, SRZ ;  /* 0x0000000000d87805 */ /* 0x000fe2000001ff00 */
[----:B------:R-:W-:Y:S01]  /*1500*/  UMOV UR6, URZ ;  /* 0x0000003f00067c82 */ /* 0x000fe20008000000 */
[----:B------:R-:W-:Y:S01]  /*1510*/  STL [R1+0x64], RZ ;  /* 0x000064ff01007387 */ /* 0x000fe20000100800 */
[----:B------:R-:W-:Y:S02]  /*1520*/  CS2R R214, SRZ ;  /* 0x0000000000d67805 */ /* 0x000fe4000001ff00 */
[----:B------:R-:W-:Y:S02]  /*1530*/  CS2R R212, SRZ ;  /* 0x0000000000d47805 */ /* 0x000fe4000001ff00 */
[----:B------:R-:W-:Y:S01]  /*1540*/  PLOP3.LUT P0, PT, PT, PT, UP0, 0x80, 0x0 ;  /* 0x000000000000781c */ /* 0x000fe20003f0f008 */
[----:B------:R-:W-:Y:S01]  /*1550*/  STL [R1+0x60], RZ ;  /* 0x000060ff01007387 */ /* 0x000fe20000100800 */
[----:B------:R-:W-:-:S02]  /*1560*/  CS2R R210, SRZ ;  /* 0x0000000000d27805 */ /* 0x000fc4000001ff00 */
[----:B------:R-:W-:Y:S02]  /*1570*/  CS2R R208, SRZ ;  /* 0x0000000000d07805 */ /* 0x000fe4000001ff00 */
[----:B------:R-:W-:Y:S01]  /*1580*/  CS2R R206, SRZ ;  /* 0x0000000000ce7805 */ /* 0x000fe2000001ff00 */
[----:B------:R-:W-:Y:S01]  /*1590*/  STL [R1+0x5c], RZ ;  /* 0x00005cff01007387 */ /* 0x000fe20000100800 */
[----:B------:R-:W-:Y:S02]  /*15a0*/  CS2R R204, SRZ ;  /* 0x0000000000cc7805 */ /* 0x000fe4000001ff00 */
[----:B------:R-:W-:Y:S02]  /*15b0*/  CS2R R202, SRZ ;  /* 0x0000000000ca7805 */ /* 0x000fe4000001ff00 */
[----:B------:R-:W-:Y:S01]  /*15c0*/  CS2R R200, SRZ ;  /* 0x0000000000c87805 */ /* 0x000fe2000001ff00 */
[----:B------:R-:W-:Y:S01]  /*15d0*/  STL [R1+0x58], RZ ;  /* 0x000058ff01007387 */ /* 0x000fe20000100800 */
[----:B------:R-:W-:-:S02]  /*15e0*/  CS2R R198, SRZ ;  /* 0x0000000000c67805 */ /* 0x000fc4000001ff00 */
[----:B------:R-:W-:Y:S02]  /*15f0*/  CS2R R196, SRZ ;  /* 0x0000000000c47805 */ /* 0x000fe4000001ff00 */
[----:B------:R-:W-:Y:S01]  /*1600*/  CS2R R194, SRZ ;  /* 0x0000000000c27805 */ /* 0x000fe2000001ff00 */
[----:B------:R-:W-:Y:S01]  /*1610*/  STL [R1+0x54], RZ ;  /* 0x000054ff01007387 */ /* 0x000fe20000100800 */
[----:B-1----:R-:W-:Y:S02]  /*1620*/  LOP3.LUT R0, R0, 0x80, RZ, 0xc0, !PT ;  /* 0x0000008000007812 */ /* 0x002fe400078ec0ff */
[----:B------:R-:W-:Y:S02]  /*1630*/  CS2R R192, SRZ ;  /* 0x0000000000c07805 */ /* 0x000fe4000001ff00 */
[----:B------:R-:W-:Y:S01]  /*1640*/  CS2R R190, SRZ ;  /* 0x0000000000be7805 */ /* 0x000fe2000001ff00 */
[----:B------:R-:W-:Y:S01]  /*1650*/  STL [R1+0x50], RZ ;  /* 0x000050ff01007387 */ /* 0x000fe20000100800 */
[----:B------:R-:W-:-:S02]  /*1660*/  SHF.R.U32.HI R0, RZ, 0x7, R0 ;  /* 0x00000007ff007819 */ /* 0x000fc40000011600 */
        /* <DEDUP_REMOVED lines=23> */
[----:B------:R-:W-:Y:S01]  /*17e0*/  CS2R R154, SRZ ;  /* 0x00000000009a7805 */ /* 0x000fe2000001ff00 */
[----:B------:R-:W-:Y:S01]  /*17f0*/  IMAD.MOV.U32 R153, RZ, RZ, RZ ;  /* 0x000000ffff997224 */ /* 0x000fe200078e00ff */
[----:B0-----:R-:W-:Y:S01]  /*1800*/  CS2R R22, SRZ ;  /* 0x0000000000167805 */ /* 0x001fe2000001ff00 */
        /* <DEDUP_REMOVED lines=13> */
[----:B--2---:R-:W-:Y:S02]  /*18e0*/  CS2R R2, SRZ ;  /* 0x0000000000027805 */ /* 0x004fe4000001ff00 */
        /* <DEDUP_REMOVED lines=10> */
[----:B------:R-:W0:Y:S01]  /*1990*/  SHFL.IDX PT, R0, R0, RZ, 0x1f ;  /* 0x00001fff00007589 */ /* 0x000e2200000e0000 */
[----:B------:R-:W-:-:S02]  /*19a0*/  CS2R R40, SRZ ;  /* 0x0000000000287805 */ /* 0x000fc4000001ff00 */
[----:B------:R-:W-:Y:S02]  /*19b0*/  CS2R R42, SRZ ;  /* 0x00000000002a7805 */ /* 0x000fe4000001ff00 */
[----:B------:R-:W-:Y:S01]  /*19c0*/  CS2R R44, SRZ ;  /* 0x00000000002c7805 */ /* 0x000fe2000001ff00 */
[----:B------:R1:W-:Y:S01]  /*19d0*/  STL [R1+0x1c], RZ ;  /* 0x00001cff01007387 */ /* 0x0003e20000100800 */
[----:B------:R-:W-:Y:S02]  /*19e0*/  CS2R R46, SRZ ;  /* 0x00000000002e7805 */ /* 0x000fe4000001ff00 */
[----:B------:R-:W-:Y:S02]  /*19f0*/  CS2R R48, SRZ ;  /* 0x0000000000307805 */ /* 0x000fe4000001ff00 */
[----:B------:R-:W-:Y:S01]  /*1a00*/  CS2R R50, SRZ ;  /* 0x0000000000327805 */ /* 0x000fe2000001ff00 */
[----:B------:R1:W-:Y:S01]  /*1a10*/  STL [R1+0x18], RZ ;  /* 0x000018ff01007387 */ /* 0x0003e20000100800 */
        /* <DEDUP_REMOVED lines=16> */
[----:B0-----:R-:W-:-:S02]  /*1b20*/  R2UR UR8, R0 ;  /* 0x00000000000872ca */ /* 0x001fc400000e0000 */
[----:B------:R-:W-:Y:S02]  /*1b30*/  CS2R R76, SRZ ;  /* 0x00000000004c7805 */ /* 0x000fe4000001ff00 */
[----:B------:R-:W-:Y:S01]  /*1b40*/  CS2R R78, SRZ ;  /* 0x00000000004e7805 */ /* 0x000fe2000001ff00 */
[----:B------:R1:W-:Y:S01]  /*1b50*/  STL [R1+0x4], RZ ;  /* 0x000004ff01007387 */ /* 0x0003e20000100800 */
[----:B------:R-:W-:Y:S02]  /*1b60*/  CS2R R80, SRZ ;  /* 0x0000000000507805 */ /* 0x000fe4000001ff00 */
[----:B------:R-:W-:Y:S02]  /*1b70*/  CS2R R82, SRZ ;  /* 0x0000000000527805 */ /* 0x000fe4000001ff00 */
[----:B------:R-:W-:Y:S01]  /*1b80*/  CS2R R84, SRZ ;  /* 0x0000000000547805 */ /* 0x000fe2000001ff00 */
[----:B------:R1:W-:Y:S01]  /*1b90*/  STL [R1], RZ ;  /* 0x000000ff01007387 */ /* 0x0003e20000100800 */
[----:B------:R-:W-:-:S02]  /*1ba0*/  CS2R R86, SRZ ;  /* 0x0000000000567805 */ /* 0x000fc4000001ff00 */
[----:B------:R-:W-:Y:S02]  /*1bb0*/  CS2R R88, SRZ ;  /* 0x0000000000587805 */ /* 0x000fe4000001ff00 */
[----:B------:R-:W-:Y:S02]  /*1bc0*/  CS2R R90, SRZ ;  /* 0x00000000005a7805 */ /* 0x000fe4000001ff00 */
[----:B------:R-:W-:Y:S02]  /*1bd0*/  CS2R R92, SRZ ;  /* 0x00000000005c7805 */ /* 0x000fe4000001ff00 */
[----:B------:R-:W-:Y:S02]  /*1be0*/  CS2R R94, SRZ ;  /* 0x00000000005e7805 */ /* 0x000fe4000001ff00 */
[----:B------:R-:W-:Y:S02]  /*1bf0*/  CS2R R96, SRZ ;  /* 0x0000000000607805 */ /* 0x000fe4000001ff00 */
        /* <DEDUP_REMOVED lines=26> */
[----:B------:R-:W-:Y:S01]  /*1da0*/  CS2R R150, SRZ ;  /* 0x0000000000967805 */ /* 0x000fe2000001ff00 */
[----:B-1----:R-:W-:Y:S06]  /*1db0*/  @!P0 BRA `(.L_x_18) ;  /* 0x00000014001c8947 */ /* 0x002fec0003800000 */
[----:B------:R-:W0:Y:S01]  /*1dc0*/  S2UR UR10, SR_CgaCtaId ;  /* 0x00000000000a79c3 */ /* 0x000e220000008800 */
[----:B------:R-:W-:Y:S01]  /*1dd0*/  ULEA.HI UR6, UR8, UR8, URZ, 0x1 ;  /* 0x0000000808067291 */ /* 0x000fe2000f8f083f */
[----:B------:R-:W-:Y:S01]  /*1de0*/  IMAD.MOV.U32 R229, RZ, RZ, RZ ;  /* 0x000000ffffe57224 */ /* 0x000fe200078e00ff */
[----:B------:R-:W-:Y:S01]  /*1df0*/  UMOV UR9, 0x400 ;  /* 0x0000040000097882 */ /* 0x000fe20000000000 */
[----:B------:R-:W-:Y:S01]  /*1e00*/  IMAD.U32 R0, RZ, RZ, UR4 ;  /* 0x00000004ff007e24 */ /* 0x000fe2000f8e00ff */
[----:B------:R-:W-:Y:S01]  /*1e10*/  ULOP3.LUT UR6, UR6, 0x1ffffe, URZ, 0xc0, !UPT ;  /* 0x001ffffe06067892 */ /* 0x000fe2000f8ec03f */
[----:B------:R-:W-:Y:S01]  /*1e20*/  UMOV UR14, UR7 ;  /* 0x00000007000e7c82 */ /* 0x000fe20008000000 */
[----:B------:R-:W-:Y:S02]  /*1e30*/  UPLOP3.LUT UP0, UPT, UPT, UPT, UPT, 0x40, 0x0 ;  /* 0x000000000000789c */ /* 0x000fe40003f0e870 */
[----:B------:R-:W-:Y:S01]  /*1e40*/  UIADD3 UR6, UR8, -UR6, URZ ;  /* 0x8000000608067290 */ /* 0x000fe2000fffe03f */
[----:B------:R-:W-:Y:S01]  /*1e50*/  UMOV UR16, UR5 ;  /* 0x0000000500107c82 */ /* 0x000fe20008000000 */
[----:B------:R-:W-:Y:S01]  /*1e60*/  UMOV UR17, UR5 ;  /* 0x0000000500117c82 */ /* 0x000fe20008000000 */
[----:B------:R-:W-:Y:S01]  /*1e70*/  UMOV UR7, URZ ;  /* 0x0000003f00077c82 */ /* 0x000fe20008000000 */
[----:B------:R-:W-:Y:S01]  /*1e80*/  ULDC UR25, c[0x0][0x644] ;  /* 0x0001910000197ab9 */ /* 0x000fe20000000800 */
[----:B0-----:R-:W-:-:S04]  /*1e90*/  ULEA UR9, UR10, UR9, 0x18 ;  /* 0x000000090a097291 */ /* 0x001fc8000f8ec03f */
[----:B------:R-:W-:-:S04]  /*1ea0*/  ULEA UR6, UR6, UR9, 0xb ;  /* 0x0000000906067291 */ /* 0x000fc8000f8e583f */
[----:B------:R-:W-:-:S04]  /*1eb0*/  UIADD3 UR6, UR6, 0x180, URZ ;  /* 0x0000018006067890 */ /* 0x000fc8000fffe03f */
[----:B------:R-:W-:-:S03]  /*1ec0*/  USHF.R.U32.HI UR8, URZ, 0x4, UR6 ;  /* 0x000000043f087899 */ /* 0x000fc60008011606 */
[----:B------:R-:W-:Y:S01]  /*1ed0*/  UMOV UR6, URZ ;  /* 0x0000003f00067c82 */ /* 0x000fe20008000000 */
[----:B------:R-:W-:-:S12]  /*1ee0*/  ULOP3.LUT UR15, UR8, 0x3fff, URZ, 0xc0, !UPT ;  /* 0x00003fff080f7892 */ /* 0x000fd8000f8ec03f */
.L_x_26:
[----:B------:R-:W-:-:S06]  /*1ef0*/  UISETP.NE.AND UP1, UPT, UR22, 0x3, UPT ;  /* 0x000000031600788c */ /* 0x000fcc000bf25270 */
[----:B------:R-:W-:-:S13]  /*1f00*/  PLOP3.LUT P1, PT, PT, PT, UP1, 0x80, 0x0 ;  /* 0x000000000000781c */ /* 0x000fda0003f2f018 */
[----:B0-----:R-:W-:Y:S05]  /*1f10*/  @!P1 BRA `(.L_x_19) ;  /* 0x0000000000049947 */ /* 0x001fea0003800000 */
[----:B------:R-:W-:Y:S01]  /*1f20*/  BPT.TRAP 0x1 ;  /* 0x000000040000795c */ /* 0x000fe20000300000 */
.L_x_19:
[----:B------:R-:W0:Y:S01]  /*1f30*/  S2UR UR9, SR_CgaCtaId ;  /* 0x00000000000979c3 */ /* 0x000e220000008800 */
[----:B------:R-:W-:Y:S01]  /*1f40*/  UMOV UR8, 0x400 ;  /* 0x0000040000087882 */ /* 0x000fe20000000000 */
[----:B------:R-:W-:Y:S01]  /*1f50*/  SHF.L.U32 R152, R0, 0x1f, RZ ;  /* 0x0000001f00987819 */ /* 0x000fe200000006ff */
[----:B0-----:R-:W-:-:S04]  /*1f60*/  ULEA UR24, UR9, UR8, 0x18 ;  /* 0x0000000809187291 */ /* 0x001fc8000f8ec03f */
[----:B------:R-:W-:-:S09]  /*1f70*/  ULEA UR8, UR16, UR24, 0x3 ;  /* 0x0000001810087291 */ /* 0x000fd2000f8e183f */
[----:B------:R0:W1:Y:S01]  /*1f80*/  SYNCS.PHASECHK.TRANS64.TRYWAIT P0, [UR8], R152 ;  /* 0x00000098ff0075a7 */ /* 0x0000620008000148 */
[----:B------:R-:W-:Y:S05]  /*1f90*/  @!P1 BRA `(.L_x_20) ;  /* 0x0000000000049947 */ /* 0x000fea0003800000 */
[----:B------:R-:W-:Y:S01]  /*1fa0*/  BPT.TRAP 0x1 ;  /* 0x000000040000795c */ /* 0x000fe20000300000 */
.L_x_20:
[----:B-1----:R-:W-:Y:S05]  /*1fb0*/  @P0 BRA `(.L_x_21) ;  /* 0x0000000000080947 */ /* 0x002fea0003800000 */
[----:B------:R-:W1:Y:S02]  /*1fc0*/  SYNCS.PHASECHK.TRANS64.TRYWAIT P0, [UR8], R152 ;  /* 0x00000098ff0075a7 */ /* 0x000e640008000148 */
[----:B-1----:R-:W-:Y:S05]  /*1fd0*/  @!P0 BRA `(.L_x_22) ;  /* 0x000000fc00288947 */ /* 0x002fea0003800000 */
.L_x_21:
[----:B------:R-:W-:Y:S04]  /*1fe0*/  STL [R1+0x98], R2 ;  /* 0x0000980201007387 */ /* 0x000fe80000100800 */
[----:B-----5:R1:W-:Y:S02]  /*1ff0*/  STL [R1+0x94], R0 ;  /* 0x0000940001007387 */ /* 0x0203e40000100800 */
[----:B-1----:R-:W0:Y:S02]  /*2000*/  S2R R0, SR_TID.X ;  /* 0x0000000000007919 */ /* 0x002e240000002100 */
[C---:B0-----:R-:W-:Y:S02]  /*2010*/  IMAD.SHL.U32 R152, R0.reuse, 0x20, RZ ;  /* 0x0000002000987824 */ /* 0x041fe400078e00ff */
[----:B------:R-:W-:-:S03]  /*2020*/  IMAD.SHL.U32 R2, R0, 0x200, RZ ;  /* 0x0000020000027824 */ /* 0x000fc600078e00ff */
[----:B------:R-:W-:Y:S02]  /*2030*/  LOP3.LUT R152, R152, 0x1c00, RZ, 0xc0, !PT ;  /* 0x00001c0098987812 */ /* 0x000fe400078ec0ff */
[----:B------:R-:W-:Y:S02]  /*2040*/  SHF.L.U32 R0, R0, 0x4, RZ ;  /* 0x0000000400007819 */ /* 0x000fe400000006ff */
[----:B------:R-:W-:Y:S02]  /*2050*/  LOP3.LUT R152, R152, 0x200, R2, 0xf8, !PT ;  /* 0x0000020098987812 */ /* 0x000fe400078ef802 */
[----:B------:R0:W5:Y:S02]  /*2060*/  LDL.LU R2, [R1+0x98] ;  /* 0x0000980001027983 */ /* 0x0001640000300800 */
[----:B------:R-:W-:-:S04]  /*2070*/  LOP3.LUT R152, R152, 0x1c0, R0, 0xf8, !PT ;  /* 0x000001c098987812 */ /* 0x000fc800078ef800 */
[----:B------:R-:W-:Y:S02]  /*2080*/  LOP3.LUT R152, R152, 0x20, R0, 0xf8, !PT ;  /* 0x0000002098987812 */ /* 0x000fe400078ef800 */
[----:B------:R0:W5:Y:S01]  /*2090*/  LDL.LU R0, [R1+0x94] ;  /* 0x0000940001007983 */ /* 0x0001620000300800 */
[----:B------:R-:W-:Y:S02]  /*20a0*/  USHF.L.U32 UR8, UR16, 0xa, URZ ;  /* 0x0000000a10087899 */ /* 0x000fe4000800063f */
[----:B------:R-:W-:Y:S02]  /*20b0*/  UIADD3 UR9, UR24, 0xa180, URZ ;  /* 0x0000a18018097890 */ /* 0x000fe4000fffe03f */
[----:B------:R-:W-:Y:S02]  /*20c0*/  USEL UR7, UR7, URZ, !UP0 ;  /* 0x0000003f07077287 */ /* 0x000fe4000c000000 */
[----:B------:R-:W-:Y:S01]  /*20d0*/  LEA.HI R152, R152, UR8, RZ, 0x1d ;  /* 0x0000000898987c11 */ /* 0x000fe2000f8fe8ff */
[----:B------:R-:W-:-:S02]  /*20e0*/  USHF.R.U32.HI UR9, URZ, 0x4, UR9 ;  /* 0x000000043f097899 */ /* 0x000fc40008011609 */
[----:B------:R-:W-:Y:S02]  /*20f0*/  ULOP3.LUT UR10, UR15, 0x10000, URZ, 0xfc, !UPT ;  /* 0x000100000f0a7892 */ /* 0x000fe4000f8efc3f */
[----:B------:R-:W-:Y:S01]  /*2100*/  ULOP3.LUT UR9, UR9, 0x3fff, URZ, 0xc0, !UPT ;  /* 0x00003fff09097892 */ /* 0x000fe2000f8ec03f */
[----:B------:R-:W1:Y:S01]  /*2110*/  LDS R152, [R152+UR24+0x32180] ;  /* 0x0321801898987984 */ /* 0x000e620008000800 */
[----:B------:R-:W-:Y:S02]  /*2120*/  UISETP.NE.U32.AND UP0, UPT, UR7, URZ, UPT ;  /* 0x0000003f0700728c */ /* 0x000fe4000bf05070 */
[----:B------:R-:W-:Y:S02]  /*2130*/  ULOP3.LUT UR9, UR9, 0x10000, URZ, 0xfc, !UPT ;  /* 0x0001000009097892 */ /* 0x000fe4000f8efc3f */
[----:B------:R-:W-:Y:S02]  /*2140*/  ULEA UR7, UR16, UR10, 0x8 ;  /* 0x0000000a10077291 */ /* 0x000fe4000f8e403f */
[----:B------:R-:W-:Y:S01]  /*2150*/  UIADD3 UR10, UR8, UR9, URZ ;  /* 0x00000009080a7290 */ /* 0x000fe2000fffe03f */
[----:B------:R-:W-:-:S02]  /*2160*/  UMOV UR11, 0x80000020 ;  /* 0x80000020000b7882 */ /* 0x000fc40000000000 */
[----:B------:R-:W-:Y:S01]  /*2170*/  UMOV UR9, 0xc0000010 ;  /* 0xc000001000097882 */ /* 0x000fe20000000000 */
[----:B------:R-:W-:Y:S01]  /*2180*/  UIADD3 UR6, UR6, 0x1, URZ ;  /* 0x0000000106067890 */ /* 0x000fe2000fffe03f */
[----:B------:R-:W-:Y:S01]  /*2190*/  UMOV UR8, UR7 ;  /* 0x0000000700087c82 */ /* 0x000fe20008000000 */
[----:B-1----:R-:W-:-:S06]  /*21a0*/  WARPGROUP.ARRIVE ;  /* 0x00000000000079c5 */ /* 0x002fcc0000000000 */
[----:B------:R-:W-:Y:S01]  /*21b0*/  QGMMA.SP.64x256x64.F32.E4M3.E4M3 R24, gdesc[UR8], R24, UP0, R152, gsb0 ;  /* 0x07e09800081879f3 */ /* 0x000fe2000b800a18 */
[----:B------:R-:W-:-:S04]  /*21c0*/  UISETP.NE.AND UP0, UPT, UR6, UR25, UPT ;  /* 0x000000190600728c */ /* 0x000fc8000bf05270 */
[----:B------:R-:W-:-:S04]  /*21d0*/  USEL UR7, URZ, 0x1, UP0 ;  /* 0x000000013f077887 */ /* 0x000fc80008000000 */
[----:B------:R-:W-:-:S06]  /*21e0*/  UISETP.NE.AND UP0, UPT, UR7, URZ, UPT ;  /* 0x0000003f0700728c */ /* 0x000fcc000bf05270 */
[----:B------:R-:W-:Y:S01]  /*21f0*/  PLOP3.LUT P0, PT, PT, PT, UP0, 0x80, 0x0 ;  /* 0x000000000000781c */ /* 0x000fe20003f0f008 */
[----:B------:R-:W-:-:S12]  /*2200*/  WARPGROUP.DEPBAR.LE gsb0, 0x0 ;  /* 0x00008000000079c5 */ /* 0x000fd80000010000 */
[----:B0-----:R-:W-:Y:S05]  /*2210*/  @!P0 BRA `(.L_x_23) ;  /* 0x0000000c00788947 */ /* 0x001fea0003800000 */
[----:B-----5:R-:W-:Y:S01]  /*2220*/  FADD R2, R24, R2 ;  /* 0x0000000218027221 */ /* 0x020fe20000000000 */
[----:B------:R-:W-:-:S01]  /*2230*/  FADD R3, R25, R3 ;  /* 0x0000000319037221 */ /* 0x000fc20000000000 */
[----:B------:R0:W-:Y:S01]  /*2240*/  STL [R1+0x94], R0 ;  /* 0x0000940001007387 */ /* 0x0001e20000100800 */
[----:B------:R-:W-:-:S01]  /*2250*/  FADD R4, R26, R4 ;  /* 0x000000041a047221 */ /* 0x000fc20000000000 */
[----:B------:R-:W-:Y:S01]  /*2260*/  FADD R5, R27, R5 ;  /* 0x000000051b057221 */ /* 0x000fe20000000000 */
[----:B------:R-:W-:-:S01]  /*2270*/  FADD R6, R28, R6 ;  /* 0x000000061c067221 */ /* 0x000fc20000000000 */
[----:B------:R-:W-:Y:S01]  /*2280*/  FADD R7, R29, R7 ;  /* 0x000000071d077221 */ /* 0x000fe20000000000 */
[----:B0-----:R-:W2:Y:S04]  /*2290*/  LDL.LU R0, [R1+0x2c] ;  /* 0x00002c0001007983 */ /* 0x001ea80000300800 */
[----:B------:R0:W-:Y:S01]  /*22a0*/  STL [R1+0x98], R2 ;  /* 0x0000980201007387 */ /* 0x0001e20000100800 */
[----:B------:R-:W-:-:S01]  /*22b0*/  FADD R8, R30, R8 ;  /* 0x000000081e087221 */ /* 0x000fc20000000000 */
[----:B------:R-:W-:-:S02]  /*22c0*/  FADD R9, R31, R9 ;  /* 0x000000091f097221 */ /* 0x000fc40000000000 */
[----:B0-----:R-:W3:Y:S04]  /*22d0*/  LDL.LU R2, [R1+0x28] ;  /* 0x0000280001027983 */ /* 0x001ee80000300800 */
[----:B------:R0:W-:Y:S01]  /*22e0*/  STL [R1+0x9c], R3 ;  /* 0x00009c0301007387 */ /* 0x0001e20000100800 */
[----:B------:R-:W-:-:S03]  /*22f0*/  FADD R10, R32, R10 ;  /* 0x0000000a200a7221 */ /* 0x000fc60000000000 */
[----:B0-----:R-:W4:Y:S04]  /*2300*/  LDL.LU R3, [R1+0x24] ;  /* 0x0000240001037983 */ /* 0x001f280000300800 */
[----:B------:R0:W-:Y:S01]  /*2310*/  STL [R1+0xa0], R4 ;  /* 0x0000a00401007387 */ /* 0x0001e20000100800 */
[----:B------:R-:W-:-:S03]  /*2320*/  FADD R11, R33, R11 ;  /* 0x0000000b210b7221 */ /* 0x000fc60000000000 */
[----:B0-----:R-:W4:Y:S04]  /*2330*/  LDL.LU R4, [R1+0x20] ;  /* 0x0000200001047983 */ /* 0x001f280000300800 */
[----:B------:R0:W-:Y:S01]  /*2340*/  STL [R1+0xa4], R5 ;  /* 0x0000a40501007387 */ /* 0x0001e20000100800 */
[----:B------:R-:W-:-:S03]  /*2350*/  FADD R12, R34, R12 ;  /* 0x0000000c220c7221 */ /* 0x000fc60000000000 */
[----:B0-----:R-:W4:Y:S04]  /*2360*/  LDL.LU R5, [R1+0x1c] ;  /* 0x00001c0001057983 */ /* 0x001f280000300800 */
[----:B------:R0:W-:Y:S04]  /*2370*/  STL [R1+0xa8], R6 ;  /* 0x0000a80601007387 */ /* 0x0001e80000100800 */
        /* <DEDUP_REMOVED lines=12> */
[----:B0-----:R-:W4:Y:S01]  /*2440*/  LDL.LU R12, [R1] ;  /* 0x00000000010c7983 */ /* 0x001f220000300800 */
[----:B------:R-:W-:-:S01]  /*2450*/  FADD R13, R35, R13 ;  /* 0x0000000d230d7221 */ /* 0x000fc20000000000 */
[----:B------:R-:W-:Y:S01]  /*2460*/  FADD R14, R36, R14 ;  /* 0x0000000e240e7221 */ /* 0x000fe20000000000 */
[----:B------:R-:W-:-:S01]  /*2470*/  FADD R15, R37, R15 ;  /* 0x0000000f250f7221 */ /* 0x000fc20000000000 */
[----:B------:R-:W-:Y:S01]  /*2480*/  FADD R16, R38, R16 ;  /* 0x0000001026107221 */ /* 0x000fe20000000000 */
[----:B------:R-:W-:-:S01]  /*2490*/  FADD R17, R39, R17 ;  /* 0x0000001127117221 */ /* 0x000fc20000000000 */
[----:B------:R-:W-:Y:S01]  /*24a0*/  STL [R1+0xc4], R13 ;  /* 0x0000c40d01007387 */ /* 0x000fe20000100800 */
        /* <DEDUP_REMOVED lines=15> */
[----:B------:R0:W-:Y:S01]  /*25a0*/  STL [R1+0xd4], R17 ;  /* 0x0000d41101007387 */ /* 0x0001e20000100800 */
[----:B------:R-:W-:-:S01]  /*25b0*/  FADD R159, R52, R159 ;  /* 0x0000009f349f7221 */ /* 0x000fc20000000000 */
[----:B------:R-:W-:Y:S01]  /*25c0*/  FADD R160, R53, R160 ;  /* 0x000000a035a07221 */ /* 0x000fe20000000000 */
        /* <DEDUP_REMOVED lines=68> */
[----:B--2---:R-:W-:-:S01]  /*2a10*/  FADD R0, R133, R0 ;  /* 0x0000000085007221 */ /* 0x004fc20000000000 */
[----:B---3--:R-:W-:Y:S01]  /*2a20*/  FADD R2, R132, R2 ;  /* 0x0000000284027221 */ /* 0x008fe20000000000 */
[----:B----4-:R-:W-:-:S01]  /*2a30*/  FADD R3, R131, R3 ;  /* 0x0000000383037221 */ /* 0x010fc20000000000 */
        /* <DEDUP_REMOVED lines=8> */
[----:B------:R-:W-:-:S05]  /*2ac0*/  FADD R12, R122, R12 ;  /* 0x0000000c7a0c7221 */ /* 0x000fca0000000000 */
[----:B------:R1:W-:Y:S04]  /*2ad0*/  STL [R1], R12 ;  /* 0x0000000c01007387 */ /* 0x0003e80000100800 */
[----:B------:R2:W-:Y:S04]  /*2ae0*/  STL [R1+0x4], R11 ;  /* 0x0000040b01007387 */ /* 0x0005e80000100800 */
[----:B------:R3:W-:Y:S04]  /*2af0*/  STL [R1+0x8], R10 ;  /* 0x0000080a01007387 */ /* 0x0007e80000100800 */
[----:B------:R4:W-:Y:S04]  /*2b00*/  STL [R1+0xc], R9 ;  /* 0x00000c0901007387 */ /* 0x0009e80000100800 */
[----:B------:R4:W-:Y:S04]  /*2b10*/  STL [R1+0x10], R8 ;  /* 0x0000100801007387 */ /* 0x0009e80000100800 */
[----:B------:R4:W-:Y:S04]  /*2b20*/  STL [R1+0x14], R7 ;  /* 0x0000140701007387 */ /* 0x0009e80000100800 */
[----:B------:R4:W-:Y:S04]  /*2b30*/  STL [R1+0x18], R6 ;  /* 0x0000180601007387 */ /* 0x0009e80000100800 */
[----:B------:R4:W-:Y:S04]  /*2b40*/  STL [R1+0x1c], R5 ;  /* 0x00001c0501007387 */ /* 0x0009e80000100800 */
[----:B------:R4:W-:Y:S04]  /*2b50*/  STL [R1+0x20], R4 ;  /* 0x0000200401007387 */ /* 0x0009e80000100800 */
[----:B0-----:R-:W4:Y:S04]  /*2b60*/  LDL.LU R17, [R1+0x30] ;  /* 0x0000300001117983 */ /* 0x001f280000300800 */
[----:B------:R0:W-:Y:S04]  /*2b70*/  STL [R1+0x24], R3 ;  /* 0x0000240301007387 */ /* 0x0001e80000100800 */
[----:B------:R-:W4:Y:S04]  /*2b80*/  LDL.LU R16, [R1+0x34] ;  /* 0x0000340001107983 */ /* 0x000f280000300800 */
[----:B------:R0:W-:Y:S04]  /*2b90*/  STL [R1+0x28], R2 ;  /* 0x0000280201007387 */ /* 0x0001e80000100800 */
[----:B------:R-:W4:Y:S04]  /*2ba0*/  LDL.LU R15, [R1+0x38] ;  /* 0x00003800010f7983 */ /* 0x000f280000300800 */
[----:B------:R0:W-:Y:S04]  /*2bb0*/  STL [R1+0x2c], R0 ;  /* 0x00002c0001007387 */ /* 0x0001e80000100800 */
[----:B------:R-:W4:Y:S04]  /*2bc0*/  LDL.LU R14, [R1+0x3c] ;  /* 0x00003c00010e7983 */ /* 0x000f280000300800 */
[----:B------:R-:W4:Y:S04]  /*2bd0*/  LDL.LU R13, [R1+0x40] ;  /* 0x00004000010d7983 */ /* 0x000f280000300800 */
[----:B-1----:R-:W4:Y:S04]  /*2be0*/  LDL.LU R12, [R1+0x44] ;  /* 0x00004400010c7983 */ /* 0x002f280000300800 */
[----:B--2---:R-:W2:Y:S04]  /*2bf0*/  LDL.LU R11, [R1+0x48] ;  /* 0x00004800010b7983 */ /* 0x004ea80000300800 */
[----:B---3--:R-:W3:Y:S04]  /*2c00*/  LDL.LU R10, [R1+0x4c] ;  /* 0x00004c00010a7983 */ /* 0x008ee80000300800 */
[----:B----4-:R-:W4:Y:S04]  /*2c10*/  LDL.LU R9, [R1+0x50] ;  /* 0x0000500001097983 */ /* 0x010f280000300800 */
[----:B------:R-:W4:Y:S04]  /*2c20*/  LDL.LU R8, [R1+0x54] ;  /* 0x0000540001087983 */ /* 0x000f280000300800 */
[----:B------:R-:W4:Y:S04]  /*2c30*/  LDL.LU R7, [R1+0x58] ;  /* 0x0000580001077983 */ /* 0x000f280000300800 */
[----:B------:R-:W4:Y:S04]  /*2c40*/  LDL.LU R6, [R1+0x5c] ;  /* 0x00005c0001067983 */ /* 0x000f280000300800 */
[----:B------:R-:W4:Y:S04]  /*2c50*/  LDL.LU R5, [R1+0x60] ;  /* 0x0000600001057983 */ /* 0x000f280000300800 */
[----:B------:R-:W4:Y:S04]  /*2c60*/  LDL.LU R4, [R1+0x64] ;  /* 0x0000640001047983 */ /* 0x000f280000300800 */
[----:B0-----:R-:W4:Y:S04]  /*2c70*/  LDL.LU R3, [R1+0x68] ;  /* 0x0000680001037983 */ /* 0x001f280000300800 */
[----:B------:R-:W4:Y:S04]  /*2c80*/  LDL.LU R2, [R1+0x6c] ;  /* 0x00006c0001027983 */ /* 0x000f280000300800 */
[----:B------:R-:W4:Y:S01]  /*2c90*/  LDL.LU R0, [R1+0x70] ;  /* 0x0000700001007983 */ /* 0x000f220000300800 */
[----:B------:R-:W-:-:S05]  /*2ca0*/  FADD R17, R134, R17 ;  /* 0x0000001186117221 */ /* 0x000fca0000000000 */
[----:B------:R0:W-:Y:S01]  /*2cb0*/  STL [R1+0x30], R17 ;  /* 0x0000301101007387 */ /* 0x0001e20000100800 */
[----:B------:R-:W-:-:S03]  /*2cc0*/  FADD R16, R135, R16 ;  /* 0x0000001087107221 */ /* 0x000fc60000000000 */
[----:B0-----:R0:W5:Y:S01]  /*2cd0*/  LDL.LU R17, [R1+0xd4] ;  /* 0x0000d40001117983 */ /* 0x0011620000300800 */
[----:B------:R-:W-:-:S03]  /*2ce0*/  FADD R15, R136, R15 ;  /* 0x0000000f880f7221 */ /* 0x000fc60000000000 */
[----:B------:R1:W-:Y:S01]  /*2cf0*/  STL [R1+0x34], R16 ;  /* 0x0000341001007387 */ /* 0x0003e20000100800 */
[----:B------:R-:W-:-:S01]  /*2d00*/  FADD R14, R137, R14 ;  /* 0x0000000e890e7221 */ /* 0x000fc20000000000 */
[----:B------:R-:W-:Y:S02]  /*2d10*/  FADD R13, R138, R13 ;  /* 0x0000000d8a0d7221 */ /* 0x000fe40000000000 */
[----:B-1----:R0:W5:Y:S01]  /*2d20*/  LDL.LU R16, [R1+0xd0] ;  /* 0x0000d00001107983 */ /* 0x0021620000300800 */
[----:B------:R-:W-:-:S03]  /*2d30*/  FADD R12, R139, R12 ;  /* 0x0000000c8b0c7221 */ /* 0x000fc60000000000 */
[----:B------:R1:W-:Y:S01]  /*2d40*/  STL [R1+0x38], R15 ;  /* 0x0000380f01007387 */ /* 0x0003e20000100800 */
[----:B--2---:R-:W-:-:S03]  /*2d50*/  FADD R11, R140, R11 ;  /* 0x0000000b8c0b7221 */ /* 0x004fc60000000000 */
[----:B-1----:R0:W5:Y:S01]  /*2d60*/  LDL.LU R15, [R1+0xcc] ;  /* 0x0000cc00010f7983 */ /* 0x0021620000300800 */
[----:B---3--:R-:W-:-:S03]  /*2d70*/  FADD R10, R141, R10 ;  /* 0x0000000a8d0a7221 */ /* 0x008fc60000000000 */
[----:B------:R1:W-:Y:S01]  /*2d80*/  STL [R1+0x3c], R14 ;  /* 0x00003c0e01007387 */ /* 0x0003e20000100800 */
[----:B----4-:R-:W-:-:S01]  /*2d90*/  FADD R9, R142, R9 ;  /* 0x000000098e097221 */ /* 0x010fc20000000000 */
[----:B------:R-:W-:Y:S02]  /*2da0*/  FADD R8, R143, R8 ;  /* 0x000000088f087221 */ /* 0x000fe40000000000 */
[----:B-1----:R0:W5:Y:S04]  /*2db0*/  LDL.LU R14, [R1+0xc8] ;  /* 0x0000c800010e7983 */ /* 0x0021680000300800 */
[----:B------:R1:W-:Y:S01]  /*2dc0*/  STL [R1+0x40], R13 ;  /* 0x0000400d01007387 */ /* 0x0003e20000100800 */
[----:B------:R-:W-:-:S01]  /*2dd0*/  FADD R7, R144, R7 ;  /* 0x0000000790077221 */ /* 0x000fc20000000000 */
[----:B------:R-:W-:-:S02]  /*2de0*/  FADD R6, R145, R6 ;  /* 0x0000000691067221 */ /* 0x000fc40000000000 */
[----:B-1----:R0:W5:Y:S04]  /*2df0*/  LDL.LU R13, [R1+0xc4] ;  /* 0x0000c400010d7983 */ /* 0x0021680000300800 */
[----:B------:R1:W-:Y:S01]  /*2e00*/  STL [R1+0x44], R12 ;  /* 0x0000440c01007387 */ /* 0x0003e20000100800 */
[----:B------:R-:W-:-:S03]  /*2e10*/  FADD R5, R146, R5 ;  /* 0x0000000592057221 */ /* 0x000fc60000000000 */
        /* <DEDUP_REMOVED lines=13> */
[----:B------:R1:W-:Y:S04]  /*2ef0*/  STL [R1+0x58], R7 ;  /* 0x0000580701007387 */ /* 0x0003e80000100800 */
        /* <DEDUP_REMOVED lines=12> */
[----:B-1----:R0:W5:Y:S01]  /*2fc0*/  LDL.LU R0, [R1+0x94] ;  /* 0x0000940001007983 */ /* 0x0021620000300800 */
[----:B------:R-:W-:-:S01]  /*2fd0*/  FADD R229, R229, R151 ;  /* 0x00000097e5e57221 */ /* 0x000fc20000000000 */
[----:B------:R-:W-:-:S02]  /*2fe0*/  WARPGROUP.DEPBAR.LE gsb0, 0x0 ;  /* 0x00008000000079c5 */ /* 0x000fc40000010000 */
[----:B------:R-:W-:-:S05]  /*2ff0*/  UMOV UR6, URZ ;  /* 0x0000003f00067c82 */ /* 0x000fca0008000000 */
.L_x_23:
[----:B------:R-:W-:Y:S05]  /*3000*/  @!P1 BRA `(.L_x_24) ;  /* 0x0000000000049947 */ /* 0x000fea0003800000 */
[----:B------:R-:W-:Y:S01]  /*3010*/  BPT.TRAP 0x1 ;  /* 0x000000040000795c */ /* 0x000fe20000300000 */
.L_x_24:
[----:B-----5:R1:W-:Y:S04]  /*3020*/  STL [R1+0x9c], R3 ;  /* 0x00009c0301007387 */ /* 0x0203e80000100800 */
[----:B-1----:R-:W2:Y:S04]  /*3030*/  LDL R3, [R1+0x7c] ;  /* 0x00007c0001037983 */ /* 0x002ea80000100800 */
[----:B------:R1:W-:Y:S04]  /*3040*/  STL [R1+0x98], R2 ;  /* 0x0000980201007387 */ /* 0x0003e80000100800 */
[----:B-1----:R-:W2:Y:S04]  /*3050*/  LDL R2, [R1+0x78] ;  /* 0x0000780001027983 */ /* 0x002ea80000100800 */
[----:B------:R1:W-:Y:S04]  /*3060*/  STL [R1+0x94], R0 ;  /* 0x0000940001007387 */ /* 0x0003e80000100800 */
[----:B-1----:R-:W3:Y:S01]  /*3070*/  LDL R0, [R1+0x74] ;  /* 0x0000740001007983 */ /* 0x002ee20000100800 */
[----:B--2---:R-:W-:-:S03]  /*3080*/  LOP3.LUT P0, RZ, R2, R3, RZ, 0xc0, !PT ;  /* 0x0000000302ff7212 */ /* 0x004fc6000780c0ff */
[----:B------:R1:W5:Y:S04]  /*3090*/  LDL.LU R3, [R1+0x9c] ;  /* 0x00009c0001037983 */ /* 0x0003680000300800 */
[----:B------:R1:W5:Y:S06]  /*30a0*/  LDL.LU R2, [R1+0x98] ;  /* 0x0000980001027983 */ /* 0x00036c0000300800 */
[----:B------:R-:W-:-:S05]  /*30b0*/  VOTEU.ANY UP1, P0 ;  /* 0x00000000003f7886 */ /* 0x000fca0000020100 */
[----:B------:R-:W-:-:S04]  /*30c0*/  @UP1 ULEA UR7, UR17, UR24, 0x3 ;  /* 0x0000001811071291 */ /* 0x000fc8000f8e183f */
[----:B------:R-:W-:-:S06]  /*30d0*/  @UP1 UIADD3 UR7, UR7, 0x50, URZ ;  /* 0x0000005007071890 */ /* 0x000fcc000fffe03f */
[----:B------:R-:W-:-:S05]  /*30e0*/  IMAD.U32 R152, RZ, RZ, UR7 ;  /* 0x00000007ff987e24 */ /* 0x000fca000f8e00ff */
[----:B---3--:R-:W-:Y:S02]  /*30f0*/  @P0 PRMT R152, R0, 0x654, R152 ;  /* 0x0000065400980816 */ /* 0x008fe40000000098 */
[----:B------:R1:W5:Y:S01]  /*3100*/  LDL.LU R0, [R1+0x94] ;  /* 0x0000940001007983 */ /* 0x0003620000300800 */
[----:B------:R-:W-:Y:S01]  /*3110*/  UISETP.GT.U32.AND UP1, UPT, UR13, 0x1, UPT ;  /* 0x000000010d00788c */ /* 0x000fe2000bf24070 */
[----:B------:R1:W-:Y:S05]  /*3120*/  @P0 SYNCS.ARRIVE.TRANS64.RED.A1T0 RZ, [R152+URZ], RZ ;  /* 0x000000ff98ff09a7 */ /* 0x0003ea000810043f */
[----:B------:R-:W-:-:S13]  /*3130*/  PLOP3.LUT P0, PT, PT, PT, UP1, 0x80, 0x0 ;  /* 0x000000000000781c */ /* 0x000fda0003f0f018 */
[----:B-1----:R-:W-:Y:S05]  /*3140*/  @P0 BRA `(.L_x_25) ;  /* 0x0000000000040947 */ /* 0x002fea0003800000 */
[----:B------:R-:W-:Y:S01]  /*3150*/  BPT.TRAP 0x1 ;  /* 0x000000040000795c */ /* 0x000fe20000300000 */
.L_x_25:
[----:B------:R-:W-:Y:S02]  /*3160*/  UISETP.GT.AND UP3, UPT, UR14, 0x1, UPT ;  /* 0x000000010e00788c */ /* 0x000fe4000bf64270 */
[----:B------:R-:W-:Y:S02]  /*3170*/  UIADD3 UR16, UR16, 0x1, URZ ;  /* 0x0000000110107890 */ /* 0x000fe4000fffe03f */
[----:B------:R-:W-:Y:S02]  /*3180*/  UIADD3 UR17, UR17, 0x1, URZ ;  /* 0x0000000111117890 */ /* 0x000fe4000fffe03f */
[----:B------:R-:W-:Y:S01]  /*3190*/  PLOP3.LUT P0, PT, PT, PT, UP3, 0x80, 0x0 ;  /* 0x000000000000781c */ /* 0x000fe20003f0f038 */
[----:B------:R-:W-:Y:S02]  /*31a0*/  UISETP.NE.AND UP1, UPT, UR16, 0xa, UPT ;  /* 0x0000000a1000788c */ /* 0x000fe4000bf25270 */
[----:B------:R-:W-:Y:S02]  /*31b0*/  UISETP.NE.AND UP2, UPT, UR17, 0xa, UPT ;  /* 0x0000000a1100788c */ /* 0x000fe4000bf45270 */
[----:B------:R-:W-:-:S02]  /*31c0*/  USEL UR7, URZ, 0x1, UP1 ;  /* 0x000000013f077887 */ /* 0x000fc40008800000 */
[----:B------:R-:W-:Y:S02]  /*31d0*/  UIADD3 UR14, UR14, -0x1, URZ ;  /* 0xffffffff0e0e7890 */ /* 0x000fe4000fffe03f */
[----:B------:R-:W-:Y:S02]  /*31e0*/  USEL UR16, UR16, URZ, UP1 ;  /* 0x0000003f10107287 */ /* 0x000fe40008800000 */
[----:B-----5:R-:W-:Y:S01]  /*31f0*/  LOP3.LUT R0, R0, UR7, RZ, 0x3c, !PT ;  /* 0x0000000700007c12 */ /* 0x020fe2000f8e3cff */
[----:B------:R-:W-:Y:S01]  /*3200*/  USEL UR17, UR17, URZ, UP2 ;  /* 0x0000003f11117287 */ /* 0x000fe20009000000 */
[----:B------:R-:W-:Y:S01]  /*3210*/  UMOV UR7, 0x1 ;  /* 0x0000000100077882 */ /* 0x000fe20000000000 */
[----:B------:R-:W-:Y:S10]  /*3220*/  @P0 BRA `(.L_x_26) ;  /* 0xffffffec00300947 */ /* 0x000ff4000383ffff */
.L_x_18:
[----:B------:R-:W-:Y:S04]  /*3230*/  STL [R1+0x8c], R229 ;  /* 0x00008ce501007387 */ /* 0x000fe80000100800 */
[----:B------:R-:W2:Y:S04]  /*3240*/  LDL.LU R0, [R1+0x70] ;  /* 0x0000700001007983 */ /* 0x000ea80000300800 */
[----:B--2---:R1:W-:Y:S04]  /*3250*/  STL [R1+0x70], R0 ;  /* 0x0000700001007387 */ /* 0x0043e80000100800 */
[----:B-1----:R-:W2:Y:S04]  /*3260*/  LDL.LU R0, [R1+0x6c] ;  /* 0x00006c0001007983 */ /* 0x002ea80000300800 */
        /* <DEDUP_REMOVED lines=48> */
[----:B------:R1:W5:Y:S01]  /*3570*/  LDL.LU R229, [R1+0x8] ;  /* 0x0000080001e57983 */ /* 0x0003620000300800 */
[----:B------:R-:W-:-:S04]  /*3580*/  UISETP.NE.AND UP0, UPT, UR6, URZ, UPT ;  /* 0x0000003f0600728c */ /* 0x000fc8000bf05270 */
[----:B------:R-:W-:-:S06]  /*3590*/  USEL UR6, URZ, 0x1, !UP0 ;  /* 0x000000013f067887 */ /* 0x000fcc000c000000 */
[----:B------:R-:W-:Y:S01]  /*35a0*/  ISETP.NE.AND P0, PT, RZ, UR6, PT ;  /* 0x00000006ff007c0c */ /* 0x000fe2000bf05270 */
[----:B--2---:R2:W-:Y:S04]  /*35b0*/  STL [R1+0xc], R0 ;  /* 0x00000c0001007387 */ /* 0x0045e80000100800 */
[----:B------:R1:W5:Y:S04]  /*35c0*/  LDL.LU R152, [R1+0x4] ;  /* 0x0000040001987983 */ /* 0x0003680000300800 */
[----:B--2---:R1:W5:Y:S04]  /*35d0*/  LDL.LU R0, [R1] ;  /* 0x0000000001007983 */ /* 0x0043680000300800 */
[----:B------:R-:W-:Y:S05]  /*35e0*/  @!P0 BRA `(.L_x_27) ;  /* 0x0000000c00b48947 */ /* 0x000fea0003800000 */
[----:B------:R-:W-:-:S05]  /*35f0*/  FADD R2, R24, R2 ;  /* 0x0000000218027221 */ /* 0x000fca0000000000 */
[----:B------:R2:W-:Y:S04]  /*3600*/  STL [R1+0x94], R2 ;  /* 0x0000940201007387 */ /* 0x0005e80000100800 */
[----:B--2---:R-:W2:Y:S04]  /*3610*/  LDL.LU R2, [R1+0x8c] ;  /* 0x00008c0001027983 */ /* 0x004ea80000300800 */
[----:B--2---:R2:W-:Y:S04]  /*3620*/  STL [R1+0x98], R2 ;  /* 0x0000980201007387 */ /* 0x0045e80000100800 */
        /* <DEDUP_REMOVED lines=50> */
[----:B--2---:R-:W2:Y:S01]  /*3950*/  LDL.LU R2, [R1+0xc] ;  /* 0x00000c0001027983 */ /* 0x004ea20000300800 */
[----:B------:R-:W-:Y:S01]  /*3960*/  FADD R3, R25, R3 ;  /* 0x0000000319037221 */ /* 0x000fe20000000000 */
        /* <DEDUP_REMOVED lines=96> */
[----:B-----5:R-:W-:Y:S01]  /*3f70*/  FADD R0, R122, R0 ;  /* 0x000000007a007221 */ /* 0x020fe20000000000 */
[----:B------:R-:W-:Y:S01]  /*3f80*/  FADD R152, R123, R152 ;  /* 0x000000987b987221 */ /* 0x000fe20000000000 */
[----:B------:R-:W-:Y:S01]  /*3f90*/  FADD R229, R124, R229 ;  /* 0x000000e57ce57221 */ /* 0x000fe20000000000 */
[----:B--2---:R-:W-:-:S05]  /*3fa0*/  FADD R2, R125, R2 ;  /* 0x000000027d027221 */ /* 0x004fca0000000000 */
[----:B------:R2:W-:Y:S04]  /*3fb0*/  STL [R1+0xc], R2 ;  /* 0x00000c0201007387 */ /* 0x0005e80000100800 */
[----:B--2---:R-:W2:Y:S02]  /*3fc0*/  LDL.LU R2, [R1+0xfc] ;  /* 0x0000fc0001027983 */ /* 0x004ea40000300800 */
        /* <DEDUP_REMOVED lines=77> */
[----:B--2---:R2:W5:Y:S01]  /*44a0*/  LDL.LU R2, [R1+0x94] ;  /* 0x0000940001027983 */ /* 0x0045620000300800 */
[----:B------:R-:W-:Y:S02]  /*44b0*/  WARPGROUP.DEPBAR.LE gsb0, 0x0 ;  /* 0x00008000000079c5 */ /* 0x000fe40000010000 */
.L_x_27:
[----:B------:R3:W-:Y:S01]  /*44c0*/  STL [R1+0x9c], R3 ;  /* 0x00009c0301007387 */ /* 0x0007e20000100800 */
[----:B------:R-:W4:Y:S01]  /*44d0*/  LDC R28, c[0x0][0x288] ;  /* 0x0000a200ff1c7b82 */ /* 0x000f220000000800 */
[----:B------:R-:W-:Y:S02]  /*44e0*/  UIADD3 UR9, UR12, UR5, URZ ;  /* 0x000000050c097290 */ /* 0x000fe4000fffe03f */
[----:B------:R-:W-:Y:S01]  /*44f0*/  USHF.R.S32.HI UR10, URZ, 0x1f, UR23 ;  /* 0x0000001f3f0a7899 */ /* 0x000fe20008011417 */
[----:B------:R-:W-:Y:S01]  /*4500*/  ULDC.64 UR14, c[0x0][0x6d0] ;  /* 0x0001b400000e7ab9 */ /* 0x000fe20000000a00 */
[----:B------:R-:W-:Y:S01]  /*4510*/  ULDC UR11, c[0x0][0x284] ;  /* 0x0000a100000b7ab9 */ /* 0x000fe20000000800 */
[----:B---3--:R-:W3:Y:S04]  /*4520*/  LDL.LU R3, [R1+0x90] ;  /* 0x0000900001037983 */ /* 0x008ee80000300800 */
[----:B-----5:R0:W-:Y:S04]  /*4530*/  STL [R1+0x98], R2 ;  /* 0x0000980201007387 */ /* 0x0201e80000100800 */
[----:B------:R1:W-:Y:S01]  /*4540*/  STL [R1+0x94], R0 ;  /* 0x0000940001007387 */ /* 0x0003e20000100800 */
[----:B0-----:R-:W0:Y:S03]  /*4550*/  S2R R2, SR_TID.X ;  /* 0x0000000000027919 */ /* 0x001e260000002100 */
[----:B-1----:R-:W2:Y:S01]  /*4560*/  LDL R0, [R1+0x88] ;  /* 0x0000880001007983 */ /* 0x002ea20000100800 */
[----:B------:R-:W-:-:S02]  /*4570*/  UISETP.GT.U32.AND UP0, UPT, UR9, 0x9, UPT ;  /* 0x000000090900788c */ /* 0x000fc4000bf04070 */
[----:B------:R-:W-:Y:S01]  /*4580*/  UISETP.GE.U32.AND UP1, UPT, UR12, 0xa, UPT ;  /* 0x0000000a0c00788c */ /* 0x000fe2000bf26070 */
[----:B0-----:R-:W-:Y:S02]  /*4590*/  LOP3.LUT R24, R2, 0x60, RZ, 0xc0, !PT ;  /* 0x0000006002187812 */ /* 0x001fe400078ec0ff */
[----:B------:R-:W-:Y:S02]  /*45a0*/  SHF.R.U32.HI R25, RZ, 0x2, R2 ;  /* 0x00000002ff197819 */ /* 0x000fe40000011602 */
[----:B------:R-:W-:Y:S02]  /*45b0*/  SHF.R.U32.HI R24, RZ, 0x5, R24 ;  /* 0x00000005ff187819 */ /* 0x000fe40000011618 */
[----:B------:R-:W-:-:S03]  /*45c0*/  LOP3.LUT R25, R25, 0x7, RZ, 0xc0, !PT ;  /* 0x0000000719197812 */ /* 0x000fc600078ec0ff */
[C---:B------:R-:W-:Y:S02]  /*45d0*/  IMAD.SHL.U32 R26, R24.reuse, 0x10, RZ ;  /* 0x00000010181a7824 */ /* 0x040fe400078e00ff */
[--C-:B------:R-:W-:Y:S01]  /*45e0*/  IMAD R27, R24, -0x10, -R25.reuse ;  /* 0xfffffff0181b7824 */ /* 0x100fe200078e0a19 */
[--C-:B------:R-:W-:Y:S02]  /*45f0*/  SHF.R.U32.HI R24, RZ, 0x7, R2.reuse ;  /* 0x00000007ff187819 */ /* 0x100fe40000011602 */
[----:B------:R-:W-:Y:S02]  /*4600*/  LOP3.LUT R25, R26, 0xfffffff0, R25, 0xe2, !PT ;  /* 0xfffffff01a197812 */ /* 0x000fe400078ee219 */
[----:B------:R-:W-:Y:S02]  /*4610*/  LOP3.LUT R24, R24, 0x1, RZ, 0xc0, !PT ;  /* 0x0000000118187812 */ /* 0x000fe400078ec0ff */
[----:B------:R-:W-:-:S03]  /*4620*/  SHF.R.U32.HI R26, RZ, 0x1, R2 ;  /* 0x00000001ff1a7819 */ /* 0x000fc60000011602 */
[----:B------:R-:W-:Y:S01]  /*4630*/  IMAD R27, R24, -0x40, R27 ;  /* 0xffffffc0181b7824 */ /* 0x000fe200078e021b */
[----:B------:R-:W-:Y:S02]  /*4640*/  LOP3.LUT R24, R2, 0x3, RZ, 0xc0, !PT ;  /* 0x0000000302187812 */ /* 0x000fe400078ec0ff */
[----:B------:R-:W-:Y:S01]  /*4650*/  LOP3.LUT R25, R25, 0x40, R26, 0xf8, !PT ;  /* 0x0000004019197812 */ /* 0x000fe200078ef81a */
[----:B---3--:R-:W-:Y:S02]  /*4660*/  IMAD.SHL.U32 R44, R3, 0x80, RZ ;  /* 0x00000080032c7824 */ /* 0x008fe400078e00ff */
[----:B------:R0:W5:Y:S01]  /*4670*/  LDL.LU R3, [R1+0x9c] ;  /* 0x00009c0001037983 */ /* 0x0001620000300800 */
[----:B------:R-:W-:Y:S02]  /*4680*/  UIMAD UR5, UR10, UR14, URZ ;  /* 0x0000000e0a0572a4 */ /* 0x000fe4000f8e023f */
[----:B------:R-:W-:Y:S01]  /*4690*/  IMAD.U32 R37, RZ, RZ, UR14 ;  /* 0x0000000eff257e24 */ /* 0x000fe2000f8e00ff */
[----:B------:R-:W-:Y:S01]  /*46a0*/  LOP3.LUT R34, R25, R44, RZ, 0xfc, !PT ;  /* 0x0000002c19227212 */ /* 0x000fe200078efcff */
[----:B------:R0:W5:Y:S01]  /*46b0*/  LDL.LU R2, [R1+0x98] ;  /* 0x0000980001027983 */ /* 0x0001620000300800 */
[----:B------:R-:W-:-:S02]  /*46c0*/  UISETP.LT.U32.AND UP0, UPT, UR12, 0xa, UP0 ;  /* 0x0000000a0c00788c */ /* 0x000fc40008701070 */
[----:B------:R-:W-:Y:S01]  /*46d0*/  UIMAD UR8, UR23, UR15, UR5 ;  /* 0x0000000f170872a4 */ /* 0x000fe2000f8e0205 */
[----:B------:R-:W-:Y:S01]  /*46e0*/  SHF.R.S32.HI R35, RZ, 0x1f, R34 ;  /* 0x0000001fff237819 */ /* 0x000fe20000011422 */
[----:B------:R-:W-:Y:S01]  /*46f0*/  UIMAD.WIDE.U32 UR6, UR9, -0x33333333, URZ ;  /* 0xcccccccd090678a5 */ /* 0x000fe2000f8e003f */
[----:B--2---:R-:W-:Y:S02]  /*4700*/  IMAD.SHL.U32 R45, R0, 0x100, RZ ;  /* 0x00000100002d7824 */ /* 0x004fe400078e00ff */
[----:B------:R0:W5:Y:S03]  /*4710*/  LDL.LU R0, [R1+0x94] ;  /* 0x0000940001007983 */ /* 0x0001660000300800 */
[----:B----4-:R-:W-:-:S04]  /*4720*/  ISETP.GE.AND P0, PT, R45, R28, PT ;  /* 0x0000001c2d00720c */ /* 0x010fc80003f06270 */
[----:B------:R-:W-:Y:S01]  /*4730*/  ISETP.GE.OR P0, PT, R44, UR11, P0 ;  /* 0x0000000b2c007c0c */ /* 0x000fe20008706670 */
[----:B------:R-:W-:Y:S01]  /*4740*/  USEL UR5, URZ, 0x1, !UP0 ;  /* 0x000000013f057887 */ /* 0x000fe2000c000000 */
[----:B------:R-:W-:Y:S01]  /*4750*/  IMAD.WIDE.U32 R36, R37, UR23, R34 ;  /* 0x0000001725247c25 */ /* 0x000fe2000f8e0022 */
[----:B------:R-:W-:Y:S02]  /*4760*/  USHF.R.U32.HI UR6, URZ, 0x3, UR7 ;  /* 0x000000033f067899 */ /* 0x000fe40008011607 */
[----:B------:R-:W-:Y:S01]  /*4770*/  ULOP3.LUT UR4, UR4, UR5, URZ, 0x3c, !UPT ;  /* 0x0000000504047292 */ /* 0x000fe2000f8e3c3f */
[----:B------:R-:W-:Y:S01]  /*4780*/  IMAD R24, R24, -0x2, R28 ;  /* 0xfffffffe18187824 */ /* 0x000fe200078e021c */
[----:B------:R-:W-:Y:S01]  /*4790*/  UIMAD UR5, UR6, -0xa, UR9 ;  /* 0xfffffff6060578a4 */ /* 0x000fe2000f8e0209 */
[----:B------:R-:W-:Y:S01]  /*47a0*/  VIADD R37, R37, UR8 ;  /* 0x0000000825257c36 */ /* 0x000fe20008000000 */
[----:B------:R-:W-:Y:S01]  /*47b0*/  @UP1 ULOP3.LUT UR4, UR4, 0x1, UR6, 0x78, !UPT ;  /* 0x0000000104041892 */ /* 0x000fe2000f8e7806 */
[----:B------:R-:W-:Y:S01]  /*47c0*/  IADD3 R44, -R44, UR11, R27 ;  /* 0x0000000b2c2c7c10 */ /* 0x000fe2000fffe11b */
[----:B------:R-:W-:-:S02]  /*47d0*/  WARPGROUP.DEPBAR.LE gsb0, 0x0 ;  /* 0x00008000000079c5 */ /* 0x000fc40000010000 */
[----:B------:R-:W-:Y:S02]  /*47e0*/  IMAD.IADD R45, R24, 0x1, -R45 ;  /* 0x00000001182d7824 */ /* 0x000fe400078e0a2d */
[----:B------:R-:W-:Y:S01]  /*47f0*/  IMAD.MOV.U32 R51, RZ, RZ, -0x1 ;  /* 0xffffffffff337424 */ /* 0x000fe200078e00ff */
[----:B0-----:R-:W-:Y:S06]  /*4800*/  @P0 BRA `(.L_x_28) ;  /* 0x000000b000a40947 */ /* 0x001fec0003800000 */
[----:B-----5:R0:W-:Y:S01]  /*4810*/  STL [R1+0x98], R2 ;  /* 0x0000980201007387 */ /* 0x0201e20000100800 */
[----:B------:R-:W1:Y:S03]  /*4820*/  LDC.64 R32, c[0x0][0x6c8] ;  /* 0x0001b200ff207b82 */ /* 0x000e660000000a00 */
[----:B0-----:R-:W2:Y:S04]  /*4830*/  LDL.LU R2, [R1+0x88] ;  /* 0x0000880001027983 */ /* 0x001ea80000300800 */
[----:B------:R0:W-:Y:S02]  /*4840*/  STL [R1+0x94], R0 ;  /* 0x0000940001007387 */ /* 0x0001e40000100800 */
[----:B0-----:R-:W0:Y:S02]  /*4850*/  S2R R0, SR_TID.X ;  /* 0x0000000000007919 */ /* 0x001e240000002100 */
[----:B0-----:R-:W-:-:S02]  /*4860*/  IMAD.SHL.U32 R47, R0, 0x2, RZ ;  /* 0x00000002002f7824 */ /* 0x001fc400078e00ff */
[----:B--2---:R-:W-:Y:S02]  /*4870*/  IMAD.WIDE R24, R2, 0x100, RZ ;  /* 0x0000010002187825 */ /* 0x004fe400078e02ff */
[----:B------:R0:W5:Y:S04]  /*4880*/  LDL.LU R2, [R1+0x98] ;  /* 0x0000980001027983 */ /* 0x0001680000300800 */
[----:B------:R0:W5:Y:S01]  /*4890*/  LDL.LU R0, [R1+0x94] ;  /* 0x0000940001007983 */ /* 0x0001620000300800 */
[----:B------:R-:W-:Y:S01]  /*48a0*/  FSETP.NEU.AND P0, PT, RZ, UR21, PT ;  /* 0x00000015ff007c0b */ /* 0x000fe2000bf0d000 */
[----:B-1----:R-:W-:Y:S01]  /*48b0*/  IMAD R26, R25, R32, RZ ;  /* 0x00000020191a7224 */ /* 0x002fe200078e02ff */
[----:B------:R-:W-:Y:S01]  /*48c0*/  LOP3.LUT R47, R24, 0x6, R47, 0xf8, !PT ;  /* 0x00000006182f7812 */ /* 0x000fe200078ef82f */
[----:B------:R-:W-:Y:S01]  /*48d0*/  BSSY B0, `(.L_x_28) ;  /* 0x0000b1c000007945 */ /* 0x000fe20003800000 */
[----:B------:R-:W-:-:S03]  /*48e0*/  ISETP.GT.AND P1, PT, R45, RZ, PT ;  /* 0x000000ff2d00720c */ /* 0x000fc60003f24270 */
[----:B------:R-:W-:Y:S01]  /*48f0*/  IMAD.WIDE.U32 R36, R47, R32, R36 ;  /* 0x000000202f247225 */ /* 0x000fe200078e0024 */
[----:B------:R-:W-:-:S03]  /*4900*/  ISETP.GT.AND P2, PT, R44, RZ, P1 ;  /* 0x000000ff2c00720c */ /* 0x000fc60000f44270 */
[----:B------:R-:W-:-:S04]  /*4910*/  IMAD R27, R47, R33, R26 ;  /* 0x000000212f1b7224 */ /* 0x000fc800078e021a */
[----:B------:R-:W-:Y:S01]  /*4920*/  IMAD.IADD R43, R37, 0x1, R27 ;  /* 0x00000001252b7824 */ /* 0x000fe200078e021b */
[----:B0-----:R-:W-:Y:S06]  /*4930*/  @!P0 BRA `(.L_x_29) ;  /* 0x0000008800a48947 */ /* 0x001fec0003800000 */
[----:B------:R-:W0:Y:S01]  /*4940*/  LDC.64 R30, c[0x0][0x6b0] ;  /* 0x0001ac00ff1e7b82 */ /* 0x000e220000000a00 */
[----:B------:R-:W-:Y:S01]  /*4950*/  ULDC.64 UR8, c[0x0][0x6b8] ;  /* 0x0001ae0000087ab9 */ /* 0x000fe20000000a00 */
[----:B------:R-:W-:Y:S01]  /*4960*/  ULDC.64 UR14, c[0x0][0x6c0] ;  /* 0x0001b000000e7ab9 */ /* 0x000fe20000000a00 */
[----:B------:R-:W-:Y:S02]  /*4970*/  UIMAD UR6, UR10, UR8, URZ ;  /* 0x000000080a0672a4 */ /* 0x000fe4000f8e023f */
[----:B------:R-:W-:Y:S01]  /*4980*/  MOV R46, UR8 ;  /* 0x00000008002e7c02 */ /* 0x000fe20008000f00 */
[----:B------:R-:W-:Y:S01]  /*4990*/  ULDC.64 UR10, c[0x0][0x6a8] ;  /* 0x0001aa00000a7ab9 */ /* 0x000fe20000000a00 */
[----:B------:R-:W-:Y:S01]  /*49a0*/  UIMAD UR6, UR23, UR9, UR6 ;  /* 0x00000009170672a4 */ /* 0x000fe2000f8e0206 */
[----:B------:R-:W1:Y:S02]  /*49b0*/  LDC.64 R52, c[0x0][0x6b0] ;  /* 0x0001ac00ff347b82 */ /* 0x000e640000000a00 */
[----:B------:R-:W-:-:S04]  /*49c0*/  IMAD.WIDE.U32 R28, R46, UR23, R34 ;  /* 0x000000172e1c7c25 */ /* 0x000fc8000f8e0022 */
[----:B------:R-:W-:Y:S02]  /*49d0*/  VIADD R27, R29, UR6 ;  /* 0x000000061d1b7c36 */ /* 0x000fe40008000000 */
[----:B------:R-:W-:Y:S02]  /*49e0*/  IMAD.MOV.U32 R26, RZ, RZ, R28 ;  /* 0x000000ffff1a7224 */ /* 0x000fe400078e001c */
[----:B0-----:R-:W-:-:S04]  /*49f0*/  IMAD R24, R25, R30, RZ ;  /* 0x0000001e19187224 */ /* 0x001fc800078e02ff */
[C---:B------:R-:W-:Y:S02]  /*4a00*/  IMAD R49, R47.reuse, R31, R24 ;  /* 0x0000001f2f317224 */ /* 0x040fe400078e0218 */
[----:B------:R-:W-:-:S04]  /*4a10*/  IMAD.WIDE.U32 R24, R47, R30, R26 ;  /* 0x0000001e2f187225 */ /* 0x000fc800078e001a */
[----:B------:R-:W-:Y:S01]  /*4a20*/  IMAD.IADD R25, R25, 0x1, R49 ;  /* 0x0000000119197824 */ /* 0x000fe200078e0231 */
[----:B------:R-:W-:-:S04]  /*4a30*/  LEA R38, P0, R24, UR10, 0x2 ;  /* 0x0000000a18267c11 */ /* 0x000fc8000f8010ff */
[----:B------:R-:W-:-:S05]  /*4a40*/  LEA.HI.X R39, R24, UR11, R25, 0x2, P0 ;  /* 0x0000000b18277c11 */ /* 0x000fca00080f1419 */
[----:B------:R1:W2:Y:S01]  /*4a50*/  @P2 LDG.E.LTC128B R37, desc[UR18][R38.64] ;  /* 0x0000001226252981 */ /* 0x0002a2000c1e1920 */
[C---:B------:R-:W-:Y:S01]  /*4a60*/  LEA R24, P0, R36.reuse, UR14, 0x2 ;  /* 0x0000000e24187c11 */ /* 0x040fe2000f8010ff */
[----:B------:R-:W-:Y:S03]  /*4a70*/  BSSY B1, `(.L_x_30) ;  /* 0x0000014000017945 */ /* 0x000fe60003800000 */
[----:B------:R-:W-:Y:S02]  /*4a80*/  LEA.HI.X R25, R36, UR15, R43, 0x2, P0 ;  /* 0x0000000f24197c11 */ /* 0x000fe400080f142b */
[----:B------:R-:W-:Y:S02]  /*4a90*/  ISETP.GT.AND P0, PT, R45, 0x1, PT ;  /* 0x000000012d00780c */ /* 0x000fe40003f04270 */
[----:B------:R-:W-:Y:S01]  /*4aa0*/  LEA R36, P4, R32, R24, 0x2 ;  /* 0x0000001820247211 */ /* 0x000fe200078810ff */
[----:B-1----:R-:W-:-:S04]  /*4ab0*/  IMAD.WIDE.U32 R38, R47, R30, R52 ;  /* 0x0000001e2f267225 */ /* 0x002fc800078e0034 */
[----:B------:R-:W-:Y:S02]  /*4ac0*/  IMAD.IADD R57, R49, 0x1, R39 ;  /* 0x0000000131397824 */ /* 0x000fe400078e0227 */
[----:B--2---:R-:W-:Y:S01]  /*4ad0*/  FMUL R41, R37, UR21 ;  /* 0x0000001525297c20 */ /* 0x004fe20008400000 */
[----:B------:R-:W-:-:S03]  /*4ae0*/  IMAD.MOV.U32 R48, RZ, RZ, R37 ;  /* 0x000000ffff307224 */ /* 0x000fc600078e0025 */
[----:B-----5:R-:W-:Y:S01]  /*4af0*/  FFMA R55, R2, UR20, R41 ;  /* 0x0000001402377c23 */ /* 0x020fe20008000029 */
[----:B------:R-:W-:Y:S01]  /*4b00*/  IADD3 R2, P5, R28, R38, RZ ;  /* 0x000000261c027210 */ /* 0x000fe20007fbe0ff */
[----:B------:R-:W-:-:S03]  /*4b10*/  IMAD.WIDE.U32 R40, R47, R30, R34 ;  /* 0x0000001e2f287225 */ /* 0x000fc600078e0022 */
[----:B------:R0:W-:Y:S01]  /*4b20*/  @P2 STG.E desc[UR18][R24.64], R55 ;  /* 0x0000003718002986 */ /* 0x0001e2000c101912 */
[----:B------:R-:W-:Y:S01]  /*4b30*/  ISETP.GT.AND P2, PT, R44, RZ, P0 ;  /* 0x000000ff2c00720c */ /* 0x000fe20000744270 */
[----:B------:R-:W-:Y:S01]  /*4b40*/  IMAD.X R43, R57, 0x1, R27, P5 ;  /* 0x00000001392b7824 */ /* 0x000fe200028e061b */
[----:B------:R-:W-:Y:S01]  /*4b50*/  LEA R42, P5, R2, UR10, 0x2 ;  /* 0x0000000a022a7c11 */ /* 0x000fe2000f8a10ff */
[----:B------:R-:W-:-:S03]  /*4b60*/  IMAD.IADD R41, R49, 0x1, R41 ;  /* 0x0000000131297824 */ /* 0x000fc600078e0229 */
[----:B------:R-:W-:Y:S01]  /*4b70*/  LEA.HI.X R43, R2, UR11, R43, 0x2, P5 ;  /* 0x0000000b022b7c11 */ /* 0x000fe2000a8f142b */
[----:B------:R-:W-:-:S06]  /*4b80*/  IMAD.WIDE.U32 R40, R46, UR23, R40 ;  /* 0x000000172e287c25 */ /* 0x000fcc000f8e0028 */
[----:B0-----:R-:W-:Y:S05]  /*4b90*/  @!P2 BRA `(.L_x_31) ;  /* 0x000000000004a947 */ /* 0x001fea0003800000 */
[----:B------:R0:W5:Y:S02]  /*4ba0*/  LDG.E.LTC128B R48, desc[UR18][R42.64] ;  /* 0x000000122a307981 */ /* 0x000164000c1e1920 */
.L_x_31:
[----:B------:R-:W-:Y:S05]  /*4bb0*/  BSYNC B1 ;  /* 0x0000000000017941 */ /* 0x000fea0003800000 */
.L_x_30:
[----:B0----5:R-:W-:Y:S01]  /*4bc0*/  FMUL R42, R48, UR21 ;  /* 0x00000015302a7c20 */ /* 0x021fe20008400000 */
[----:B------:R-:W-:Y:S01]  /*4bd0*/  LEA.HI.X R37, R32, R25, R33, 0x2, P4 ;  /* 0x0000001920257211 */ /* 0x000fe200020f1421 */
[----:B------:R-:W-:Y:S01]  /*4be0*/  VIADD R41, R41, UR6 ;  /* 0x0000000629297c36 */ /* 0x000fe20008000000 */
[----:B------:R-:W-:Y:S01]  /*4bf0*/  ISETP.GT.AND P1, PT, R44, 0x8, P1 ;  /* 0x000000082c00780c */ /* 0x000fe20000f24270 */
[----:B------:R-:W-:Y:S01]  /*4c00*/  FFMA R55, R3, UR20, R42 ;  /* 0x0000001403377c23 */ /* 0x000fe2000800002a */
[----:B------:R-:W-:Y:S01]  /*4c10*/  LEA R2, P4, R40, UR10, 0x2 ;  /* 0x0000000a28027c11 */ /* 0x000fe2000f8810ff */
[----:B------:R-:W-:Y:S01]  /*4c20*/  BSSY B1, `(.L_x_32) ;  /* 0x0000008000017945 */ /* 0x000fe20003800000 */
[----:B------:R-:W-:Y:S02]  /*4c30*/  IADD3 R42, P5, R34, R38, RZ ;  /* 0x00000026222a7210 */ /* 0x000fe40007fbe0ff */
[----:B------:R0:W-:Y:S01]  /*4c40*/  @P2 STG.E desc[UR18][R36.64], R55 ;  /* 0x0000003724002986 */ /* 0x0001e2000c101912 */
[----:B------:R-:W-:Y:S01]  /*4c50*/  LEA.HI.X R3, R40, UR11, R41, 0x2, P4 ;  /* 0x0000000b28037c11 */ /* 0x000fe2000a0f1429 */
[----:B------:R-:W-:-:S02]  /*4c60*/  IMAD.MOV.U32 R40, RZ, RZ, R48 ;  /* 0x000000ffff287224 */ /* 0x000fc400078e0030 */
[----:B------:R-:W-:-:S03]  /*4c70*/  IMAD.X R43, R35, 0x1, R57, P5 ;  /* 0x00000001232b7824 */ /* 0x000fc600028e0639 */
[----:B------:R-:W-:Y:S05]  /*4c80*/  @!P1 BRA `(.L_x_33) ;  /* 0x0000000000049947 */ /* 0x000fea0003800000 */
[----:B------:R1:W5:Y:S02]  /*4c90*/  LDG.E.LTC128B R40, desc[UR18][R2.64+0x20] ;  /* 0x0000201202287981 */ /* 0x000364000c1e1920 */
.L_x_33:
[----:B------:R-:W-:Y:S05]  /*4ca0*/  BSYNC B1 ;  /* 0x0000000000017941 */ /* 0x000fea0003800000 */
.L_x_32:
[----:B-1---5:R-:W-:Y:S01]  /*4cb0*/  FMUL R3, R40, UR21 ;  /* 0x0000001528037c20 */ /* 0x022fe20008400000 */
[----:B------:R-:W-:Y:S01]  /*4cc0*/  MOV R39, R57 ;  /* 0x0000003900277202 */ /* 0x000fe20000000f00 */
[----:B------:R-:W-:Y:S01]  /*4cd0*/  IMAD.WIDE.U32 R42, R46, UR23, R42 ;  /* 0x000000172e2a7c25 */ /* 0x000fe2000f8e002a */
[----:B------:R-:W-:-:S03]  /*4ce0*/  ISETP.GT.AND P0, PT, R44, 0x8, P0 ;  /* 0x000000082c00780c */ /* 0x000fc60000704270 */
[----:B0-----:R-:W-:Y:S01]  /*4cf0*/  FFMA R55, R4, UR20, R3 ;  /* 0x0000001404377c23 */ /* 0x001fe20008000003 */
[----:B------:R-:W-:Y:S01]  /*4d00*/  ISETP.GT.AND P2, PT, R45, 0x8, PT ;  /* 0x000000082d00780c */ /* 0x000fe20003f44270 */
[----:B------:R-:W-:Y:S01]  /*4d10*/  IMAD.WIDE.U32 R38, R30, 0x7, R38 ;  /* 0x000000071e267825 */ /* 0x000fe200078e0026 */
[----:B------:R-:W-:Y:S01]  /*4d20*/  LEA R2, P5, R42, UR10, 0x2 ;  /* 0x0000000a2a027c11 */ /* 0x000fe2000f8a10ff */
[----:B------:R-:W-:Y:S01]  /*4d30*/  BSSY B1, `(.L_x_34) ;  /* 0x000000b000017945 */ /* 0x000fe20003800000 */
[----:B------:R0:W-:Y:S01]  /*4d40*/  @P1 STG.E desc[UR18][R24.64+0x20], R55 ;  /* 0x0000203718001986 */ /* 0x0001e2000c101912 */
[----:B------:R-:W-:Y:S01]  /*4d50*/  IMAD R48, R31, 0x7, RZ ;  /* 0x000000071f307824 */ /* 0x000fe200078e02ff */
[----:B------:R-:W-:Y:S01]  /*4d60*/  IADD3 R41, P6, R28, R38, RZ ;  /* 0x000000261c297210 */ /* 0x000fe20007fde0ff */
[----:B------:R-:W-:Y:S01]  /*4d70*/  VIADD R3, R43, UR6 ;  /* 0x000000062b037c36 */ /* 0x000fe20008000000 */
[----:B------:R-:W-:Y:S01]  /*4d80*/  ISETP.GT.AND P4, PT, R44, RZ, P2 ;  /* 0x000000ff2c00720c */ /* 0x000fe20001784270 */
[----:B------:R-:W-:-:S03]  /*4d90*/  IMAD.IADD R43, R39, 0x1, R48 ;  /* 0x00000001272b7824 */ /* 0x000fc600078e0230 */
[----:B------:R-:W-:Y:S01]  /*4da0*/  LEA.HI.X R3, R42, UR11, R3, 0x2, P5 ;  /* 0x0000000b2a037c11 */ /* 0x000fe2000a8f1403 */
[----:B------:R-:W-:Y:S01]  /*4db0*/  IMAD.X R42, R43, 0x1, R27, P6 ;  /* 0x000000012b2a7824 */ /* 0x000fe200030e061b */
[----:B------:R-:W-:Y:S07]  /*4dc0*/  @!P0 BRA `(.L_x_35) ;  /* 0x0000000000048947 */ /* 0x000fee0003800000 */
[----:B------:R1:W5:Y:S02]  /*4dd0*/  LDG.E.LTC128B R40, desc[UR18][R2.64+0x20] ;  /* 0x0000201202287981 */ /* 0x000364000c1e1920 */
.L_x_35:
[----:B------:R-:W-:Y:S05]  /*4de0*/  BSYNC B1 ;  /* 0x0000000000017941 */ /* 0x000fea0003800000 */
.L_x_34:
[----:B-----5:R-:W-:Y:S01]  /*4df0*/  FMUL R4, R40, UR21 ;  /* 0x0000001528047c20 */ /* 0x020fe20008400000 */
[----:B-1----:R-:W-:Y:S01]  /*4e00*/  LEA R2, P1, R41, UR10, 0x2 ;  /* 0x0000000a29027c11 */ /* 0x002fe2000f8210ff */
[----:B------:R-:W-:Y:S02]  /*4e10*/  IMAD.MOV.U32 R54, RZ, RZ, R40 ;  /* 0x000000ffff367224 */ /* 0x000fe400078e0028 */
[----:B------:R-:W-:Y:S01]  /*4e20*/  FFMA R39, R5, UR20, R4 ;  /* 0x0000001405277c23 */ /* 0x000fe20008000004 */
[----:B0-----:R-:W-:Y:S01]  /*4e30*/  IMAD.MOV.U32 R24, RZ, RZ, R36 ;  /* 0x000000ffff187224 */ /* 0x001fe200078e0024 */
[----:B------:R-:W-:Y:S01]  /*4e40*/  LEA.HI.X R3, R41, UR11, R42, 0x2, P1 ;  /* 0x0000000b29037c11 */ /* 0x000fe200088f142a */
[----:B------:R-:W-:-:S05]  /*4e50*/  IMAD.MOV.U32 R25, RZ, RZ, R37 ;  /* 0x000000ffff197224 */ /* 0x000fca00078e0025 */
[----:B------:R0:W-:Y:S04]  /*4e60*/  @P0 STG.E desc[UR18][R24.64+0x20], R39 ;  /* 0x0000202718000986 */ /* 0x0001e8000c101912 */
[----:B------:R1:W2:Y:S01]  /*4e70*/  @P4 LDG.E.LTC128B R54, desc[UR18][R2.64] ;  /* 0x0000001202364981 */ /* 0x0002a2000c1e1920 */
[----:B------:R-:W-:Y:S01]  /*4e80*/  IADD3 R4, P0, R38, R30, RZ ;  /* 0x0000001e26047210 */ /* 0x000fe20007f1e0ff */
[----:B------:R-:W-:Y:S01]  /*4e90*/  IMAD R50, R33, 0x1c, RZ ;  /* 0x0000001c21327824 */ /* 0x000fe200078e02ff */
[----:B------:R-:W-:Y:S02]  /*4ea0*/  ISETP.GT.AND P1, PT, R45, 0x9, PT ;  /* 0x000000092d00780c */ /* 0x000fe40003f24270 */
[----:B------:R-:W-:Y:S01]  /*4eb0*/  IADD3 R38, P5, R4, R28, RZ ;  /* 0x0000001c04267210 */ /* 0x000fe20007fbe0ff */
[----:B------:R-:W-:Y:S01]  /*4ec0*/  IMAD.X R5, R43, 0x1, R31, P0 ;  /* 0x000000012b057824 */ /* 0x000fe200000e061f */
[----:B------:R-:W-:Y:S01]  /*4ed0*/  ISETP.GT.AND P0, PT, R44, RZ, P1 ;  /* 0x000000ff2c00720c */ /* 0x000fe20000f04270 */
[----:B-1----:R-:W-:-:S04]  /*4ee0*/  IMAD.WIDE.U32 R2, R32, 0x1c, R24 ;  /* 0x0000001c20027825 */ /* 0x002fc800078e0018 */
[----:B------:R-:W-:Y:S01]  /*4ef0*/  IMAD.X R41, R5, 0x1, R27, P5 ;  /* 0x0000000105297824 */ /* 0x000fe200028e061b */
[----:B0-----:R-:W-:Y:S01]  /*4f00*/  LEA R24, P5, R38, UR10, 0x2 ;  /* 0x0000000a26187c11 */ /* 0x001fe2000f8a10ff */
[----:B------:R-:W-:-:S03]  /*4f10*/  IMAD.IADD R3, R3, 0x1, R50 ;  /* 0x0000000103037824 */ /* 0x000fc600078e0232 */
[----:B------:R-:W-:Y:S01]  /*4f20*/  LEA.HI.X R25, R38, UR11, R41, 0x2, P5 ;  /* 0x0000000b26197c11 */ /* 0x000fe2000a8f1429 */
[----:B--2---:R-:W-:-:S04]  /*4f30*/  FMUL R39, R54, UR21 ;  /* 0x0000001536277c20 */ /* 0x004fc80008400000 */
[----:B------:R-:W-:-:S05]  /*4f40*/  FFMA R43, R6, UR20, R39 ;  /* 0x00000014062b7c23 */ /* 0x000fca0008000027 */
[----:B------:R0:W-:Y:S04]  /*4f50*/  @P4 STG.E desc[UR18][R2.64], R43 ;  /* 0x0000002b02004986 */ /* 0x0001e8000c101912 */
[----:B------:R1:W2:Y:S01]  /*4f60*/  @P0 LDG.E.LTC128B R54, desc[UR18][R24.64] ;  /* 0x0000001218360981 */ /* 0x0002a2000c1e1920 */
[----:B------:R-:W-:Y:S01]  /*4f70*/  SHF.L.U64.HI R33, R32, 0x5, R33 ;  /* 0x0000000520217819 */ /* 0x000fe20000010221 */
[----:B------:R-:W-:Y:S01]  /*4f80*/  BSSY B1, `(.L_x_36) ;  /* 0x0000019000017945 */ /* 0x000fe20003800000 */
[----:B------:R-:W-:Y:S01]  /*4f90*/  ISETP.GT.AND P2, PT, R44, 0x8, P2 ;  /* 0x000000082c00780c */ /* 0x000fe20001744270 */
[----:B-1----:R-:W-:-:S04]  /*4fa0*/  IMAD.WIDE.U32 R24, R30, 0x7, R52 ;  /* 0x000000071e187825 */ /* 0x002fc800078e0034 */
[----:B------:R-:W-:Y:S01]  /*4fb0*/  IMAD.IADD R39, R48, 0x1, R25 ;  /* 0x0000000130277824 */ /* 0x000fe200078e0219 */
[----:B------:R-:W-:Y:S01]  /*4fc0*/  MOV R38, R24 ;  /* 0x0000001800267202 */ /* 0x000fe20000000f00 */
[----:B------:R-:W-:Y:S01]  /*4fd0*/  IMAD.SHL.U32 R52, R32, 0x20, RZ ;  /* 0x0000002020347824 */ /* 0x000fe200078e00ff */
[----:B------:R-:W-:-:S03]  /*4fe0*/  IADD3 R24, P5, R24, R30, RZ ;  /* 0x0000001e18187210 */ /* 0x000fc60007fbe0ff */
[----:B------:R-:W-:-:S04]  /*4ff0*/  IMAD.WIDE.U32 R40, R47, R30, R38 ;  /* 0x0000001e2f287225 */ /* 0x000fc800078e0026 */
[----:B------:R-:W-:Y:S01]  /*5000*/  IMAD.X R25, R39, 0x1, R31, P5 ;  /* 0x0000000127197824 */ /* 0x000fe200028e061f */
[----:B------:R-:W-:Y:S01]  /*5010*/  IADD3 R40, P4, R34, R40, RZ ;  /* 0x0000002822287210 */ /* 0x000fe20007f9e0ff */
[----:B0-----:R-:W-:-:S03]  /*5020*/  IMAD.WIDE.U32 R42, R47, R30, R24 ;  /* 0x0000001e2f2a7225 */ /* 0x001fc600078e0018 */
[----:B------:R-:W-:Y:S02]  /*5030*/  IADD3.X R41, R35, R49, R41, P4, !PT ;  /* 0x0000003123297210 */ /* 0x000fe400027fe429 */
[----:B------:R-:W-:Y:S02]  /*5040*/  IADD3 R36, P4, R52, R36, RZ ;  /* 0x0000002434247210 */ /* 0x000fe40007f9e0ff */
[----:B------:R-:W-:Y:S01]  /*5050*/  IADD3 R6, P5, R34, R42, RZ ;  /* 0x0000002a22067210 */ /* 0x000fe20007fbe0ff */
[----:B------:R-:W-:-:S04]  /*5060*/  IMAD.WIDE.U32 R40, R46, UR23, R40 ;  /* 0x000000172e287c25 */ /* 0x000fc8000f8e0028 */
[----:B------:R-:W-:Y:S01]  /*5070*/  IMAD.X R37, R33, 0x1, R37, P4 ;  /* 0x0000000121257824 */ /* 0x000fe200020e0625 */
[----:B------:R-:W-:Y:S01]  /*5080*/  LEA R42, P4, R40, UR10, 0x2 ;  /* 0x0000000a282a7c11 */ /* 0x000fe2000f8810ff */
[----:B------:R-:W-:Y:S02]  /*5090*/  VIADD R41, R41, UR6 ;  /* 0x0000000629297c36 */ /* 0x000fe40008000000 */
[----:B--2---:R-:W-:-:S04]  /*50a0*/  FMUL R56, R54, UR21 ;  /* 0x0000001536387c20 */ /* 0x004fc80008400000 */
[----:B------:R-:W-:Y:S01]  /*50b0*/  FFMA R53, R7, UR20, R56 ;  /* 0x0000001407357c23 */ /* 0x000fe20008000038 */
[----:B------:R-:W-:Y:S02]  /*50c0*/  IADD3.X R7, R35, R49, R43, P5, !PT ;  /* 0x0000003123077210 */ /* 0x000fe40002ffe42b */
[----:B------:R-:W-:Y:S02]  /*50d0*/  LEA.HI.X R43, R40, UR11, R41, 0x2, P4 ;  /* 0x0000000b282b7c11 */ /* 0x000fe4000a0f1429 */
[----:B------:R0:W-:Y:S01]  /*50e0*/  @P0 STG.E desc[UR18][R36.64], R53 ;  /* 0x0000003524000986 */ /* 0x0001e2000c101912 */
[----:B------:R-:W-:Y:S05]  /*50f0*/  @!P2 BRA `(.L_x_37) ;  /* 0x000000000004a947 */ /* 0x000fea0003800000 */
[----:B------:R1:W5:Y:S02]  /*5100*/  LDG.E.LTC128B R54, desc[UR18][R42.64+0x20] ;  /* 0x000020122a367981 */ /* 0x000364000c1e1920 */
.L_x_37:
[----:B------:R-:W-:Y:S05]  /*5110*/  BSYNC B1 ;  /* 0x0000000000017941 */ /* 0x000fea0003800000 */
.L_x_36:
[----:B-----5:R-:W-:Y:S01]  /*5120*/  FMUL R41, R54, UR21 ;  /* 0x0000001536297c20 */ /* 0x020fe20008400000 */
[----:B------:R-:W-:Y:S01]  /*5130*/  ISETP.GT.AND P1, PT, R44, 0x8, P1 ;  /* 0x000000082c00780c */ /* 0x000fe20000f24270 */
[----:B------:R-:W-:Y:S01]  /*5140*/  IMAD.WIDE.U32 R6, R46, UR23, R6 ;  /* 0x000000172e067c25 */ /* 0x000fe2000f8e0006 */
[----:B------:R-:W-:-:S03]  /*5150*/  ISETP.GT.AND P0, PT, R45, 0x10, PT ;  /* 0x000000102d00780c */ /* 0x000fc60003f04270 */
[----:B-1----:R-:W-:Y:S01]  /*5160*/  FFMA R43, R8, UR20, R41 ;  /* 0x00000014082b7c23 */ /* 0x002fe20008000029 */
[----:B------:R-:W-:Y:S01]  /*5170*/  BSSY B1, `(.L_x_38) ;  /* 0x000000c000017945 */ /* 0x000fe20003800000 */
[----:B------:R-:W-:Y:S01]  /*5180*/  IMAD.WIDE.U32 R4, R30, 0x7, R4 ;  /* 0x000000071e047825 */ /* 0x000fe200078e0004 */
[----:B------:R-:W-:Y:S02]  /*5190*/  LEA R40, P5, R6, UR10, 0x2 ;  /* 0x0000000a06287c11 */ /* 0x000fe4000f8a10ff */
[----:B------:R1:W-:Y:S01]  /*51a0*/  @P2 STG.E desc[UR18][R2.64+0x20], R43 ;  /* 0x0000202b02002986 */ /* 0x0003e2000c101912 */
[----:B------:R-:W-:Y:S01]  /*51b0*/  VIADD R41, R7, UR6 ;  /* 0x0000000607297c36 */ /* 0x000fe20008000000 */
[----:B------:R-:W-:Y:S01]  /*51c0*/  IADD3 R7, P6, R28, R4, RZ ;  /* 0x000000041c077210 */ /* 0x000fe20007fde0ff */
[----:B------:R-:W-:Y:S01]  /*51d0*/  IMAD.IADD R42, R48, 0x1, R5 ;  /* 0x00000001302a7824 */ /* 0x000fe200078e0205 */
[----:B------:R-:W-:Y:S02]  /*51e0*/  ISETP.GT.AND P4, PT, R44, RZ, P0 ;  /* 0x000000ff2c00720c */ /* 0x000fe40000784270 */
[----:B------:R-:W-:Y:S01]  /*51f0*/  LEA.HI.X R41, R6, UR11, R41, 0x2, P5 ;  /* 0x0000000b06297c11 */ /* 0x000fe2000a8f1429 */
[----:B------:R-:W-:Y:S01]  /*5200*/  IMAD.X R8, R42, 0x1, R27, P6 ;  /* 0x000000012a087824 */ /* 0x000fe200030e061b */
[----:B------:R-:W-:Y:S09]  /*5210*/  @!P1 BRA `(.L_x_39) ;  /* 0x0000000000049947 */ /* 0x000ff20003800000 */
[----:B------:R2:W5:Y:S02]  /*5220*/  LDG.E.LTC128B R54, desc[UR18][R40.64+0x20] ;  /* 0x0000201228367981 */ /* 0x000564000c1e1920 */
.L_x_39:
[----:B------:R-:W-:Y:S05]  /*5230*/  BSYNC B1 ;  /* 0x0000000000017941 */ /* 0x000fea0003800000 */
.L_x_38:
[----:B-1----:R-:W-:Y:S01]  /*5240*/  LEA R2, P2, R7, UR10, 0x2 ;  /* 0x0000000a07027c11 */ /* 0x002fe2000f8410ff */
[----:B-----5:R-:W-:-:S03]  /*5250*/  FMUL R6, R54, UR21 ;  /* 0x0000001536067c20 */ /* 0x020fc60008400000 */
[----:B------:R-:W-:Y:S01]  /*5260*/  LEA.HI.X R3, R7, UR11, R8, 0x2, P2 ;  /* 0x0000000b07037c11 */ /* 0x000fe200090f1408 */
[----:B--2---:R-:W-:Y:S01]  /*5270*/  FFMA R41, R9, UR20, R6 ;  /* 0x0000001409297c23 */ /* 0x004fe20008000006 */
[----:B------:R-:W-:Y:S02]  /*5280*/  IMAD.MOV.U32 R8, RZ, RZ, R36 ;  /* 0x000000ffff087224 */ /* 0x000fe400078e0024 */
[----:B------:R-:W-:-:S05]  /*5290*/  IMAD.MOV.U32 R9, RZ, RZ, R37 ;  /* 0x000000ffff097224 */ /* 0x000fca00078e0025 */
[----:B------:R1:W-:Y:S04]  /*52a0*/  @P1 STG.E desc[UR18][R8.64+0x20], R41 ;  /* 0x0000202908001986 */ /* 0x0003e8000c101912 */
[----:B------:R2:W3:Y:S01]  /*52b0*/  @P4 LDG.E.LTC128B R54, desc[UR18][R2.64] ;  /* 0x0000001202364981 */ /* 0x0004e2000c1e1920 */
[----:B------:R-:W-:Y:S01]  /*52c0*/  IMAD.WIDE.U32 R38, R30, 0x7, R38 ;  /* 0x000000071e267825 */ /* 0x000fe200078e0026 */
[----:B------:R-:W-:Y:S01]  /*52d0*/  IADD3 R4, P2, R4, R30, RZ ;  /* 0x0000001e04047210 */ /* 0x000fe20007f5e0ff */
[----:B------:R-:W-:Y:S02]  /*52e0*/  BSSY B1, `(.L_x_40) ;  /* 0x0000017000017945 */ /* 0x000fe40003800000 */
[----:B------:R-:W-:-:S04]  /*52f0*/  IMAD.WIDE.U32 R24, R30, 0x7, R24 ;  /* 0x000000071e187825 */ /* 0x000fc800078e0018 */
[----:B-1----:R-:W-:Y:S01]  /*5300*/  IMAD.WIDE.U32 R8, R32, 0x1c, R8 ;  /* 0x0000001c20087825 */ /* 0x002fe200078e0008 */
[-C--:B--2---:R-:W-:Y:S02]  /*5310*/  IADD3 R2, P1, R38, R30.reuse, RZ ;  /* 0x0000001e26027210 */ /* 0x084fe40007f3e0ff */
[----:B------:R-:W-:Y:S01]  /*5320*/  IADD3 R24, P6, R24, R30, RZ ;  /* 0x0000001e18187210 */ /* 0x000fe20007fde0ff */
[----:B------:R-:W-:Y:S01]  /*5330*/  IMAD.X R5, R42, 0x1, R31, P2 ;  /* 0x000000012a057824 */ /* 0x000fe200010e061f */
[----:B------:R-:W-:Y:S02]  /*5340*/  IADD3.X R3, R31, R48, R39, P1, !PT ;  /* 0x000000301f037210 */ /* 0x000fe40000ffe427 */
[----:B------:R-:W-:Y:S02]  /*5350*/  IADD3 R9, R50, R9, RZ ;  /* 0x0000000932097210 */ /* 0x000fe40007ffe0ff */
[----:B------:R-:W-:Y:S01]  /*5360*/  IADD3 R40, P2, R4, R28, RZ ;  /* 0x0000001c04287210 */ /* 0x000fe20007f5e0ff */
[----:B------:R-:W-:Y:S01]  /*5370*/  IMAD.WIDE.U32 R6, R47, R30, R2 ;  /* 0x0000001e2f067225 */ /* 0x000fe200078e0002 */
[----:B------:R-:W-:-:S02]  /*5380*/  IADD3.X R25, R31, R48, R25, P6, !PT ;  /* 0x000000301f197210 */ /* 0x000fc400037fe419 */
[----:B------:R-:W-:-:S04]  /*5390*/  IADD3 R6, P1, R34, R6, RZ ;  /* 0x0000000622067210 */ /* 0x000fc80007f3e0ff */
[----:B------:R-:W-:Y:S02]  /*53a0*/  IADD3.X R7, R35, R49, R7, P1, !PT ;  /* 0x0000003123077210 */ /* 0x000fe40000ffe407 */
[----:B------:R-:W-:-:S04]  /*53b0*/  ISETP.GT.AND P1, PT, R45, 0x11, PT ;  /* 0x000000112d00780c */ /* 0x000fc80003f24270 */
[----:B------:R-:W-:Y:S01]  /*53c0*/  ISETP.GT.AND P5, PT, R44, RZ, P1 ;  /* 0x000000ff2c00720c */ /* 0x000fe20000fa4270 */
[----:B---3--:R-:W-:-:S04]  /*53d0*/  FMUL R39, R54, UR21 ;  /* 0x0000001536277c20 */ /* 0x008fc80008400000 */
[----:B------:R-:W-:Y:S01]  /*53e0*/  FFMA R41, R10, UR20, R39 ;  /* 0x000000140a297c23 */ /* 0x000fe20008000027 */
[----:B------:R-:W-:Y:S01]  /*53f0*/  IMAD.X R39, R5, 0x1, R27, P2 ;  /* 0x0000000105277824 */ /* 0x000fe200010e061b */
[----:B------:R-:W-:-:S03]  /*5400*/  LEA R38, P2, R40, UR10, 0x2 ;  /* 0x0000000a28267c11 */ /* 0x000fc6000f8410ff */
[----:B------:R1:W-:Y:S01]  /*5410*/  @P4 STG.E desc[UR18][R8.64], R41 ;  /* 0x0000002908004986 */ /* 0x0003e2000c101912 */
[----:B------:R-:W-:Y:S02]  /*5420*/  LEA.HI.X R39, R40, UR11, R39, 0x2, P2 ;  /* 0x0000000b28277c11 */ /* 0x000fe400090f1427 */
[----:B------:R-:W-:Y:S07]  /*5430*/  @!P5 BRA `(.L_x_41) ;  /* 0x000000000004d947 */ /* 0x000fee0003800000 */
[----:B------:R2:W5:Y:S02]  /*5440*/  LDG.E.LTC128B R54, desc[UR18][R38.64] ;  /* 0x0000001226367981 */ /* 0x000564000c1e1920 */
.L_x_41:
[----:B------:R-:W-:Y:S05]  /*5450*/  BSYNC B1 ;  /* 0x0000000000017941 */ /* 0x000fea0003800000 */
.L_x_40:
[----:B0-----:R-:W-:Y:S01]  /*5460*/  IADD3 R36, P4, R36, R52, RZ ;  /* 0x0000003424247210 */ /* 0x001fe20007f9e0ff */
[----:B-----5:R-:W-:Y:S01]  /*5470*/  FMUL R40, R54, UR21 ;  /* 0x0000001536287c20 */ /* 0x020fe20008400000 */
[----:B------:R-:W-:Y:S01]  /*5480*/  ISETP.GT.AND P2, PT, R44, 0x8, P0 ;  /* 0x000000082c00780c */ /* 0x000fe20000744270 */
[----:B--2---:R-:W-:Y:S01]  /*5490*/  IMAD.WIDE.U32 R38, R47, R30, R24 ;  /* 0x0000001e2f267225 */ /* 0x004fe200078e0018 */
[----:B------:R-:W-:Y:S03]  /*54a0*/  BSSY B1, `(.L_x_42) ;  /* 0x000000c000017945 */ /* 0x000fe60003800000 */
[----:B-1----:R-:W-:Y:S01]  /*54b0*/  FFMA R41, R11, UR20, R40 ;  /* 0x000000140b297c23 */ /* 0x002fe20008000028 */
[----:B------:R-:W-:Y:S01]  /*54c0*/  IMAD.X R37, R37, 0x1, R33, P4 ;  /* 0x0000000125257824 */ /* 0x000fe200020e0621 */
[----:B------:R-:W-:Y:S01]  /*54d0*/  IADD3 R10, P4, R34, R38, RZ ;  /* 0x00000026220a7210 */ /* 0x000fe20007f9e0ff */
[----:B------:R-:W-:-:S03]  /*54e0*/  IMAD.WIDE.U32 R6, R46, UR23, R6 ;  /* 0x000000172e067c25 */ /* 0x000fc6000f8e0006 */
[----:B------:R0:W-:Y:S01]  /*54f0*/  @P5 STG.E desc[UR18][R36.64], R41 ;  /* 0x0000002924005986 */ /* 0x0001e2000c101912 */
[----:B------:R-:W-:Y:S01]  /*5500*/  VIADD R7, R7, UR6 ;  /* 0x0000000607077c36 */ /* 0x000fe20008000000 */
[C---:B------:R-:W-:Y:S02]  /*5510*/  LEA R38, P0, R6.reuse, UR10, 0x2 ;  /* 0x0000000a06267c11 */ /* 0x040fe4000f8010ff */
[----:B------:R-:W-:Y:S02]  /*5520*/  IADD3.X R11, R35, R49, R39, P4, !PT ;  /* 0x00000031230b7210 */ /* 0x000fe400027fe427 */
[----:B------:R-:W-:Y:S01]  /*5530*/  LEA.HI.X R39, R6, UR11, R7, 0x2, P0 ;  /* 0x0000000b06277c11 */ /* 0x000fe200080f1407 */
[----:B------:R-:W-:Y:S08]  /*5540*/  @!P2 BRA `(.L_x_43) ;  /* 0x000000000004a947 */ /* 0x000ff00003800000 */
[----:B------:R1:W5:Y:S02]  /*5550*/  LDG.E.LTC128B R54, desc[UR18][R38.64+0x20] ;  /* 0x0000201226367981 */ /* 0x000364000c1e1920 */
.L_x_43:
[----:B------:R-:W-:Y:S05]  /*5560*/  BSYNC B1 ;  /* 0x0000000000017941 */ /* 0x000fea0003800000 */
.L_x_42:
        /* <DEDUP_REMOVED lines=17> */
.L_x_45:
[----:B------:R-:W-:Y:S05]  /*5680*/  BSYNC B1 ;  /* 0x0000000000017941 */ /* 0x000fea0003800000 */
.L_x_44:
[----:B-1---5:R-:W-:Y:S01]  /*5690*/  FMUL R8, R54, UR21 ;  /* 0x0000001536087c20 */ /* 0x022fe20008400000 */
[----:B--2---:R-:W-:Y:S01]  /*56a0*/  LEA R6, P2, R11, UR10, 0x2 ;  /* 0x0000000a0b067c11 */ /* 0x004fe2000f8410ff */
[----:B------:R-:W-:Y:S02]  /*56b0*/  IMAD.MOV.U32 R9, RZ, RZ, R37 ;  /* 0x000000ffff097224 */ /* 0x000fe400078e0025 */
[----:B------:R-:W-:Y:S01]  /*56c0*/  FFMA R13, R13, UR20, R8 ;  /* 0x000000140d0d7c23 */ /* 0x000fe20008000008 */
[----:B------:R-:W-:Y:S01]  /*56d0*/  IMAD.MOV.U32 R8, RZ, RZ, R36 ;  /* 0x000000ffff087224 */ /* 0x000fe200078e0024 */
[----:B------:R-:W-:-:S04]  /*56e0*/  LEA.HI.X R7, R11, UR11, R10, 0x2, P2 ;  /* 0x0000000b0b077c11 */ /* 0x000fc800090f140a */
        /* <DEDUP_REMOVED lines=9> */
[----:B------:R-:W-:Y:S01]  /*5780*/  IMAD.IADD R9, R50, 0x1, R9 ;  /* 0x0000000132097824 */ /* 0x000fe200078e0209 */
[----:B------:R-:W-:Y:S01]  /*5790*/  IADD3.X R7, R31, R48, R3, P1, !PT ;  /* 0x000000301f077210 */ /* 0x000fe20000ffe403 */
[----:B------:R-:W-:Y:S01]  /*57a0*/  IMAD.X R5, R12, 0x1, R31, P2 ;  /* 0x000000010c057824 */ /* 0x000fe200010e061f */
[----:B------:R-:W-:Y:S01]  /*57b0*/  IADD3 R13, P2, R4, R28, RZ ;  /* 0x0000001c040d7210 */ /* 0x000fe20007f5e0ff */
[----:B------:R-:W-:-:S03]  /*57c0*/  IMAD.WIDE.U32 R2, R47, R30, R6 ;  /* 0x0000001e2f027225 */ /* 0x000fc600078e0006 */
[----:B------:R-:W-:-:S04]  /*57d0*/  IADD3 R2, P1, R34, R2, RZ ;  /* 0x0000000222027210 */ /* 0x000fc80007f3e0ff */
[----:B------:R-:W-:Y:S02]  /*57e0*/  IADD3.X R3, R35, R49, R3, P1, !PT ;  /* 0x0000003123037210 */ /* 0x000fe40000ffe403 */
[----:B------:R-:W-:-:S04]  /*57f0*/  ISETP.GT.AND P1, PT, R45, 0x19, PT ;  /* 0x000000192d00780c */ /* 0x000fc80003f24270 */
[----:B------:R-:W-:Y:S01]  /*5800*/  ISETP.GT.AND P5, PT, R44, RZ, P1 ;  /* 0x000000ff2c00720c */ /* 0x000fe20000fa4270 */
[----:B---3--:R-:W-:-:S04]  /*5810*/  FMUL R11, R54, UR21 ;  /* 0x00000015360b7c20 */ /* 0x008fc80008400000 */
[----:B------:R-:W-:Y:S01]  /*5820*/  FFMA R39, R14, UR20, R11 ;  /* 0x000000140e277c23 */ /* 0x000fe2000800000b */
[----:B------:R-:W-:Y:S02]  /*5830*/  IADD3.X R14, R5, R27, RZ, P2, !PT ;  /* 0x0000001b050e7210 */ /* 0x000fe400017fe4ff */
[----:B------:R-:W-:Y:S02]  /*5840*/  LEA R12, P2, R13, UR10, 0x2 ;  /* 0x0000000a0d0c7c11 */ /* 0x000fe4000f8410ff */
[----:B------:R1:W-:Y:S01]  /*5850*/  @P4 STG.E desc[UR18][R8.64], R39 ;  /* 0x0000002708004986 */ /* 0x0003e2000c101912 */
[----:B------:R-:W-:Y:S02]  /*5860*/  IADD3.X R11, R31, R48, R25, P6, !PT ;  /* 0x000000301f0b7210 */ /* 0x000fe400037fe419 */
[----:B------:R-:W-:Y:S01]  /*5870*/  LEA.HI.X R13, R13, UR11, R14, 0x2, P2 ;  /* 0x0000000b0d0d7c11 */ /* 0x000fe200090f140e */
[----:B------:R-:W-:Y:S07]  /*5880*/  @!P5 BRA `(.L_x_47) ;  /* 0x000000000004d947 */ /* 0x000fee0003800000 */
[----:B------:R2:W5:Y:S02]  /*5890*/  LDG.E.LTC128B R54, desc[UR18][R12.64] ;  /* 0x000000120c367981 */ /* 0x000564000c1e1920 */
.L_x_47:
[----:B------:R-:W-:Y:S05]  /*58a0*/  BSYNC B1 ;  /* 0x0000000000017941 */ /* 0x000fea0003800000 */
.L_x_46:
[----:B------:R-:W-:Y:S01]  /*58b0*/  IADD3 R24, P4, R36, R52, RZ ;  /* 0x0000003424187210 */ /* 0x000fe20007f9e0ff */
[----:B0----5:R-:W-:Y:S01]  /*58c0*/  FMUL R36, R54, UR21 ;  /* 0x0000001536247c20 */ /* 0x021fe20008400000 */
[----:B------:R-:W-:Y:S01]  /*58d0*/  ISETP.GT.AND P2, PT, R44, 0x8, P0 ;  /* 0x000000082c00780c */ /* 0x000fe20000744270 */
[----:B--2---:R-:W-:Y:S01]  /*58e0*/  IMAD.WIDE.U32 R12, R47, R30, R10 ;  /* 0x0000001e2f0c7225 */ /* 0x004fe200078e000a */
[----:B------:R-:W-:Y:S03]  /*58f0*/  BSSY B1, `(.L_x_48) ;  /* 0x000000c000017945 */ /* 0x000fe60003800000 */
[----:B------:R-:W-:Y:S02]  /*5900*/  IMAD.X R25, R37, 0x1, R33, P4 ;  /* 0x0000000125197824 */ /* 0x000fe400020e0621 */
[----:B------:R-:W-:Y:S01]  /*5910*/  FFMA R37, R15, UR20, R36 ;  /* 0x000000140f257c23 */ /* 0x000fe20008000024 */
[----:B------:R-:W-:Y:S01]  /*5920*/  IMAD.WIDE.U32 R2, R46, UR23, R2 ;  /* 0x000000172e027c25 */ /* 0x000fe2000f8e0002 */
[----:B------:R-:W-:-:S03]  /*5930*/  IADD3 R12, P4, R34, R12, RZ ;  /* 0x0000000c220c7210 */ /* 0x000fc60007f9e0ff */
[----:B------:R0:W-:Y:S01]  /*5940*/  @P5 STG.E desc[UR18][R24.64], R37 ;  /* 0x0000002518005986 */ /* 0x0001e2000c101912 */
[----:B------:R-:W-:Y:S01]  /*5950*/  VIADD R3, R3, UR6 ;  /* 0x0000000603037c36 */ /* 0x000fe20008000000 */
[C---:B------:R-:W-:Y:S02]  /*5960*/  LEA R14, P0, R2.reuse, UR10, 0x2 ;  /* 0x0000000a020e7c11 */ /* 0x040fe4000f8010ff */
[----:B------:R-:W-:Y:S02]  /*5970*/  IADD3.X R13, R35, R49, R13, P4, !PT ;  /* 0x00000031230d7210 */ /* 0x000fe400027fe40d */
[----:B------:R-:W-:Y:S01]  /*5980*/  LEA.HI.X R15, R2, UR11, R3, 0x2, P0 ;  /* 0x0000000b020f7c11 */ /* 0x000fe200080f1403 */
[----:B------:R-:W-:Y:S08]  /*5990*/  @!P2 BRA `(.L_x_49) ;  /* 0x000000000004a947 */ /* 0x000ff00003800000 */
[----:B------:R2:W5:Y:S02]  /*59a0*/  LDG.E.LTC128B R54, desc[UR18][R14.64+0x20] ;  /* 0x000020120e367981 */ /* 0x000564000c1e1920 */
.L_x_49:
[----:B------:R-:W-:Y:S05]  /*59b0*/  BSYNC B1 ;  /* 0x0000000000017941 */ /* 0x000fea0003800000 */
.L_x_48:
[----:B-----5:R-:W-:Y:S01]  /*59c0*/  FMUL R3, R54, UR21 ;  /* 0x0000001536037c20 */ /* 0x020fe20008400000 */
[----:B------:R-:W-:Y:S01]  /*59d0*/  ISETP.GT.AND P1, PT, R44, 0x8, P1 ;  /* 0x000000082c00780c */ /* 0x000fe20000f24270 */
[----:B------:R-:W-:Y:S01]  /*59e0*/  IMAD.WIDE.U32 R12, R46, UR23, R12 ;  /* 0x000000172e0c7c25 */ /* 0x000fe2000f8e000c */
[----:B------:R-:W-:-:S03]  /*59f0*/  ISETP.GT.AND P0, PT, R45, 0x20, PT ;  /* 0x000000202d00780c */ /* 0x000fc60003f04270 */
[----:B--2---:R-:W-:Y:S01]  /*5a00*/  FFMA R15, R16, UR20, R3 ;  /* 0x00000014100f7c23 */ /* 0x004fe20008000003 */
        /* <DEDUP_REMOVED lines=12> */
.L_x_51:
[----:B------:R-:W-:Y:S05]  /*5ad0*/  BSYNC B1 ;  /* 0x0000000000017941 */ /* 0x000fea0003800000 */
.L_x_50:
[----:B-12--5:R-:W-:Y:S01]  /*5ae0*/  FMUL R8, R54, UR21 ;  /* 0x0000001536087c20 */ /* 0x026fe20008400000 */
[----:B---3--:R-:W-:Y:S01]  /*5af0*/  LEA R2, P2, R13, UR10, 0x2 ;  /* 0x0000000a0d027c11 */ /* 0x008fe2000f8410ff */
[----:B------:R-:W-:Y:S02]  /*5b00*/  IMAD.MOV.U32 R9, RZ, RZ, R25 ;  /* 0x000000ffff097224 */ /* 0x000fe400078e0019 */
[----:B------:R-:W-:Y:S01]  /*5b10*/  FFMA R17, R17, UR20, R8 ;  /* 0x0000001411117c23 */ /* 0x000fe20008000008 */
[----:B------:R-:W-:Y:S01]  /*5b20*/  IMAD.MOV.U32 R8, RZ, RZ, R24 ;  /* 0x000000ffff087224 */ /* 0x000fe200078e0018 */
[----:B------:R-:W-:-:S04]  /*5b30*/  LEA.HI.X R3, R13, UR11, R12, 0x2, P2 ;  /* 0x0000000b0d037c11 */ /* 0x000fc800090f140c */
[----:B------:R1:W-:Y:S04]  /*5b40*/  @P1 STG.E desc[UR18][R8.64+0x20], R17 ;  /* 0x0000201108001986 */ /* 0x0003e8000c101912 */
[----:B------:R2:W3:Y:S01]  /*5b50*/  @P4 LDG.E.LTC128B R54, desc[UR18][R2.64] ;  /* 0x0000001202364981 */ /* 0x0004e2000c1e1920 */
[----:B------:R-:W-:Y:S01]  /*5b60*/  IMAD.WIDE.U32 R6, R30, 0x7, R6 ;  /* 0x000000071e067825 */ /* 0x000fe200078e0006 */
[-C--:B------:R-:W-:Y:S01]  /*5b70*/  IADD3 R4, P2, R4, R30.reuse, RZ ;  /* 0x0000001e04047210 */ /* 0x080fe20007f5e0ff */
[----:B------:R-:W-:Y:S02]  /*5b80*/  BSSY B1, `(.L_x_52) ;  /* 0x0000017000017945 */ /* 0x000fe40003800000 */
[----:B------:R-:W-:Y:S01]  /*5b90*/  IMAD.WIDE.U32 R10, R30, 0x7, R10 ;  /* 0x000000071e0a7825 */ /* 0x000fe200078e000a */
[----:B------:R-:W-:-:S03]  /*5ba0*/  IADD3 R6, P1, R6, R30, RZ ;  /* 0x0000001e06067210 */ /* 0x000fc60007f3e0ff */
[----:B-1----:R-:W-:Y:S01]  /*5bb0*/  IMAD.WIDE.U32 R8, R32, 0x1c, R8 ;  /* 0x0000001c20087825 */ /* 0x002fe200078e0008 */
[----:B------:R-:W-:Y:S02]  /*5bc0*/  IADD3.X R7, R31, R48, R7, P1, !PT ;  /* 0x000000301f077210 */ /* 0x000fe40000ffe407 */
[-C--:B------:R-:W-:Y:S01]  /*5bd0*/  IADD3 R10, P6, R10, R30.reuse, RZ ;  /* 0x0000001e0a0a7210 */ /* 0x080fe20007fde0ff */
[----:B------:R-:W-:Y:S02]  /*5be0*/  IMAD.IADD R9, R50, 0x1, R9 ;  /* 0x0000000132097824 */ /* 0x000fe400078e0209 */
[----:B--2---:R-:W-:Y:S01]  /*5bf0*/  IMAD.WIDE.U32 R2, R47, R30, R6 ;  /* 0x0000001e2f027225 */ /* 0x004fe200078e0006 */
[----:B------:R-:W-:-:S03]  /*5c00*/  IADD3.X R11, R31, R48, R11, P6, !PT ;  /* 0x000000301f0b7210 */ /* 0x000fc600037fe40b */
[----:B------:R-:W-:Y:S01]  /*5c10*/  IMAD.X R5, R14, 0x1, R31, P2 ;  /* 0x000000010e057824 */ /* 0x000fe200010e061f */
[----:B------:R-:W-:Y:S02]  /*5c20*/  IADD3 R2, P1, R34, R2, RZ ;  /* 0x0000000222027210 */ /* 0x000fe40007f3e0ff */
[----:B------:R-:W-:Y:S02]  /*5c30*/  IADD3 R14, P2, R4, R28, RZ ;  /* 0x0000001c040e7210 */ /* 0x000fe40007f5e0ff */
        /* <DEDUP_REMOVED lines=11> */
.L_x_53:
[----:B------:R-:W-:Y:S05]  /*5cf0*/  BSYNC B1 ;  /* 0x0000000000017941 */ /* 0x000fea0003800000 */
.L_x_52:
[----:B------:R-:W-:Y:S01]  /*5d00*/  IADD3 R14, P4, R24, R52, RZ ;  /* 0x00000034180e7210 */ /* 0x000fe20007f9e0ff */
[----:B-----5:R-:W-:Y:S01]  /*5d10*/  FMUL R18, R54, UR21 ;  /* 0x0000001536127c20 */ /* 0x020fe20008400000 */
[----:B------:R-:W-:Y:S01]  /*5d20*/  ISETP.GT.AND P2, PT, R44, 0x8, P0 ;  /* 0x000000082c00780c */ /* 0x000fe20000744270 */
[----:B--2---:R-:W-:Y:S01]  /*5d30*/  IMAD.WIDE.U32 R12, R47, R30, R10 ;  /* 0x0000001e2f0c7225 */ /* 0x004fe200078e000a */
[----:B-1----:R-:W-:-:S03]  /*5d40*/  IADD3.X R15, R25, R33, RZ, P4, !PT ;  /* 0x00000021190f7210 */ /* 0x002fc600027fe4ff */
[----:B------:R-:W-:Y:S01]  /*5d50*/  FFMA R19, R19, UR20, R18 ;  /* 0x0000001413137c23 */ /* 0x000fe20008000012 */
[----:B------:R-:W-:Y:S01]  /*5d60*/  BSSY B1, `(.L_x_54) ;  /* 0x000000a000017945 */ /* 0x000fe20003800000 */
[----:B------:R-:W-:Y:S01]  /*5d70*/  IMAD.WIDE.U32 R2, R46, UR23, R2 ;  /* 0x000000172e027c25 */ /* 0x000fe2000f8e0002 */
[----:B------:R-:W-:Y:S02]  /*5d80*/  IADD3 R12, P4, R34, R12, RZ ;  /* 0x0000000c220c7210 */ /* 0x000fe40007f9e0ff */
[----:B------:R1:W-:Y:S01]  /*5d90*/  @P5 STG.E desc[UR18][R14.64], R19 ;  /* 0x000000130e005986 */ /* 0x0003e2000c101912 */
[----:B------:R-:W-:Y:S01]  /*5da0*/  VIADD R3, R3, UR6 ;  /* 0x0000000603037c36 */ /* 0x000fe20008000000 */
[C---:B------:R-:W-:Y:S02]  /*5db0*/  LEA R16, P0, R2.reuse, UR10, 0x2 ;  /* 0x0000000a02107c11 */ /* 0x040fe4000f8010ff */
[----:B------:R-:W-:Y:S02]  /*5dc0*/  IADD3.X R13, R35, R49, R13, P4, !PT ;  /* 0x00000031230d7210 */ /* 0x000fe400027fe40d */
[----:B------:R-:W-:Y:S01]  /*5dd0*/  LEA.HI.X R17, R2, UR11, R3, 0x2, P0 ;  /* 0x0000000b02117c11 */ /* 0x000fe200080f1403 */
[----:B------:R-:W-:Y:S08]  /*5de0*/  @!P2 BRA `(.L_x_55) ;  /* 0x000000000004a947 */ /* 0x000ff00003800000 */
[----:B------:R2:W5:Y:S02]  /*5df0*/  LDG.E.LTC128B R54, desc[UR18][R16.64+0x20] ;  /* 0x0000201210367981 */ /* 0x000564000c1e1920 */
.L_x_55:
[----:B------:R-:W-:Y:S05]  /*5e00*/  BSYNC B1 ;  /* 0x0000000000017941 */ /* 0x000fea0003800000 */
.L_x_54:
        /* <DEDUP_REMOVED lines=17> */
.L_x_57:
[----:B------:R-:W-:Y:S05]  /*5f20*/  BSYNC B1 ;  /* 0x0000000000017941 */ /* 0x000fea0003800000 */
.L_x_56:
[----:B--2--5:R-:W-:Y:S01]  /*5f30*/  FMUL R8, R54, UR21 ;  /* 0x0000001536087c20 */ /* 0x024fe20008400000 */
[----:B---3--:R-:W-:Y:S01]  /*5f40*/  LEA R2, P2, R13, UR10, 0x2 ;  /* 0x0000000a0d027c11 */ /* 0x008fe2000f8410ff */
[----:B------:R-:W-:Y:S02]  /*5f50*/  IMAD.MOV.U32 R9, RZ, RZ, R15 ;  /* 0x000000ffff097224 */ /* 0x000fe400078e000f */
[----:B------:R-:W-:Y:S01]  /*5f60*/  FFMA R21, R21, UR20, R8 ;  /* 0x0000001415157c23 */ /* 0x000fe20008000008 */
[----:B------:R-:W-:Y:S01]  /*5f70*/  IMAD.MOV.U32 R8, RZ, RZ, R14 ;  /* 0x000000ffff087224 */ /* 0x000fe200078e000e */
[----:B------:R-:W-:-:S04]  /*5f80*/  LEA.HI.X R3, R13, UR11, R12, 0x2, P2 ;  /* 0x0000000b0d037c11 */ /* 0x000fc800090f140c */
[----:B------:R2:W-:Y:S04]  /*5f90*/  @P1 STG.E desc[UR18][R8.64+0x20], R21 ;  /* 0x0000201508001986 */ /* 0x0005e8000c101912 */
[----:B------:R3:W4:Y:S01]  /*5fa0*/  @P4 LDG.E.LTC128B R54, desc[UR18][R2.64] ;  /* 0x0000001202364981 */ /* 0x000722000c1e1920 */
[----:B------:R-:W-:Y:S01]  /*5fb0*/  IMAD.WIDE.U32 R6, R30, 0x7, R6 ;  /* 0x000000071e067825 */ /* 0x000fe200078e0006 */
[-C--:B------:R-:W-:Y:S01]  /*5fc0*/  IADD3 R4, P2, R4, R30.reuse, RZ ;  /* 0x0000001e04047210 */ /* 0x080fe20007f5e0ff */
[----:B------:R-:W-:Y:S02]  /*5fd0*/  BSSY B1, `(.L_x_58) ;  /* 0x0000017000017945 */ /* 0x000fe40003800000 */
[----:B------:R-:W-:Y:S01]  /*5fe0*/  IMAD.WIDE.U32 R10, R30, 0x7, R10 ;  /* 0x000000071e0a7825 */ /* 0x000fe200078e000a */
[----:B------:R-:W-:-:S03]  /*5ff0*/  IADD3 R6, P1, R6, R30, RZ ;  /* 0x0000001e06067210 */ /* 0x000fc60007f3e0ff */
[----:B--2---:R-:W-:Y:S01]  /*6000*/  IMAD.WIDE.U32 R8, R32, 0x1c, R8 ;  /* 0x0000001c20087825 */ /* 0x004fe200078e0008 */
[----:B------:R-:W-:Y:S02]  /*6010*/  IADD3.X R7, R31, R48, R7, P1, !PT ;  /* 0x000000301f077210 */ /* 0x000fe40000ffe407 */
[-C--:B------:R-:W-:Y:S01]  /*6020*/  IADD3 R10, P6, R10, R30.reuse, RZ ;  /* 0x0000001e0a0a7210 */ /* 0x080fe20007fde0ff */
[----:B------:R-:W-:Y:S02]  /*6030*/  IMAD.IADD R9, R50, 0x1, R9 ;  /* 0x0000000132097824 */ /* 0x000fe400078e0209 */
[----:B---3--:R-:W-:Y:S01]  /*6040*/  IMAD.WIDE.U32 R2, R47, R30, R6 ;  /* 0x0000001e2f027225 */ /* 0x008fe200078e0006 */
[----:B------:R-:W-:-:S03]  /*6050*/  IADD3.X R11, R31, R48, R11, P6, !PT ;  /* 0x000000301f0b7210 */ /* 0x000fc600037fe40b */
[----:B------:R-:W-:Y:S01]  /*6060*/  IMAD.X R5, R16, 0x1, R31, P2 ;  /* 0x0000000110057824 */ /* 0x000fe200010e061f */
[----:B------:R-:W-:Y:S02]  /*6070*/  IADD3 R2, P1, R34, R2, RZ ;  /* 0x0000000222027210 */ /* 0x000fe40007f3e0ff */
[----:B------:R-:W-:Y:S02]  /*6080*/  IADD3 R16, P2, R4, R28, RZ ;  /* 0x0000001c04107210 */ /* 0x000fe40007f5e0ff */
[----:B------:R-:W-:Y:S02]  /*6090*/  IADD3.X R3, R35, R49, R3, P1, !PT ;  /* 0x0000003123037210 */ /* 0x000fe40000ffe403 */
[----:B------:R-:W-:-:S04]  /*60a0*/  ISETP.GT.AND P1, PT, R45, 0x29, PT ;  /* 0x000000292d00780c */ /* 0x000fc80003f24270 */
[----:B------:R-:W-:Y:S01]  /*60b0*/  ISETP.GT.AND P5, PT, R44, RZ, P1 ;  /* 0x000000ff2c00720c */ /* 0x000fe20000fa4270 */
[----:B----4-:R-:W-:-:S04]  /*60c0*/  FMUL R13, R54, UR21 ;  /* 0x00000015360d7c20 */ /* 0x010fc80008400000 */
[----:B------:R-:W-:Y:S01]  /*60d0*/  FFMA R17, R22, UR20, R13 ;  /* 0x0000001416117c23 */ /* 0x000fe2000800000d */
[----:B------:R-:W-:Y:S01]  /*60e0*/  IMAD.X R13, R5, 0x1, R27, P2 ;  /* 0x00000001050d7824 */ /* 0x000fe200010e061b */
[----:B------:R-:W-:-:S03]  /*60f0*/  LEA R12, P2, R16, UR10, 0x2 ;  /* 0x0000000a100c7c11 */ /* 0x000fc6000f8410ff */
[----:B------:R2:W-:Y:S01]  /*6100*/  @P4 STG.E desc[UR18][R8.64], R17 ;  /* 0x0000001108004986 */ /* 0x0005e2000c101912 */
[----:B------:R-:W-:Y:S02]  /*6110*/  LEA.HI.X R13, R16, UR11, R13, 0x2, P2 ;  /* 0x0000000b100d7c11 */ /* 0x000fe400090f140d */
[----:B------:R-:W-:Y:S07]  /*6120*/  @!P5 BRA `(.L_x_59) ;  /* 0x000000000004d947 */ /* 0x000fee0003800000 */
[----:B------:R3:W5:Y:S02]  /*6130*/  LDG.E.LTC128B R54, desc[UR18][R12.64] ;  /* 0x000000120c367981 */ /* 0x000764000c1e1920 */
.L_x_59:
[----:B------:R-:W-:Y:S05]  /*6140*/  BSYNC B1 ;  /* 0x0000000000017941 */ /* 0x000fea0003800000 */
.L_x_58:
[----:B-1----:R-:W-:Y:S01]  /*6150*/  IADD3 R14, P4, R14, R52, RZ ;  /* 0x000000340e0e7210 */ /* 0x002fe20007f9e0ff */
[----:B-----5:R-:W-:Y:S01]  /*6160*/  FMUL R18, R54, UR21 ;  /* 0x0000001536127c20 */ /* 0x020fe20008400000 */
[----:B------:R-:W-:Y:S01]  /*6170*/  ISETP.GT.AND P2, PT, R44, 0x8, P0 ;  /* 0x000000082c00780c */ /* 0x000fe20000744270 */
[----:B---3--:R-:W-:Y:S01]  /*6180*/  IMAD.WIDE.U32 R12, R47, R30, R10 ;  /* 0x0000001e2f0c7225 */ /* 0x008fe200078e000a */
[----:B------:R-:W-:Y:S03]  /*6190*/  BSSY B1, `(.L_x_60) ;  /* 0x000000c000017945 */ /* 0x000fe60003800000 */
[----:B------:R-:W-:Y:S01]  /*61a0*/  FFMA R23, R23, UR20, R18 ;  /* 0x0000001417177c23 */ /* 0x000fe20008000012 */
[----:B------:R-:W-:Y:S01]  /*61b0*/  IMAD.X R15, R15, 0x1, R33, P4 ;  /* 0x000000010f0f7824 */ /* 0x000fe200020e0621 */
[----:B------:R-:W-:Y:S01]  /*61c0*/  IADD3 R12, P4, R34, R12, RZ ;  /* 0x0000000c220c7210 */ /* 0x000fe20007f9e0ff */
[----:B------:R-:W-:-:S03]  /*61d0*/  IMAD.WIDE.U32 R2, R46, UR23, R2 ;  /* 0x000000172e027c25 */ /* 0x000fc6000f8e0002 */
[----:B------:R1:W-:Y:S01]  /*61e0*/  @P5 STG.E desc[UR18][R14.64], R23 ;  /* 0x000000170e005986 */ /* 0x0003e2000c101912 */
[----:B------:R-:W-:Y:S02]  /*61f0*/  IADD3.X R13, R35, R49, R13, P4, !PT ;  /* 0x00000031230d7210 */ /* 0x000fe400027fe40d */
[----:B------:R-:W-:Y:S02]  /*6200*/  IADD3 R3, R3, UR6, RZ ;  /* 0x0000000603037c10 */ /* 0x000fe4000fffe0ff */
[----:B------:R-:W-:-:S04]  /*6210*/  LEA R16, P0, R2, UR10, 0x2 ;  /* 0x0000000a02107c11 */ /* 0x000fc8000f8010ff */
[----:B--2---:R-:W-:Y:S01]  /*6220*/  LEA.HI.X R17, R2, UR11, R3, 0x2, P0 ;  /* 0x0000000b02117c11 */ /* 0x004fe200080f1403 */
[----:B------:R-:W-:Y:S08]  /*6230*/  @!P2 BRA `(.L_x_61) ;  /* 0x000000000004a947 */ /* 0x000ff00003800000 */
[----:B------:R2:W5:Y:S02]  /*6240*/  LDG.E.LTC128B R54, desc[UR18][R16.64+0x20] ;  /* 0x0000201210367981 */ /* 0x000564000c1e1920 */
.L_x_61:
[----:B------:R-:W-:Y:S05]  /*6250*/  BSYNC B1 ;  /* 0x0000000000017941 */ /* 0x000fea0003800000 */
.L_x_60:
[----:B-----5:R-:W-:Y:S01]  /*6260*/  FMUL R2, R54, UR21 ;  /* 0x0000001536027c20 */ /* 0x020fe20008400000 */
[----:B------:R-:W-:Y:S01]  /*6270*/  ISETP.GT.AND P1, PT, R44, 0x8, P1 ;  /* 0x000000082c00780c */ /* 0x000fe20000f24270 */
[----:B------:R-:W-:Y:S01]  /*6280*/  IMAD.WIDE.U32 R12, R46, UR23, R12 ;  /* 0x000000172e0c7c25 */ /* 0x000fe2000f8e000c */
[----:B------:R-:W-:-:S03]  /*6290*/  ISETP.GT.AND P0, PT, R45, 0x30, PT ;  /* 0x000000302d00780c */ /* 0x000fc60003f04270 */
[----:B------:R-:W-:Y:S01]  /*62a0*/  FFMA R153, R153, UR20, R2 ;  /* 0x0000001499997c23 */ /* 0x000fe20008000002 */
[----:B------:R-:W-:Y:S01]  /*62b0*/  BSSY B1, `(.L_x_62) ;  /* 0x000000c000017945 */ /* 0x000fe20003800000 */
[----:B------:R-:W-:Y:S01]  /*62c0*/  IMAD.WIDE.U32 R4, R30, 0x7, R4 ;  /* 0x000000071e047825 */ /* 0x000fe200078e0004 */
[----:B------:R-:W-:Y:S02]  /*62d0*/  LEA R2, P5, R12, UR10, 0x2 ;  /* 0x0000000a0c027c11 */ /* 0x000fe4000f8a10ff */
[----:B------:R3:W-:Y:S01]  /*62e0*/  @P2 STG.E desc[UR18][R8.64+0x20], R153 ;  /* 0x0000209908002986 */ /* 0x0007e2000c101912 */
[----:B------:R-:W-:Y:S01]  /*62f0*/  VIADD R3, R13, UR6 ;  /* 0x000000060d037c36 */ /* 0x000fe20008000000 */
[----:B------:R-:W-:Y:S01]  /*6300*/  IADD3 R13, P6, R28, R4, RZ ;  /* 0x000000041c0d7210 */ /* 0x000fe20007fde0ff */
[----:B--2---:R-:W-:Y:S01]  /*6310*/  IMAD.IADD R16, R48, 0x1, R5 ;  /* 0x0000000130107824 */ /* 0x004fe200078e0205 */
[----:B------:R-:W-:Y:S02]  /*6320*/  ISETP.GT.AND P4, PT, R44, RZ, P0 ;  /* 0x000000ff2c00720c */ /* 0x000fe40000784270 */
[----:B------:R-:W-:Y:S01]  /*6330*/  LEA.HI.X R3, R12, UR11, R3, 0x2, P5 ;  /* 0x0000000b0c037c11 */ /* 0x000fe2000a8f1403 */
[----:B------:R-:W-:Y:S01]  /*6340*/  IMAD.X R12, R16, 0x1, R27, P6 ;  /* 0x00000001100c7824 */ /* 0x000fe200030e061b */
[----:B------:R-:W-:Y:S09]  /*6350*/  @!P1 BRA `(.L_x_63) ;  /* 0x0000000000049947 */ /* 0x000ff20003800000 */
[----:B------:R2:W5:Y:S02]  /*6360*/  LDG.E.LTC128B R54, desc[UR18][R2.64+0x20] ;  /* 0x0000201202367981 */ /* 0x000564000c1e1920 */
.L_x_63:
[----:B------:R-:W-:Y:S05]  /*6370*/  BSYNC B1 ;  /* 0x0000000000017941 */ /* 0x000fea0003800000 */
.L_x_62:
[C---:B--2---:R-:W-:Y:S01]  /*6380*/  LEA R2, P2, R13.reuse, UR10, 0x2 ;  /* 0x0000000a0d027c11 */ /* 0x044fe2000f8410ff */
[----:B-----5:R-:W-:Y:S01]  /*6390*/  FMUL R5, R54, UR21 ;  /* 0x0000001536057c20 */ /* 0x020fe20008400000 */
[----:B---3--:R-:W-:Y:S02]  /*63a0*/  IMAD.MOV.U32 R8, RZ, RZ, R14 ;  /* 0x000000ffff087224 */ /* 0x008fe400078e000e */
[----:B------:R-:W-:Y:S01]  /*63b0*/  LEA.HI.X R3, R13, UR11, R12, 0x2, P2 ;  /* 0x0000000b0d037c11 */ /* 0x000fe200090f140c */
[----:B------:R-:W-:Y:S01]  /*63c0*/  FFMA R13, R154, UR20, R5 ;  /* 0x000000149a0d7c23 */ /* 0x000fe20008000005 */
[----:B------:R-:W-:-:S05]  /*63d0*/  IMAD.MOV.U32 R9, RZ, RZ, R15 ;  /* 0x000000ffff097224 */ /* 0x000fca00078e000f */
        /* <DEDUP_REMOVED lines=17> */
[----:B------:R-:W-:Y:S01]  /*64f0*/  ISETP.GT.AND P1, PT, R45, 0x31, PT ;  /* 0x000000312d00780c */ /* 0x000fe20003f24270 */
[----:B------:R-:W-:-:S03]  /*6500*/  IMAD.X R16, R5, 0x1, R27, P2 ;  /* 0x0000000105107824 */ /* 0x000fc600010e061b */
[----:B------:R-:W-:Y:S01]  /*6510*/  ISETP.GT.AND P5, PT, R44, RZ, P1 ;  /* 0x000000ff2c00720c */ /* 0x000fe20000fa4270 */
[----:B----4-:R-:W-:-:S04]  /*6520*/  FMUL R12, R54, UR21 ;  /* 0x00000015360c7c20 */ /* 0x010fc80008400000 */
[----:B------:R-:W-:Y:S01]  /*6530*/  FFMA R155, R155, UR20, R12 ;  /* 0x000000149b9b7c23 */ /* 0x000fe2000800000c */
[----:B------:R-:W-:-:S04]  /*6540*/  LEA R12, P2, R13, UR10, 0x2 ;  /* 0x0000000a0d0c7c11 */ /* 0x000fc8000f8410ff */
[----:B------:R2:W-:Y:S01]  /*6550*/  @P4 STG.E desc[UR18][R8.64], R155 ;  /* 0x0000009b08004986 */ /* 0x0005e2000c101912 */
[----:B------:R-:W-:Y:S02]  /*6560*/  LEA.HI.X R13, R13, UR11, R16, 0x2, P2 ;  /* 0x0000000b0d0d7c11 */ /* 0x000fe400090f1410 */
[----:B------:R-:W-:Y:S06]  /*6570*/  @!P5 BRA `(.L_x_65) ;  /* 0x000000000004d947 */ /* 0x000fec0003800000 */
[----:B------:R3:W5:Y:S02]  /*6580*/  LDG.E.LTC128B R54, desc[UR18][R12.64] ;  /* 0x000000120c367981 */ /* 0x000764000c1e1920 */
.L_x_65:
[----:B------:R-:W-:Y:S05]  /*6590*/  BSYNC B1 ;  /* 0x0000000000017941 */ /* 0x000fea0003800000 */
.L_x_64:
        /* <DEDUP_REMOVED lines=16> */
.L_x_67:
[----:B------:R-:W-:Y:S05]  /*66a0*/  BSYNC B1 ;  /* 0x0000000000017941 */ /* 0x000fea0003800000 */
.L_x_66:
[----:B-----5:R-:W-:Y:S01]  /*66b0*/  FMUL R2, R54, UR21 ;  /* 0x0000001536027c20 */ /* 0x020fe20008400000 */
[----:B------:R-:W-:Y:S01]  /*66c0*/  ISETP.GT.AND P1, PT, R44, 0x8, P1 ;  /* 0x000000082c00780c */ /* 0x000fe20000f24270 */
[----:B------:R-:W-:Y:S01]  /*66d0*/  IMAD.WIDE.U32 R12, R46, UR23, R12 ;  /* 0x000000172e0c7c25 */ /* 0x000fe2000f8e000c */
[----:B------:R-:W-:-:S03]  /*66e0*/  ISETP.GT.AND P0, PT, R45, 0x38, PT ;  /* 0x000000382d00780c */ /* 0x000fc60003f04270 */
[----:B------:R-:W-:Y:S01]  /*66f0*/  FFMA R157, R157, UR20, R2 ;  /* 0x000000149d9d7c23 */ /* 0x000fe20008000002 */
[----:B------:R-:W-:Y:S01]  /*6700*/  BSSY B1, `(.L_x_68) ;  /* 0x000000c000017945 */ /* 0x000fe20003800000 */
[----:B------:R-:W-:Y:S01]  /*6710*/  IMAD.WIDE.U32 R4, R30, 0x7, R4 ;  /* 0x000000071e047825 */ /* 0x000fe200078e0004 */
[----:B------:R-:W-:Y:S02]  /*6720*/  IADD3 R3, R13, UR6, RZ ;  /* 0x000000060d037c10 */ /* 0x000fe4000fffe0ff */
[----:B------:R4:W-:Y:S01]  /*6730*/  @P2 STG.E desc[UR18][R8.64+0x20], R157 ;  /* 0x0000209d08002986 */ /* 0x0009e2000c101912 */
[----:B------:R-:W-:Y:S01]  /*6740*/  LEA R2, P5, R12, UR10, 0x2 ;  /* 0x0000000a0c027c11 */ /* 0x000fe2000f8a10ff */
[----:B---3--:R-:W-:Y:S01]  /*6750*/  IMAD.IADD R16, R48, 0x1, R5 ;  /* 0x0000000130107824 */ /* 0x008fe200078e0205 */
[----:B------:R-:W-:Y:S02]  /*6760*/  IADD3 R13, P6, R28, R4, RZ ;  /* 0x000000041c0d7210 */ /* 0x000fe40007fde0ff */
[----:B------:R-:W-:-:S02]  /*6770*/  LEA.HI.X R3, R12, UR11, R3, 0x2, P5 ;  /* 0x0000000b0c037c11 */ /* 0x000fc4000a8f1403 */
[----:B------:R-:W-:Y:S01]  /*6780*/  ISETP.GT.AND P4, PT, R44, RZ, P0 ;  /* 0x000000ff2c00720c */ /* 0x000fe20000784270 */
[----:B------:R-:W-:Y:S01]  /*6790*/  IMAD.X R12, R16, 0x1, R27, P6 ;  /* 0x00000001100c7824 */ /* 0x000fe200030e061b */
[----:B------:R-:W-:Y:S11]  /*67a0*/  @!P1 BRA `(.L_x_69) ;  /* 0x0000000000049947 */ /* 0x000ff60003800000 */
[----:B------:R3:W5:Y:S02]  /*67b0*/  LDG.E.LTC128B R54, desc[UR18][R2.64+0x20] ;  /* 0x0000201202367981 */ /* 0x000764000c1e1920 */
.L_x_69:
[----:B------:R-:W-:Y:S05]  /*67c0*/  BSYNC B1 ;  /* 0x0000000000017941 */ /* 0x000fea0003800000 */
.L_x_68:
[C---:B---3--:R-:W-:Y:S01]  /*67d0*/  LEA R2, P2, R13.reuse, UR10, 0x2 ;  /* 0x0000000a0d027c11 */ /* 0x048fe2000f8410ff */
[----:B-----5:R-:W-:Y:S01]  /*67e0*/  FMUL R5, R54, UR21 ;  /* 0x0000001536057c20 */ /* 0x020fe20008400000 */
[----:B--2-4-:R-:W-:Y:S02]  /*67f0*/  IMAD.MOV.U32 R8, RZ, RZ, R14 ;  /* 0x000000ffff087224 */ /* 0x014fe400078e000e */
        /* <DEDUP_REMOVED lines=30> */
.L_x_71:
[----:B------:R-:W-:Y:S05]  /*69e0*/  BSYNC B1 ;  /* 0x0000000000017941 */ /* 0x000fea0003800000 */
.L_x_70:
        /* <DEDUP_REMOVED lines=16> */
.L_x_73:
[----:B------:R-:W-:Y:S05]  /*6af0*/  BSYNC B1 ;  /* 0x0000000000017941 */ /* 0x000fea0003800000 */
.L_x_72:
        /* <DEDUP_REMOVED lines=10> */
[----:B---3--:R-:W-:Y:S02]  /*6ba0*/  IADD3 R16, R48, R5, RZ ;  /* 0x0000000530107210 */ /* 0x008fe40007ffe0ff */
[----:B------:R-:W-:Y:S02]  /*6bb0*/  IADD3 R13, P6, R28, R4, RZ ;  /* 0x000000041c0d7210 */ /* 0x000fe40007fde0ff */
[----:B------:R-:W-:-:S02]  /*6bc0*/  LEA.HI.X R3, R12, UR11, R3, 0x2, P5 ;  /* 0x0000000b0c037c11 */ /* 0x000fc4000a8f1403 */
[----:B------:R-:W-:Y:S01]  /*6bd0*/  ISETP.GT.AND P4, PT, R44, RZ, P0 ;  /* 0x000000ff2c00720c */ /* 0x000fe20000784270 */
[----:B------:R-:W-:Y:S01]  /*6be0*/  IMAD.X R12, R16, 0x1, R27, P6 ;  /* 0x00000001100c7824 */ /* 0x000fe200030e061b */
[----:B------:R-:W-:Y:S11]  /*6bf0*/  @!P1 BRA `(.L_x_75) ;  /* 0x0000000000049947 */ /* 0x000ff60003800000 */
[----:B------:R3:W5:Y:S02]  /*6c00*/  LDG.E.LTC128B R54, desc[UR18][R2.64+0x20] ;  /* 0x0000201202367981 */ /* 0x000764000c1e1920 */
.L_x_75:
[----:B------:R-:W-:Y:S05]  /*6c10*/  BSYNC B1 ;  /* 0x0000000000017941 */ /* 0x000fea0003800000 */
.L_x_74:
        /* <DEDUP_REMOVED lines=33> */
.L_x_77:
[----:B------:R-:W-:Y:S05]  /*6e30*/  BSYNC B1 ;  /* 0x0000000000017941 */ /* 0x000fea0003800000 */
.L_x_76:
        /* <DEDUP_REMOVED lines=16> */
.L_x_79:
[----:B------:R-:W-:Y:S05]  /*6f40*/  BSYNC B1 ;  /* 0x0000000000017941 */ /* 0x000fea0003800000 */
.L_x_78:
        /* <DEDUP_REMOVED lines=11> */
[----:B---3--:R-:W-:Y:S01]  /*7000*/  IMAD.IADD R16, R48, 0x1, R5 ;  /* 0x0000000130107824 */ /* 0x008fe200078e0205 */
[----:B------:R-:W-:Y:S02]  /*7010*/  ISETP.GT.AND P4, PT, R44, RZ, P0 ;  /* 0x000000ff2c00720c */ /* 0x000fe40000784270 */
[----:B------:R-:W-:-:S02]  /*7020*/  LEA.HI.X R3, R12, UR11, R3, 0x2, P5 ;  /* 0x0000000b0c037c11 */ /* 0x000fc4000a8f1403 */
[----:B------:R-:W-:Y:S01]  /*7030*/  IADD3.X R12, R16, R27, RZ, P6, !PT ;  /* 0x0000001b100c7210 */ /* 0x000fe200037fe4ff */
[----:B------:R-:W-:Y:S08]  /*7040*/  @!P1 BRA `(.L_x_81) ;  /* 0x0000000000049947 */ /* 0x000ff00003800000 */
[----:B------:R3:W5:Y:S02]  /*7050*/  LDG.E.LTC128B R54, desc[UR18][R2.64+0x20] ;  /* 0x0000201202367981 */ /* 0x000764000c1e1920 */
.L_x_81:
[----:B------:R-:W-:Y:S05]  /*7060*/  BSYNC B1 ;  /* 0x0000000000017941 */ /* 0x000fea0003800000 */
.L_x_80:
        /* <DEDUP_REMOVED lines=33> */
.L_x_83:
[----:B------:R-:W-:Y:S05]  /*7280*/  BSYNC B1 ;  /* 0x0000000000017941 */ /* 0x000fea0003800000 */
.L_x_82:
        /* <DEDUP_REMOVED lines=16> */
.L_x_85:
[----:B------:R-:W-:Y:S05]  /*7390*/  BSYNC B1 ;  /* 0x0000000000017941 */ /* 0x000fea0003800000 */
.L_x_84:
        /* <DEDUP_REMOVED lines=17> */
.L_x_87:
[----:B------:R-:W-:Y:S05]  /*74b0*/  BSYNC B1 ;  /* 0x0000000000017941 */ /* 0x000fea0003800000 */
.L_x_86:
        /* <DEDUP_REMOVED lines=33> */
.L_x_89:
[----:B------:R-:W-:Y:S05]  /*76d0*/  BSYNC B1 ;  /* 0x0000000000017941 */ /* 0x000fea0003800000 */
.L_x_88:
        /* <DEDUP_REMOVED lines=16> */
.L_x_91:
[----:B------:R-:W-:Y:S05]  /*77e0*/  BSYNC B1 ;  /* 0x0000000000017941 */ /* 0x000fea0003800000 */
.L_x_90:
[----:B---3-5:R-:W-:Y:S01]  /*77f0*/  FMUL R16, R54, UR21 ;  /* 0x0000001536107c20 */ /* 0x028fe20008400000 */
        /* <DEDUP_REMOVED lines=12> */
[----:B------:R-:W-:-:S02]  /*78c0*/  LEA.HI.X R5, R2, UR11, R3, 0x2, P5 ;  /* 0x0000000b02057c11 */ /* 0x000fc4000a8f1403 */
[----:B------:R-:W-:Y:S01]  /*78d0*/  IADD3.X R2, R20, R27, RZ, P6, !PT ;  /* 0x0000001b14027210 */ /* 0x000fe200037fe4ff */
[----:B------:R-:W-:Y:S08]  /*78e0*/  @!P1 BRA `(.L_x_93) ;  /* 0x0000000000049947 */ /* 0x000ff00003800000 */
[----:B------:R4:W5:Y:S02]  /*78f0*/  LDG.E.LTC128B R54, desc[UR18][R4.64+0x20] ;  /* 0x0000201204367981 */ /* 0x000964000c1e1920 */
.L_x_93:
[----:B------:R-:W-:Y:S05]  /*7900*/  BSYNC B1 ;  /* 0x0000000000017941 */ /* 0x000fea0003800000 */
.L_x_92:
[----:B-----5:R-:W-:Y:S01]  /*7910*/  FMUL R3, R54, UR21 ;  /* 0x0000001536037c20 */ /* 0x020fe20008400000 */
[C---:B------:R-:W-:Y:S01]  /*7920*/  LEA R16, P2, R17.reuse, UR10, 0x2 ;  /* 0x0000000a11107c11 */ /* 0x040fe2000f8410ff */
[----:B--23--:R-:W-:Y:S02]  /*7930*/  IMAD.MOV.U32 R8, RZ, RZ, R14 ;  /* 0x000000ffff087224 */ /* 0x00cfe400078e000e */
[----:B-1----:R-:W-:Y:S01]  /*7940*/  FFMA R19, R174, UR20, R3 ;  /* 0x00000014ae137c23 */ /* 0x002fe20008000003 */
[----:B------:R-:W-:Y:S01]  /*7950*/  IMAD.MOV.U32 R9, RZ, RZ, R15 ;  /* 0x000000ffff097224 */ /* 0x000fe200078e000f */
[----:B------:R-:W-:-:S04]  /*7960*/  LEA.HI.X R17, R17, UR11, R2, 0x2, P2 ;  /* 0x0000000b11117c11 */ /* 0x000fc800090f1402 */
[----:B------:R1:W-:Y:S04]  /*7970*/  @P1 STG.E desc[UR18][R8.64+0x20], R19 ;  /* 0x0000201308001986 */ /* 0x0003e8000c101912 */
[----:B------:R2:W3:Y:S01]  /*7980*/  @P4 LDG.E.LTC128B R54, desc[UR18][R16.64] ;  /* 0x0000001210364981 */ /* 0x0004e2000c1e1920 */
[----:B------:R-:W-:Y:S01]  /*7990*/  IMAD.WIDE.U32 R6, R30, 0x7, R6 ;  /* 0x000000071e067825 */ /* 0x000fe200078e0006 */
[-C--:B------:R-:W-:Y:S01]  /*79a0*/  IADD3 R12, P2, R12, R30.reuse, RZ ;  /* 0x0000001e0c0c7210 */ /* 0x080fe20007f5e0ff */
[----:B------:R-:W-:Y:S01]  /*79b0*/  BSSY B1, `(.L_x_94) ;  /* 0x0000018000017945 */ /* 0x000fe20003800000 */
[----:B----4-:R-:W-:-:S03]  /*79c0*/  IADD3 R4, P1, R6, R30, RZ ;  /* 0x0000001e06047210 */ /* 0x010fc60007f3e0ff */
[----:B------:R-:W-:Y:S01]  /*79d0*/  IMAD.X R13, R20, 0x1, R31, P2 ;  /* 0x00000001140d7824 */ /* 0x000fe200010e061f */
[----:B------:R-:W-:Y:S01]  /*79e0*/  IADD3.X R5, R31, R48, R7, P1, !PT ;  /* 0x000000301f057210 */ /* 0x000fe20000ffe407 */
[----:B------:R-:W-:Y:S01]  /*79f0*/  IMAD.WIDE.U32 R6, R32, 0x1c, R8 ;  /* 0x0000001c20067825 */ /* 0x000fe200078e0008 */
[----:B--2---:R-:W-:-:S03]  /*7a00*/  IADD3 R17, P2, R12, R28, RZ ;  /* 0x0000001c0c117210 */ /* 0x004fc60007f5e0ff */
[----:B------:R-:W-:-:S04]  /*7a10*/  IMAD.WIDE.U32 R2, R47, R30, R4 ;  /* 0x0000001e2f027225 */ /* 0x000fc800078e0004 */
[----:B-1----:R-:W-:Y:S01]  /*7a20*/  IMAD.WIDE.U32 R8, R30, 0x7, R10 ;  /* 0x000000071e087825 */ /* 0x002fe200078e000a */
[----:B------:R-:W-:-:S03]  /*7a30*/  IADD3 R2, P1, R34, R2, RZ ;  /* 0x0000000222027210 */ /* 0x000fc60007f3e0ff */
[----:B------:R-:W-:Y:S01]  /*7a40*/  IMAD.IADD R11, R50, 0x1, R7 ;  /* 0x00000001320b7824 */ /* 0x000fe200078e0207 */
[----:B------:R-:W-:Y:S01]  /*7a50*/  IADD3.X R3, R35, R49, R3, P1, !PT ;  /* 0x0000003123037210 */ /* 0x000fe20000ffe403 */
[----:B------:R-:W-:Y:S01]  /*7a60*/  IMAD.MOV.U32 R10, RZ, RZ, R6 ;  /* 0x000000ffff0a7224 */ /* 0x000fe200078e0006 */
[----:B------:R-:W-:Y:S02]  /*7a70*/  ISETP.GT.AND P1, PT, R45, 0x59, PT ;  /* 0x000000592d00780c */ /* 0x000fe40003f24270 */
[----:B------:R-:W-:Y:S02]  /*7a80*/  IADD3 R8, P6, R8, R30, RZ ;  /* 0x0000001e08087210 */ /* 0x000fe40007fde0ff */
[----:B------:R-:W-:Y:S02]  /*7a90*/  ISETP.GT.AND P5, PT, R44, RZ, P1 ;  /* 0x000000ff2c00720c */ /* 0x000fe40000fa4270 */
[----:B------:R-:W-:Y:S01]  /*7aa0*/  IADD3.X R9, R31, R48, R9, P6, !PT ;  /* 0x000000301f097210 */ /* 0x000fe200037fe409 */
[----:B---3--:R-:W-:-:S04]  /*7ab0*/  FMUL R18, R54, UR21 ;  /* 0x0000001536127c20 */ /* 0x008fc80008400000 */
[----:B------:R-:W-:Y:S01]  /*7ac0*/  FFMA R175, R175, UR20, R18 ;  /* 0x00000014afaf7c23 */ /* 0x000fe20008000012 */
[----:B------:R-:W-:Y:S01]  /*7ad0*/  IMAD.X R18, R13, 0x1, R27, P2 ;  /* 0x000000010d127824 */ /* 0x000fe200010e061b */
[----:B------:R-:W-:-:S03]  /*7ae0*/  LEA R16, P2, R17, UR10, 0x2 ;  /* 0x0000000a11107c11 */ /* 0x000fc6000f8410ff */
[----:B------:R1:W-:Y:S01]  /*7af0*/  @P4 STG.E desc[UR18][R10.64], R175 ;  /* 0x000000af0a004986 */ /* 0x0003e2000c101912 */
[----:B------:R-:W-:Y:S01]  /*7b00*/  LEA.HI.X R17, R17, UR11, R18, 0x2, P2 ;  /* 0x0000000b11117c11 */ /* 0x000fe200090f1412 */
[----:B------:R-:W-:Y:S08]  /*7b10*/  @!P5 BRA `(.L_x_95) ;  /* 0x000000000004d947 */ /* 0x000ff00003800000 */
[----:B------:R2:W5:Y:S02]  /*7b20*/  LDG.E.LTC128B R54, desc[UR18][R16.64] ;  /* 0x0000001210367981 */ /* 0x000564000c1e1920 */
.L_x_95:
[----:B------:R-:W-:Y:S05]  /*7b30*/  BSYNC B1 ;  /* 0x0000000000017941 */ /* 0x000fea0003800000 */
.L_x_94:
[----:B------:R-:W-:Y:S01]  /*7b40*/  IADD3 R6, P4, R14, R52, RZ ;  /* 0x000000340e067210 */ /* 0x000fe20007f9e0ff */
[----:B--2---:R-:W-:Y:S01]  /*7b50*/  IMAD.WIDE.U32 R16, R47, R30, R8 ;  /* 0x0000001e2f107225 */ /* 0x004fe200078e0008 */
[----:B------:R-:W-:Y:S01]  /*7b60*/  ISETP.GT.AND P2, PT, R44, 0x8, P0 ;  /* 0x000000082c00780c */ /* 0x000fe20000744270 */
[----:B------:R-:W-:Y:S02]  /*7b70*/  BSSY B1, `(.L_x_96) ;  /* 0x000000d000017945 */ /* 0x000fe40003800000 */
[----:B------:R-:W-:Y:S02]  /*7b80*/  IMAD.X R7, R15, 0x1, R33, P4 ;  /* 0x000000010f077824 */ /* 0x000fe400020e0621 */
[----:B-----5:R-:W-:Y:S01]  /*7b90*/  FMUL R15, R54, UR21 ;  /* 0x00000015360f7c20 */ /* 0x020fe20008400000 */
[----:B------:R-:W-:Y:S01]  /*7ba0*/  IMAD.WIDE.U32 R2, R46, UR23, R2 ;  /* 0x000000172e027c25 */ /* 0x000fe2000f8e0002 */
[----:B------:R-:W-:-:S03]  /*7bb0*/  IADD3 R16, P4, R34, R16, RZ ;  /* 0x0000001022107210 */ /* 0x000fc60007f9e0ff */
[----:B------:R-:W-:Y:S01]  /*7bc0*/  FFMA R19, R176, UR20, R15 ;  /* 0x00000014b0137c23 */ /* 0x000fe2000800000f */
[----:B------:R-:W-:Y:S01]  /*7bd0*/  VIADD R3, R3, UR6 ;  /* 0x0000000603037c36 */ /* 0x000fe20008000000 */
[C---:B------:R-:W-:Y:S02]  /*7be0*/  LEA R14, P0, R2.reuse, UR10, 0x2 ;  /* 0x0000000a020e7c11 */ /* 0x040fe4000f8010ff */
[----:B------:R-:W-:Y:S01]  /*7bf0*/  IADD3.X R17, R35, R49, R17, P4, !PT ;  /* 0x0000003123117210 */ /* 0x000fe200027fe411 */
[----:B------:R2:W-:Y:S01]  /*7c00*/  @P5 STG.E desc[UR18][R6.64], R19 ;  /* 0x0000001306005986 */ /* 0x0005e2000c101912 */
[----:B------:R-:W-:Y:S01]  /*7c10*/  LEA.HI.X R15, R2, UR11, R3, 0x2, P0 ;  /* 0x0000000b020f7c11 */ /* 0x000fe200080f1403 */
[----:B------:R-:W-:Y:S08]  /*7c20*/  @!P2 BRA `(.L_x_97) ;  /* 0x000000000004a947 */ /* 0x000ff00003800000 */
[----:B------:R3:W5:Y:S02]  /*7c30*/  LDG.E.LTC128B R54, desc[UR18][R14.64+0x20] ;  /* 0x000020120e367981 */ /* 0x000764000c1e1920 */
.L_x_97:
[----:B------:R-:W-:Y:S05]  /*7c40*/  BSYNC B1 ;  /* 0x0000000000017941 */ /* 0x000fea0003800000 */
.L_x_96:
[----:B-----5:R-:W-:Y:S01]  /*7c50*/  FMUL R2, R54, UR21 ;  /* 0x0000001536027c20 */ /* 0x020fe20008400000 */
[----:B------:R-:W-:Y:S01]  /*7c60*/  ISETP.GT.AND P1, PT, R44, 0x8, P1 ;  /* 0x000000082c00780c */ /* 0x000fe20000f24270 */
[----:B---3--:R-:W-:Y:S01]  /*7c70*/  IMAD.WIDE.U32 R14, R30, 0x7, R12 ;  /* 0x000000071e0e7825 */ /* 0x008fe200078e000c */
[----:B------:R-:W-:-:S03]  /*7c80*/  ISETP.GT.AND P0, PT, R45, 0x60, PT ;  /* 0x000000602d00780c */ /* 0x000fc60003f04270 */
[----:B------:R-:W-:Y:S01]  /*7c90*/  FFMA R177, R177, UR20, R2 ;  /* 0x00000014b1b17c23 */ /* 0x000fe20008000002 */
[----:B------:R-:W-:Y:S01]  /*7ca0*/  BSSY B1, `(.L_x_98) ;  /* 0x000000c000017945 */ /* 0x000fe20003800000 */
[----:B------:R-:W-:Y:S01]  /*7cb0*/  IMAD.WIDE.U32 R16, R46, UR23, R16 ;  /* 0x000000172e107c25 */ /* 0x000fe2000f8e0010 */
[----:B------:R-:W-:Y:S02]  /*7cc0*/  IADD3 R20, R48, R15, RZ ;  /* 0x0000000f30147210 */ /* 0x000fe40007ffe0ff */
[----:B------:R3:W-:Y:S01]  /*7cd0*/  @P2 STG.E desc[UR18][R10.64+0x20], R177 ;  /* 0x000020b10a002986 */ /* 0x0007e2000c101912 */
[----:B------:R-:W-:Y:S01]  /*7ce0*/  VIADD R3, R17, UR6 ;  /* 0x0000000611037c36 */ /* 0x000fe20008000000 */
[----:B------:R-:W-:Y:S02]  /*7cf0*/  IADD3 R12, P6, R28, R14, RZ ;  /* 0x0000000e1c0c7210 */ /* 0x000fe40007fde0ff */
[----:B------:R-:W-:Y:S02]  /*7d00*/  LEA R2, P5, R16, UR10, 0x2 ;  /* 0x0000000a10027c11 */ /* 0x000fe4000f8a10ff */
[----:B------:R-:W-:Y:S01]  /*7d10*/  ISETP.GT.AND P4, PT, R44, RZ, P0 ;  /* 0x000000ff2c00720c */ /* 0x000fe20000784270 */
[----:B------:R-:W-:Y:S01]  /*7d20*/  IMAD.X R13, R20, 0x1, R27, P6 ;  /* 0x00000001140d7824 */ /* 0x000fe200030e061b */
[----:B------:R-:W-:Y:S01]  /*7d30*/  LEA.HI.X R3, R16, UR11, R3, 0x2, P5 ;  /* 0x0000000b10037c11 */ /* 0x000fe2000a8f1403 */
[----:B------:R-:W-:Y:S10]  /*7d40*/  @!P1 BRA `(.L_x_99) ;  /* 0x0000000000049947 */ /* 0x000ff40003800000 */
[----:B------:R4:W5:Y:S02]  /*7d50*/  LDG.E.LTC128B R54, desc[UR18][R2.64+0x20] ;  /* 0x0000201202367981 */ /* 0x000964000c1e1920 */
.L_x_99:
[----:B------:R-:W-:Y:S05]  /*7d60*/  BSYNC B1 ;  /* 0x0000000000017941 */ /* 0x000fea0003800000 */
.L_x_98:
[----:B----45:R-:W-:Y:S01]  /*7d70*/  FMUL R3, R54, UR21 ;  /* 0x0000001536037c20 */ /* 0x030fe20008400000 */
[----:B------:R-:W-:-:S03]  /*7d80*/  LEA R16, P2, R12, UR10, 0x2 ;  /* 0x0000000a0c107c11 */ /* 0x000fc6000f8410ff */
[----:B--2---:R-:W-:Y:S01]  /*7d90*/  FFMA R19, R178, UR20, R3 ;  /* 0x00000014b2137c23 */ /* 0x004fe20008000003 */
[----:B------:R-:W-:-:S04]  /*7da0*/  LEA.HI.X R17, R12, UR11, R13, 0x2, P2 ;  /* 0x0000000b0c117c11 */ /* 0x000fc800090f140d */
[----:B------:R2:W-:Y:S04]  /*7db0*/  @P1 STG.E desc[UR18][R6.64+0x20], R19 ;  /* 0x0000201306001986 */ /* 0x0005e8000c101912 */
[----:B------:R4:W2:Y:S01]  /*7dc0*/  @P4 LDG.E.LTC128B R54, desc[UR18][R16.64] ;  /* 0x0000001210364981 */ /* 0x0008a2000c1e1920 */
[----:B------:R-:W-:Y:S01]  /*7dd0*/  IMAD.WIDE.U32 R4, R30, 0x7, R4 ;  /* 0x000000071e047825 */ /* 0x000fe200078e0004 */
[-C--:B-1-3--:R-:W-:Y:S01]  /*7de0*/  IADD3 R10, P2, R14, R30.reuse, RZ ;  /* 0x0000001e0e0a7210 */ /* 0x08afe20007f5e0ff */
[----:B------:R-:W-:Y:S02]  /*7df0*/  BSSY B1, `(.L_x_100) ;  /* 0x0000018000017945 */ /* 0x000fe40003800000 */
[----:B------:R-:W-:Y:S01]  /*7e00*/  IMAD.WIDE.U32 R14, R32, 0x1c, R6 ;  /* 0x0000001c200e7825 */ /* 0x000fe200078e0006 */
[----:B------:R-:W-:-:S03]  /*7e10*/  IADD3 R2, P1, R4, R30, RZ ;  /* 0x0000001e04027210 */ /* 0x000fc60007f3e0ff */
[----:B------:R-:W-:Y:S01]  /*7e20*/  IMAD.X R11, R20, 0x1, R31, P2 ;  /* 0x00000001140b7824 */ /* 0x000fe200010e061f */
[----:B------:R-:W-:Y:S02]  /*7e30*/  IADD3.X R3, R31, R48, R5, P1, !PT ;  /* 0x000000301f037210 */ /* 0x000fe40000ffe405 */
[----:B----4-:R-:W-:Y:S01]  /*7e40*/  IADD3 R17, P2, R10, R28, RZ ;  /* 0x0000001c0a117210 */ /* 0x010fe20007f5e0ff */
[----:B------:R-:W-:-:S03]  /*7e50*/  IMAD.WIDE.U32 R4, R47, R30, R2 ;  /* 0x0000001e2f047225 */ /* 0x000fc600078e0002 */
[----:B------:R-:W-:-:S04]  /*7e60*/  IADD3 R12, P1, R34, R4, RZ ;  /* 0x00000004220c7210 */ /* 0x000fc80007f3e0ff */
[----:B------:R-:W-:Y:S01]  /*7e70*/  IADD3.X R13, R35, R49, R5, P1, !PT ;  /* 0x00000031230d7210 */ /* 0x000fe20000ffe405 */
[----:B------:R-:W-:Y:S01]  /*7e80*/  IMAD.WIDE.U32 R4, R30, 0x7, R8 ;  /* 0x000000071e047825 */ /* 0x000fe200078e0008 */
[----:B------:R-:W-:-:S03]  /*7e90*/  ISETP.GT.AND P1, PT, R45, 0x61, PT ;  /* 0x000000612d00780c */ /* 0x000fc60003f24270 */
[----:B------:R-:W-:Y:S01]  /*7ea0*/  IMAD.IADD R9, R50, 0x1, R15 ;  /* 0x0000000132097824 */ /* 0x000fe200078e020f */
[----:B------:R-:W-:Y:S01]  /*7eb0*/  ISETP.GT.AND P5, PT, R44, RZ, P1 ;  /* 0x000000ff2c00720c */ /* 0x000fe20000fa4270 */
[----:B------:R-:W-:Y:S01]  /*7ec0*/  IMAD.MOV.U32 R8, RZ, RZ, R14 ;  /* 0x000000ffff087224 */ /* 0x000fe200078e000e */
[----:B------:R-:W-:-:S04]  /*7ed0*/  IADD3 R4, P6, R4, R30, RZ ;  /* 0x0000001e04047210 */ /* 0x000fc80007fde0ff */
[----:B------:R-:W-:Y:S01]  /*7ee0*/  IADD3.X R5, R31, R48, R5, P6, !PT ;  /* 0x000000301f057210 */ /* 0x000fe200037fe405 */
[----:B--2---:R-:W-:-:S04]  /*7ef0*/  FMUL R18, R54, UR21 ;  /* 0x0000001536127c20 */ /* 0x004fc80008400000 */
[----:B------:R-:W-:Y:S01]  /*7f00*/  FFMA R179, R179, UR20, R18 ;  /* 0x00000014b3b37c23 */ /* 0x000fe20008000012 */
[----:B------:R-:W-:Y:S01]  /*7f10*/  IMAD.X R18, R11, 0x1, R27, P2 ;  /* 0x000000010b127824 */ /* 0x000fe200010e061b */
[----:B------:R-:W-:-:S03]  /*7f20*/  LEA R16, P2, R17, UR10, 0x2 ;  /* 0x0000000a11107c11 */ /* 0x000fc6000f8410ff */
[----:B------:R1:W-:Y:S01]  /*7f30*/  @P4 STG.E desc[UR18][R8.64], R179 ;  /* 0x000000b308004986 */ /* 0x0003e2000c101912 */
[----:B------:R-:W-:Y:S01]  /*7f40*/  LEA.HI.X R17, R17, UR11, R18, 0x2, P2 ;  /* 0x0000000b11117c11 */ /* 0x000fe200090f1412 */
[----:B------:R-:W-:Y:S08]  /*7f50*/  @!P5 BRA `(.L_x_101) ;  /* 0x000000000004d947 */ /* 0x000ff00003800000 */
[----:B------:R2:W5:Y:S02]  /*7f60*/  LDG.E.LTC128B R54, desc[UR18][R16.64] ;  /* 0x0000001210367981 */ /* 0x000564000c1e1920 */
.L_x_101:
[----:B------:R-:W-:Y:S05]  /*7f70*/  BSYNC B1 ;  /* 0x0000000000017941 */ /* 0x000fea0003800000 */
.L_x_100:
[----:B------:R-:W-:Y:S01]  /*7f80*/  IADD3 R6, P4, R6, R52, RZ ;  /* 0x0000003406067210 */ /* 0x000fe20007f9e0ff */
[----:B--2--5:R-:W-:Y:S01]  /*7f90*/  FMUL R17, R54, UR21 ;  /* 0x0000001536117c20 */ /* 0x024fe20008400000 */
[----:B------:R-:W-:Y:S01]  /*7fa0*/  ISETP.GT.AND P2, PT, R44, 0x8, P0 ;  /* 0x000000082c00780c */ /* 0x000fe20000744270 */
[----:B------:R-:W-:Y:S01]  /*7fb0*/  IMAD.WIDE.U32 R14, R47, R30, R4 ;  /* 0x0000001e2f0e7225 */ /* 0x000fe200078e0004 */
        /* <DEDUP_REMOVED lines=12> */
.L_x_103:
[----:B------:R-:W-:Y:S05]  /*8080*/  BSYNC B1 ;  /* 0x0000000000017941 */ /* 0x000fea0003800000 */
.L_x_102:
        /* <DEDUP_REMOVED lines=17> */
.L_x_105:
[----:B------:R-:W-:Y:S05]  /*81a0*/  BSYNC B1 ;  /* 0x0000000000017941 */ /* 0x000fea0003800000 */
.L_x_104:
[----:B-1-3-5:R-:W-:Y:S01]  /*81b0*/  FMUL R9, R54, UR21 ;  /* 0x0000001536097c20 */ /* 0x02afe20008400000 */
[----:B----4-:R-:W-:-:S03]  /*81c0*/  LEA R14, P2, R13, UR10, 0x2 ;  /* 0x0000000a0d0e7c11 */ /* 0x010fc6000f8410ff */
[----:B------:R-:W-:Y:S01]  /*81d0*/  FFMA R17, R182, UR20, R9 ;  /* 0x00000014b6117c23 */ /* 0x000fe20008000009 */
[----:B------:R-:W-:-:S04]  /*81e0*/  LEA.HI.X R15, R13, UR11, R12, 0x2, P2 ;  /* 0x0000000b0d0f7c11 */ /* 0x000fc800090f140c */
[----:B------:R1:W-:Y:S04]  /*81f0*/  @P1 STG.E desc[UR18][R6.64+0x20], R17 ;  /* 0x0000201106001986 */ /* 0x0003e8000c101912 */
[----:B------:R3:W4:Y:S01]  /*8200*/  @P4 LDG.E.LTC128B R54, desc[UR18][R14.64] ;  /* 0x000000120e364981 */ /* 0x000722000c1e1920 */
[C---:B------:R-:W-:Y:S01]  /*8210*/  IMAD.WIDE.U32 R2, R30.reuse, 0x7, R2 ;  /* 0x000000071e027825 */ /* 0x040fe200078e0002 */
[----:B------:R-:W-:Y:S03]  /*8220*/  BSSY B1, `(.L_x_106) ;  /* 0x0000018000017945 */ /* 0x000fe60003800000 */
[----:B------:R-:W-:Y:S01]  /*8230*/  IMAD.WIDE.U32 R4, R30, 0x7, R4 ;  /* 0x000000071e047825 */ /* 0x000fe200078e0004 */
[----:B------:R-:W-:-:S04]  /*8240*/  IADD3 R2, P1, R2, R30, RZ ;  /* 0x0000001e02027210 */ /* 0x000fc80007f3e0ff */
[----:B------:R-:W-:Y:S02]  /*8250*/  IADD3.X R3, R31, R48, R3, P1, !PT ;  /* 0x000000301f037210 */ /* 0x000fe40000ffe403 */
[-C--:B------:R-:W-:Y:S01]  /*8260*/  IADD3 R4, P6, R4, R30.reuse, RZ ;  /* 0x0000001e04047210 */ /* 0x080fe20007fde0ff */
[----:B------:R-:W-:-:S03]  /*8270*/  IMAD.WIDE.U32 R8, R47, R30, R2 ;  /* 0x0000001e2f087225 */ /* 0x000fc600078e0002 */
[----:B------:R-:W-:Y:S02]  /*8280*/  IADD3.X R5, R31, R48, R5, P6, !PT ;  /* 0x000000301f057210 */ /* 0x000fe400037fe405 */
[----:B------:R-:W-:Y:S02]  /*8290*/  IADD3 R12, P1, R34, R8, RZ ;  /* 0x00000008220c7210 */ /* 0x000fe40007f3e0ff */
[----:B------:R-:W-:Y:S01]  /*82a0*/  IADD3 R8, P2, R10, R30, RZ ;  /* 0x0000001e0a087210 */ /* 0x000fe20007f5e0ff */
[----:B------:R-:W-:Y:S01]  /*82b0*/  IMAD.WIDE.U32 R10, R32, 0x1c, R6 ;  /* 0x0000001c200a7825 */ /* 0x000fe200078e0006 */
[----:B------:R-:W-:Y:S02]  /*82c0*/  IADD3.X R13, R35, R49, R9, P1, !PT ;  /* 0x00000031230d7210 */ /* 0x000fe40000ffe409 */
[----:B------:R-:W-:Y:S01]  /*82d0*/  ISETP.GT.AND P1, PT, R45, 0x69, PT ;  /* 0x000000692d00780c */ /* 0x000fe20003f24270 */
[----:B------:R-:W-:Y:S02]  /*82e0*/  IMAD.IADD R11, R50, 0x1, R11 ;  /* 0x00000001320b7824 */ /* 0x000fe400078e020b */
[----:B------:R-:W-:Y:S01]  /*82f0*/  IMAD.X R9, R18, 0x1, R31, P2 ;  /* 0x0000000112097824 */ /* 0x000fe200010e061f */
[----:B------:R-:W-:-:S02]  /*8300*/  ISETP.GT.AND P5, PT, R44, RZ, P1 ;  /* 0x000000ff2c00720c */ /* 0x000fc40000fa4270 */
[----:B---3--:R-:W-:Y:S01]  /*8310*/  IADD3 R15, P2, R8, R28, RZ ;  /* 0x0000001c080f7210 */ /* 0x008fe20007f5e0ff */
[----:B----4-:R-:W-:-:S04]  /*8320*/  FMUL R16, R54, UR21 ;  /* 0x0000001536107c20 */ /* 0x010fc80008400000 */
[----:B------:R-:W-:Y:S01]  /*8330*/  FFMA R183, R183, UR20, R16 ;  /* 0x00000014b7b77c23 */ /* 0x000fe20008000010 */
[----:B------:R-:W-:Y:S01]  /*8340*/  IMAD.X R16, R9, 0x1, R27, P2 ;  /* 0x0000000109107824 */ /* 0x000fe200010e061b */
[----:B------:R-:W-:-:S03]  /*8350*/  LEA R14, P2, R15, UR10, 0x2 ;  /* 0x0000000a0f0e7c11 */ /* 0x000fc6000f8410ff */
[----:B------:R1:W-:Y:S01]  /*8360*/  @P4 STG.E desc[UR18][R10.64], R183 ;  /* 0x000000b70a004986 */ /* 0x0003e2000c101912 */
[----:B------:R-:W-:Y:S01]  /*8370*/  LEA.HI.X R15, R15, UR11, R16, 0x2, P2 ;  /* 0x0000000b0f0f7c11 */ /* 0x000fe200090f1410 */
[----:B------:R-:W-:Y:S08]  /*8380*/  @!P5 BRA `(.L_x_107) ;  /* 0x000000000004d947 */ /* 0x000ff00003800000 */
[----:B------:R3:W5:Y:S02]  /*8390*/  LDG.E.LTC128B R54, desc[UR18][R14.64] ;  /* 0x000000120e367981 */ /* 0x000764000c1e1920 */
.L_x_107:
[----:B------:R-:W-:Y:S05]  /*83a0*/  BSYNC B1 ;  /* 0x0000000000017941 */ /* 0x000fea0003800000 */
.L_x_106:
[----:B-12---:R-:W-:Y:S01]  /*83b0*/  IADD3 R6, P4, R6, R52, RZ ;  /* 0x0000003406067210 */ /* 0x006fe20007f9e0ff */
        /* <DEDUP_REMOVED lines=15> */
.L_x_109:
[----:B------:R-:W-:Y:S05]  /*84b0*/  BSYNC B1 ;  /* 0x0000000000017941 */ /* 0x000fea0003800000 */
.L_x_108:
[----:B-----5:R-:W-:Y:S01]  /*84c0*/  FMUL R12, R54, UR21 ;  /* 0x00000015360c7c20 */ /* 0x020fe20008400000 */
[----:B------:R-:W-:Y:S01]  /*84d0*/  ISETP.GT.AND P1, PT, R44, 0x8, P1 ;  /* 0x000000082c00780c */ /* 0x000fe20000f24270 */
[----:B--2---:R-:W-:Y:S01]  /*84e0*/  IMAD.WIDE.U32 R14, R46, UR23, R16 ;  /* 0x000000172e0e7c25 */ /* 0x004fe2000f8e0010 */
        /* <DEDUP_REMOVED lines=14> */
.L_x_111:
[----:B------:R-:W-:Y:S05]  /*85d0*/  BSYNC B1 ;  /* 0x0000000000017941 */ /* 0x000fea0003800000 */
.L_x_110:
[----:B---3-5:R-:W-:Y:S01]  /*85e0*/  FMUL R9, R54, UR21 ;  /* 0x0000001536097c20 */ /* 0x028fe20008400000 */
[----:B------:R-:W-:-:S03]  /*85f0*/  LEA R14, P2, R15, UR10, 0x2 ;  /* 0x0000000a0f0e7c11 */ /* 0x000fc6000f8410ff */
[----:B-1----:R-:W-:Y:S01]  /*8600*/  FFMA R19, R186, UR20, R9 ;  /* 0x00000014ba137c23 */ /* 0x002fe20008000009 */
[----:B------:R-:W-:-:S04]  /*8610*/  LEA.HI.X R15, R15, UR11, R16, 0x2, P2 ;  /* 0x0000000b0f0f7c11 */ /* 0x000fc800090f1410 */
[----:B------:R1:W-:Y:S04]  /*8620*/  @P1 STG.E desc[UR18][R6.64+0x20], R19 ;  /* 0x0000201306001986 */ /* 0x0003e8000c101912 */
[----:B------:R3:W4:Y:S01]  /*8630*/  @P4 LDG.E.LTC128B R54, desc[UR18][R14.64] ;  /* 0x000000120e364981 */ /* 0x000722000c1e1920 */
[----:B------:R-:W-:Y:S01]  /*8640*/  IMAD.WIDE.U32 R2, R30, 0x7, R2 ;  /* 0x000000071e027825 */ /* 0x000fe200078e0002 */
[-C--:B--2---:R-:W-:Y:S01]  /*8650*/  IADD3 R10, P2, R12, R30.reuse, RZ ;  /* 0x0000001e0c0a7210 */ /* 0x084fe20007f5e0ff */
[----:B------:R-:W-:Y:S02]  /*8660*/  BSSY B1, `(.L_x_112) ;  /* 0x0000017000017945 */ /* 0x000fe40003800000 */
[----:B------:R-:W-:Y:S01]  /*8670*/  IMAD.WIDE.U32 R12, R32, 0x1c, R6 ;  /* 0x0000001c200c7825 */ /* 0x000fe200078e0006 */
[----:B------:R-:W-:-:S03]  /*8680*/  IADD3 R8, P1, R2, R30, RZ ;  /* 0x0000001e02087210 */ /* 0x000fc60007f3e0ff */
[----:B------:R-:W-:Y:S01]  /*8690*/  IMAD.X R11, R18, 0x1, R31, P2 ;  /* 0x00000001120b7824 */ /* 0x000fe200010e061f */
[----:B------:R-:W-:Y:S01]  /*86a0*/  IADD3.X R9, R31, R48, R3, P1, !PT ;  /* 0x000000301f097210 */ /* 0x000fe20000ffe403 */
[----:B------:R-:W-:Y:S01]  /*86b0*/  IMAD.WIDE.U32 R4, R30, 0x7, R4 ;  /* 0x000000071e047825 */ /* 0x000fe200078e0004 */
[----:B------:R-:W-:-:S03]  /*86c0*/  IADD3 R13, R50, R13, RZ ;  /* 0x0000000d320d7210 */ /* 0x000fc60007ffe0ff */
[-C--:B------:R-:W-:Y:S01]  /*86d0*/  IMAD.WIDE.U32 R2, R47, R30.reuse, R8 ;  /* 0x0000001e2f027225 */ /* 0x080fe200078e0008 */
[----:B------:R-:W-:Y:S02]  /*86e0*/  IADD3 R4, P6, R4, R30, RZ ;  /* 0x0000001e04047210 */ /* 0x000fe40007fde0ff */
[----:B------:R-:W-:Y:S02]  /*86f0*/  IADD3 R16, P1, R34, R2, RZ ;  /* 0x0000000222107210 */ /* 0x000fe40007f3e0ff */
[----:B------:R-:W-:Y:S02]  /*8700*/  IADD3.X R5, R31, R48, R5, P6, !PT ;  /* 0x000000301f057210 */ /* 0x000fe400037fe405 */
[----:B------:R-:W-:Y:S02]  /*8710*/  IADD3.X R17, R35, R49, R3, P1, !PT ;  /* 0x0000003123117210 */ /* 0x000fe40000ffe403 */
[----:B------:R-:W-:Y:S02]  /*8720*/  ISETP.GT.AND P1, PT, R45, 0x71, PT ;  /* 0x000000712d00780c */ /* 0x000fe40003f24270 */
[----:B------:R-:W-:-:S02]  /*8730*/  IADD3 R3, P2, R10, R28, RZ ;  /* 0x0000001c0a037210 */ /* 0x000fc40007f5e0ff */
[----:B------:R-:W-:-:S03]  /*8740*/  ISETP.GT.AND P5, PT, R44, RZ, P1 ;  /* 0x000000ff2c00720c */ /* 0x000fc60000fa4270 */
[----:B---3--:R-:W-:Y:S02]  /*8750*/  IMAD.X R14, R11, 0x1, R27, P2 ;  /* 0x000000010b0e7824 */ /* 0x008fe400010e061b */
[----:B----4-:R-:W-:-:S04]  /*8760*/  FMUL R2, R54, UR21 ;  /* 0x0000001536027c20 */ /* 0x010fc80008400000 */
[----:B------:R-:W-:Y:S01]  /*8770*/  FFMA R187, R187, UR20, R2 ;  /* 0x00000014bbbb7c23 */ /* 0x000fe20008000002 */
[----:B------:R-:W-:-:S04]  /*8780*/  LEA R2, P2, R3, UR10, 0x2 ;  /* 0x0000000a03027c11 */ /* 0x000fc8000f8410ff */
[----:B------:R1:W-:Y:S01]  /*8790*/  @P4 STG.E desc[UR18][R12.64], R187 ;  /* 0x000000bb0c004986 */ /* 0x0003e2000c101912 */
[----:B------:R-:W-:Y:S01]  /*87a0*/  LEA.HI.X R3, R3, UR11, R14, 0x2, P2 ;  /* 0x0000000b03037c11 */ /* 0x000fe200090f140e */
[----:B------:R-:W-:Y:S07]  /*87b0*/  @!P5 BRA `(.L_x_113) ;  /* 0x000000000004d947 */ /* 0x000fee0003800000 */
[----:B------:R2:W5:Y:S02]  /*87c0*/  LDG.E.LTC128B R54, desc[UR18][R2.64] ;  /* 0x0000001202367981 */ /* 0x000564000c1e1920 */
.L_x_113:
[----:B------:R-:W-:Y:S05]  /*87d0*/  BSYNC B1 ;  /* 0x0000000000017941 */ /* 0x000fea0003800000 */
.L_x_112:
[----:B--2---:R-:W-:Y:S01]  /*87e0*/  IADD3 R2, P4, R6, R52, RZ ;  /* 0x0000003406027210 */ /* 0x004fe20007f9e0ff */
[----:B-1----:R-:W-:Y:S01]  /*87f0*/  IMAD.WIDE.U32 R18, R47, R30, R4 ;  /* 0x0000001e2f127225 */ /* 0x002fe200078e0004 */
        /* <DEDUP_REMOVED lines=14> */
.L_x_115:
[----:B------:R-:W-:Y:S05]  /*88e0*/  BSYNC B1 ;  /* 0x0000000000017941 */ /* 0x000fea0003800000 */
.L_x_114:
        /* <DEDUP_REMOVED lines=17> */
.L_x_117:
[----:B------:R-:W-:Y:S05]  /*8a00*/  BSYNC B1 ;  /* 0x0000000000017941 */ /* 0x000fea0003800000 */
.L_x_116:
[----:B-----5:R-:W-:Y:S01]  /*8a10*/  FMUL R7, R54, UR21 ;  /* 0x0000001536077c20 */ /* 0x020fe20008400000 */
[----:B---3--:R-:W-:-:S03]  /*8a20*/  LEA R10, P2, R16, UR10, 0x2 ;  /* 0x0000000a100a7c11 */ /* 0x008fc6000f8410ff */
[----:B------:R-:W-:Y:S01]  /*8a30*/  FFMA R15, R190, UR20, R7 ;  /* 0x00000014be0f7c23 */ /* 0x000fe20008000007 */
[----:B------:R-:W-:-:S04]  /*8a40*/  LEA.HI.X R11, R16, UR11, R17, 0x2, P2 ;  /* 0x0000000b100b7c11 */ /* 0x000fc800090f1411 */
[----:B------:R3:W-:Y:S04]  /*8a50*/  @P1 STG.E desc[UR18][R2.64+0x20], R15 ;  /* 0x0000200f02001986 */ /* 0x0007e8000c101912 */
[----:B------:R4:W3:Y:S01]  /*8a60*/  @P4 LDG.E.LTC128B R54, desc[UR18][R10.64] ;  /* 0x000000120a364981 */ /* 0x0008e2000c1e1920 */
[----:B------:R-:W-:Y:S01]  /*8a70*/  IMAD.WIDE.U32 R8, R30, 0x7, R8 ;  /* 0x000000071e087825 */ /* 0x000fe200078e0008 */
[----:B------:R-:W-:Y:S03]  /*8a80*/  BSSY B1, `(.L_x_118) ;  /* 0x0000019000017945 */ /* 0x000fe60003800000 */
[----:B--2---:R-:W-:Y:S01]  /*8a90*/  IMAD.WIDE.U32 R12, R32, 0x1c, R2 ;  /* 0x0000001c200c7825 */ /* 0x004fe200078e0002 */
[----:B------:R-:W-:-:S03]  /*8aa0*/  IADD3 R6, P1, R8, R30, RZ ;  /* 0x0000001e08067210 */ /* 0x000fc60007f3e0ff */
[----:B------:R-:W-:Y:S01]  /*8ab0*/  IMAD.WIDE.U32 R4, R30, 0x7, R4 ;  /* 0x000000071e047825 */ /* 0x000fe200078e0004 */
[----:B------:R-:W-:Y:S02]  /*8ac0*/  IADD3.X R7, R31, R48, R9, P1, !PT ;  /* 0x000000301f077210 */ /* 0x000fe40000ffe409 */
[----:B----4-:R-:W-:Y:S01]  /*8ad0*/  MOV R10, R12 ;  /* 0x0000000c000a7202 */ /* 0x010fe20000000f00 */
[----:B------:R-:W-:Y:S01]  /*8ae0*/  IMAD.IADD R11, R50, 0x1, R13 ;  /* 0x00000001320b7824 */ /* 0x000fe200078e020d */
[-C--:B------:R-:W-:Y:S01]  /*8af0*/  IADD3 R4, P6, R4, R30.reuse, RZ ;  /* 0x0000001e04047210 */ /* 0x080fe20007fde0ff */
[----:B------:R-:W-:-:S03]  /*8b00*/  IMAD.WIDE.U32 R8, R47, R30, R6 ;  /* 0x0000001e2f087225 */ /* 0x000fc600078e0006 */
[----:B------:R-:W-:Y:S02]  /*8b10*/  IADD3.X R5, R31, R48, R5, P6, !PT ;  /* 0x000000301f057210 */ /* 0x000fe400037fe405 */
[----:B------:R-:W-:Y:S02]  /*8b20*/  IADD3 R16, P1, R34, R8, RZ ;  /* 0x0000000822107210 */ /* 0x000fe40007f3e0ff */
[----:B------:R-:W-:Y:S02]  /*8b30*/  IADD3 R8, P2, R14, R30, RZ ;  /* 0x0000001e0e087210 */ /* 0x000fe40007f5e0ff */
[----:B------:R-:W-:Y:S02]  /*8b40*/  IADD3.X R17, R35, R49, R9, P1, !PT ;  /* 0x0000003123117210 */ /* 0x000fe40000ffe409 */
[----:B------:R-:W-:Y:S01]  /*8b50*/  ISETP.GT.AND P1, PT, R45, 0x79, PT ;  /* 0x000000792d00780c */ /* 0x000fe20003f24270 */
[----:B------:R-:W-:Y:S01]  /*8b60*/  IMAD.X R9, R18, 0x1, R31, P2 ;  /* 0x0000000112097824 */ /* 0x000fe200010e061f */
[----:B---3--:R-:W-:-:S02]  /*8b70*/  IADD3 R15, P2, R8, R28, RZ ;  /* 0x0000001c080f7210 */ /* 0x008fc40007f5e0ff */
[----:B------:R-:W-:-:S03]  /*8b80*/  ISETP.GT.AND P5, PT, R44, RZ, P1 ;  /* 0x000000ff2c00720c */ /* 0x000fc60000fa4270 */
[----:B------:R-:W-:Y:S02]  /*8b90*/  IMAD.X R18, R9, 0x1, R27, P2 ;  /* 0x0000000109127824 */ /* 0x000fe400010e061b */
[----:B------:R-:W-:-:S04]  /*8ba0*/  FMUL R14, R54, UR21 ;  /* 0x00000015360e7c20 */ /* 0x000fc80008400000 */
[----:B------:R-:W-:Y:S01]  /*8bb0*/  FFMA R191, R191, UR20, R14 ;  /* 0x00000014bfbf7c23 */ /* 0x000fe2000800000e */
[----:B------:R-:W-:-:S04]  /*8bc0*/  LEA R14, P2, R15, UR10, 0x2 ;  /* 0x0000000a0f0e7c11 */ /* 0x000fc8000f8410ff */
[----:B------:R2:W-:Y:S01]  /*8bd0*/  @P4 STG.E desc[UR18][R10.64], R191 ;  /* 0x000000bf0a004986 */ /* 0x0005e2000c101912 */
[----:B------:R-:W-:Y:S01]  /*8be0*/  LEA.HI.X R15, R15, UR11, R18, 0x2, P2 ;  /* 0x0000000b0f0f7c11 */ /* 0x000fe200090f1412 */
[----:B------:R-:W-:Y:S07]  /*8bf0*/  @!P5 BRA `(.L_x_119) ;  /* 0x000000000004d947 */ /* 0x000fee0003800000 */
[----:B------:R3:W5:Y:S02]  /*8c00*/  LDG.E.LTC128B R54, desc[UR18][R14.64] ;  /* 0x000000120e367981 */ /* 0x000764000c1e1920 */
.L_x_119:
[----:B------:R-:W-:Y:S05]  /*8c10*/  BSYNC B1 ;  /* 0x0000000000017941 */ /* 0x000fea0003800000 */
.L_x_118:
[----:B-1----:R-:W-:Y:S01]  /*8c20*/  IADD3 R2, P4, R2, R52, RZ ;  /* 0x0000003402027210 */ /* 0x002fe20007f9e0ff */
[----:B------:R-:W-:-:S04]  /*8c30*/  IMAD.WIDE.U32 R12, R46, UR23, R16 ;  /* 0x000000172e0c7c25 */ /* 0x000fc8000f8e0010 */
[----:B-----5:R-:W-:Y:S01]  /*8c40*/  FMUL R17, R54, UR21 ;  /* 0x0000001536117c20 */ /* 0x020fe20008400000 */
[----:B------:R-:W-:Y:S01]  /*8c50*/  ISETP.GT.AND P2, PT, R44, 0x8, P0 ;  /* 0x000000082c00780c */ /* 0x000fe20000744270 */
[----:B------:R-:W-:Y:S01]  /*8c60*/  BSSY B1, `(.L_x_120) ;  /* 0x000000c000017945 */ /* 0x000fe20003800000 */
[----:B------:R-:W-:Y:S02]  /*8c70*/  IMAD.X R3, R3, 0x1, R33, P4 ;  /* 0x0000000103037824 */ /* 0x000fe400020e0621 */
[----:B------:R-:W-:Y:S01]  /*8c80*/  FFMA R19, R192, UR20, R17 ;  /* 0x00000014c0137c23 */ /* 0x000fe20008000011 */
[----:B---3--:R-:W-:-:S04]  /*8c90*/  IMAD.WIDE.U32 R14, R47, R30, R4 ;  /* 0x0000001e2f0e7225 */ /* 0x008fc800078e0004 */
[----:B------:R1:W-:Y:S01]  /*8ca0*/  @P5 STG.E desc[UR18][R2.64], R19 ;  /* 0x0000001302005986 */ /* 0x0003e2000c101912 */
[----:B------:R-:W-:Y:S01]  /*8cb0*/  IADD3 R16, P4, R34, R14, RZ ;  /* 0x0000000e22107210 */ /* 0x000fe20007f9e0ff */
[----:B------:R-:W-:Y:S01]  /*8cc0*/  VIADD R13, R13, UR6 ;  /* 0x000000060d0d7c36 */ /* 0x000fe20008000000 */
[C---:B------:R-:W-:Y:S02]  /*8cd0*/  LEA R14, P0, R12.reuse, UR10, 0x2 ;  /* 0x0000000a0c0e7c11 */ /* 0x040fe4000f8010ff */
[----:B------:R-:W-:Y:S02]  /*8ce0*/  IADD3.X R17, R35, R49, R15, P4, !PT ;  /* 0x0000003123117210 */ /* 0x000fe400027fe40f */
[----:B------:R-:W-:Y:S01]  /*8cf0*/  LEA.HI.X R15, R12, UR11, R13, 0x2, P0 ;  /* 0x0000000b0c0f7c11 */ /* 0x000fe200080f140d */
[----:B------:R-:W-:Y:S08]  /*8d00*/  @!P2 BRA `(.L_x_121) ;  /* 0x000000000004a947 */ /* 0x000ff00003800000 */
[----:B------:R3:W5:Y:S02]  /*8d10*/  LDG.E.LTC128B R54, desc[UR18][R14.64+0x20] ;  /* 0x000020120e367981 */ /* 0x000764000c1e1920 */
.L_x_121:
[----:B------:R-:W-:Y:S05]  /*8d20*/  BSYNC B1 ;  /* 0x0000000000017941 */ /* 0x000fea0003800000 */
.L_x_120:
        /* <DEDUP_REMOVED lines=17> */
.L_x_123:
[----:B------:R-:W-:Y:S05]  /*8e40*/  BSYNC B1 ;  /* 0x0000000000017941 */ /* 0x000fea0003800000 */
.L_x_122:
[----:B--23-5:R-:W-:Y:S01]  /*8e50*/  FMUL R11, R54, UR21 ;  /* 0x00000015360b7c20 */ /* 0x02cfe20008400000 */
[----:B----4-:R-:W-:-:S03]  /*8e60*/  LEA R8, P2, R13, UR10, 0x2 ;  /* 0x0000000a0d087c11 */ /* 0x010fc6000f8410ff */
[----:B------:R-:W-:Y:S01]  /*8e70*/  FFMA R17, R194, UR20, R11 ;  /* 0x00000014c2117c23 */ /* 0x000fe2000800000b */
        /* <DEDUP_REMOVED lines=8> */
[----:B------:R-:W-:Y:S01]  /*8f00*/  IMAD.X R15, R18, 0x1, R31, P2 ;  /* 0x00000001120f7824 */ /* 0x000fe200010e061f */
[----:B------:R-:W-:Y:S02]  /*8f10*/  IADD3.X R7, R31, R48, R7, P1, !PT ;  /* 0x000000301f077210 */ /* 0x000fe40000ffe407 */
[----:B---3--:R-:W-:Y:S02]  /*8f20*/  IADD3 R9, P2, R14, R28, RZ ;  /* 0x0000001c0e097210 */ /* 0x008fe40007f5e0ff */
[-C--:B------:R-:W-:Y:S01]  /*8f30*/  IADD3 R4, P6, R4, R30.reuse, RZ ;  /* 0x0000001e04047210 */ /* 0x080fe20007fde0ff */
[----:B------:R-:W-:-:S03]  /*8f40*/  IMAD.WIDE.U32 R10, R47, R30, R6 ;  /* 0x0000001e2f0a7225 */ /* 0x000fc600078e0006 */
[----:B------:R-:W-:Y:S01]  /*8f50*/  IADD3.X R5, R31, R48, R5, P6, !PT ;  /* 0x000000301f057210 */ /* 0x000fe200037fe405 */
[----:B------:R-:W-:Y:S01]  /*8f60*/  IMAD.X R18, R15, 0x1, R27, P2 ;  /* 0x000000010f127824 */ /* 0x000fe200010e061b */
[----:B------:R-:W-:Y:S02]  /*8f70*/  IADD3 R12, P1, R34, R10, RZ ;  /* 0x0000000a220c7210 */ /* 0x000fe40007f3e0ff */
[----:B------:R-:W-:Y:S02]  /*8f80*/  LEA R8, P2, R9, UR10, 0x2 ;  /* 0x0000000a09087c11 */ /* 0x000fe4000f8410ff */
[----:B------:R-:W-:Y:S01]  /*8f90*/  IADD3.X R13, R35, R49, R11, P1, !PT ;  /* 0x00000031230d7210 */ /* 0x000fe20000ffe40b */
[----:B------:R-:W-:Y:S01]  /*8fa0*/  IMAD.WIDE.U32 R10, R32, 0x1c, R2 ;  /* 0x0000001c200a7825 */ /* 0x000fe200078e0002 */
[----:B------:R-:W-:Y:S02]  /*8fb0*/  ISETP.GT.AND P1, PT, R45, 0x81, PT ;  /* 0x000000812d00780c */ /* 0x000fe40003f24270 */
[----:B------:R-:W-:Y:S01]  /*8fc0*/  LEA.HI.X R9, R9, UR11, R18, 0x2, P2 ;  /* 0x0000000b09097c11 */ /* 0x000fe200090f1412 */
[----:B--2---:R-:W-:Y:S01]  /*8fd0*/  IMAD.IADD R17, R50, 0x1, R11 ;  /* 0x0000000132117824 */ /* 0x004fe200078e020b */
[----:B------:R-:W-:Y:S01]  /*8fe0*/  ISETP.GT.AND P5, PT, R44, RZ, P1 ;  /* 0x000000ff2c00720c */ /* 0x000fe20000fa4270 */
[----:B----4-:R-:W-:-:S04]  /*8ff0*/  FMUL R16, R54, UR21 ;  /* 0x0000001536107c20 */ /* 0x010fc80008400000 */
[----:B------:R-:W-:Y:S01]  /*9000*/  FFMA R195, R195, UR20, R16 ;  /* 0x00000014c3c37c23 */ /* 0x000fe20008000010 */
[----:B------:R-:W-:-:S05]  /*9010*/  IMAD.MOV.U32 R16, RZ, RZ, R10 ;  /* 0x000000ffff107224 */ /* 0x000fca00078e000a */
[----:B------:R2:W-:Y:S02]  /*9020*/  @P4 STG.E desc[UR18][R16.64], R195 ;  /* 0x000000c310004986 */ /* 0x0005e4000c101912 */
[----:B------:R-:W-:Y:S05]  /*9030*/  @!P5 BRA `(.L_x_125) ;  /* 0x000000000004d947 */ /* 0x000fea0003800000 */
[----:B------:R3:W5:Y:S02]  /*9040*/  LDG.E.LTC128B R54, desc[UR18][R8.64] ;  /* 0x0000001208367981 */ /* 0x000764000c1e1920 */
.L_x_125:
[----:B------:R-:W-:Y:S05]  /*9050*/  BSYNC B1 ;  /* 0x0000000000017941 */ /* 0x000fea0003800000 */
.L_x_124:
[----:B---3--:R-:W-:Y:S01]  /*9060*/  IMAD.WIDE.U32 R8, R46, UR23, R12 ;  /* 0x000000172e087c25 */ /* 0x008fe2000f8e000c */
[----:B-1----:R-:W-:-:S03]  /*9070*/  IADD3 R2, P4, R2, R52, RZ ;  /* 0x0000003402027210 */ /* 0x002fc60007f9e0ff */
[----:B-----5:R-:W-:Y:S01]  /*9080*/  FMUL R13, R54, UR21 ;  /* 0x00000015360d7c20 */ /* 0x020fe20008400000 */
[----:B------:R-:W-:Y:S01]  /*9090*/  ISETP.GT.AND P2, PT, R44, 0x8, P0 ;  /* 0x000000082c00780c */ /* 0x000fe20000744270 */
[----:B------:R-:W-:Y:S01]  /*90a0*/  IMAD.WIDE.U32 R10, R47, R30, R4 ;  /* 0x0000001e2f0a7225 */ /* 0x000fe200078e0004 */
[----:B------:R-:W-:-:S03]  /*90b0*/  IADD3.X R3, R3, R33, RZ, P4, !PT ;  /* 0x0000002103037210 */ /* 0x000fc600027fe4ff */
[----:B------:R-:W-:Y:S01]  /*90c0*/  FFMA R19, R196, UR20, R13 ;  /* 0x00000014c4137c23 */ /* 0x000fe2000800000d */
[----:B------:R-:W-:Y:S01]  /*90d0*/  BSSY B1, `(.L_x_126) ;  /* 0x0000009000017945 */ /* 0x000fe20003800000 */
[----:B------:R-:W-:Y:S01]  /*90e0*/  VIADD R9, R9, UR6 ;  /* 0x0000000609097c36 */ /* 0x000fe20008000000 */
[----:B------:R-:W-:Y:S02]  /*90f0*/  IADD3 R12, P4, R34, R10, RZ ;  /* 0x0000000a220c7210 */ /* 0x000fe40007f9e0ff */
[----:B------:R1:W-:Y:S01]  /*9100*/  @P5 STG.E desc[UR18][R2.64], R19 ;  /* 0x0000001302005986 */ /* 0x0003e2000c101912 */
[C---:B------:R-:W-:Y:S02]  /*9110*/  LEA R10, P0, R8.reuse, UR10, 0x2 ;  /* 0x0000000a080a7c11 */ /* 0x040fe4000f8010ff */
[----:B------:R-:W-:Y:S02]  /*9120*/  IADD3.X R13, R35, R49, R11, P4, !PT ;  /* 0x00000031230d7210 */ /* 0x000fe400027fe40b */
[----:B------:R-:W-:Y:S01]  /*9130*/  LEA.HI.X R11, R8, UR11, R9, 0x2, P0 ;  /* 0x0000000b080b7c11 */ /* 0x000fe200080f1409 */
[----:B------:R-:W-:Y:S08]  /*9140*/  @!P2 BRA `(.L_x_127) ;  /* 0x000000000004a947 */ /* 0x000ff00003800000 */
[----:B------:R3:W5:Y:S02]  /*9150*/  LDG.E.LTC128B R54, desc[UR18][R10.64+0x20] ;  /* 0x000020120a367981 */ /* 0x000764000c1e1920 */
.L_x_127:
[----:B------:R-:W-:Y:S05]  /*9160*/  BSYNC B1 ;  /* 0x0000000000017941 */ /* 0x000fea0003800000 */
.L_x_126:
        /* <DEDUP_REMOVED lines=17> */
.L_x_129:
[----:B------:R-:W-:Y:S05]  /*9280*/  BSYNC B1 ;  /* 0x0000000000017941 */ /* 0x000fea0003800000 */
.L_x_128:
[----:B----45:R-:W-:Y:S01]  /*9290*/  FMUL R11, R54, UR21 ;  /* 0x00000015360b7c20 */ /* 0x030fe20008400000 */
[----:B------:R-:W-:-:S03]  /*92a0*/  LEA R8, P2, R9, UR10, 0x2 ;  /* 0x0000000a09087c11 */ /* 0x000fc6000f8410ff */
[----:B--23--:R-:W-:Y:S01]  /*92b0*/  FFMA R17, R198, UR20, R11 ;  /* 0x00000014c6117c23 */ /* 0x00cfe2000800000b */
        /* <DEDUP_REMOVED lines=29> */
.L_x_131:
[----:B------:R-:W-:Y:S05]  /*9490*/  BSYNC B1 ;  /* 0x0000000000017941 */ /* 0x000fea0003800000 */
.L_x_130:
[----:B-1----:R-:W-:Y:S01]  /*94a0*/  IADD3 R2, P4, R2, R52, RZ ;  /* 0x0000003402027210 */ /* 0x002fe20007f9e0ff */
[----:B---3--:R-:W-:-:S04]  /*94b0*/  IMAD.WIDE.U32 R8, R46, UR23, R12 ;  /* 0x000000172e087c25 */ /* 0x008fc8000f8e000c */
[----:B-----5:R-:W-:Y:S01]  /*94c0*/  FMUL R13, R54, UR21 ;  /* 0x00000015360d7c20 */ /* 0x020fe20008400000 */
[----:B------:R-:W-:Y:S01]  /*94d0*/  ISETP.GT.AND P2, PT, R44, 0x8, P0 ;  /* 0x000000082c00780c */ /* 0x000fe20000744270 */
[----:B------:R-:W-:Y:S01]  /*94e0*/  BSSY B1, `(.L_x_132) ;  /* 0x000000c000017945 */ /* 0x000fe20003800000 */
[----:B------:R-:W-:Y:S02]  /*94f0*/  IMAD.X R3, R3, 0x1, R33, P4 ;  /* 0x0000000103037824 */ /* 0x000fe400020e0621 */
[----:B------:R-:W-:Y:S01]  /*9500*/  FFMA R19, R200, UR20, R13 ;  /* 0x00000014c8137c23 */ /* 0x000fe2000800000d */
[----:B------:R-:W-:Y:S01]  /*9510*/  IMAD.WIDE.U32 R10, R47, R30, R4 ;  /* 0x0000001e2f0a7225 */ /* 0x000fe200078e0004 */
[----:B------:R-:W-:-:S03]  /*9520*/  IADD3 R9, R9, UR6, RZ ;  /* 0x0000000609097c10 */ /* 0x000fc6000fffe0ff */
[----:B------:R1:W-:Y:S01]  /*9530*/  @P5 STG.E desc[UR18][R2.64], R19 ;  /* 0x0000001302005986 */ /* 0x0003e2000c101912 */
[----:B------:R-:W-:Y:S02]  /*9540*/  IADD3 R12, P4, R34, R10, RZ ;  /* 0x0000000a220c7210 */ /* 0x000fe40007f9e0ff */
[C---:B------:R-:W-:Y:S02]  /*9550*/  LEA R10, P0, R8.reuse, UR10, 0x2 ;  /* 0x0000000a080a7c11 */ /* 0x040fe4000f8010ff */
[----:B------:R-:W-:Y:S02]  /*9560*/  IADD3.X R13, R35, R49, R11, P4, !PT ;  /* 0x00000031230d7210 */ /* 0x000fe400027fe40b */
[----:B------:R-:W-:Y:S01]  /*9570*/  LEA.HI.X R11, R8, UR11, R9, 0x2, P0 ;  /* 0x0000000b080b7c11 */ /* 0x000fe200080f1409 */
[----:B------:R-:W-:Y:S08]  /*9580*/  @!P2 BRA `(.L_x_133) ;  /* 0x000000000004a947 */ /* 0x000ff00003800000 */
[----:B------:R3:W5:Y:S02]  /*9590*/  LDG.E.LTC128B R54, desc[UR18][R10.64+0x20] ;  /* 0x000020120a367981 */ /* 0x000764000c1e1920 */
.L_x_133:
[----:B------:R-:W-:Y:S05]  /*95a0*/  BSYNC B1 ;  /* 0x0000000000017941 */ /* 0x000fea0003800000 */
.L_x_132:
        /* <DEDUP_REMOVED lines=17> */
.L_x_135:
[----:B------:R-:W-:Y:S05]  /*96c0*/  BSYNC B1 ;  /* 0x0000000000017941 */ /* 0x000fea0003800000 */
.L_x_134:
        /* <DEDUP_REMOVED lines=32> */
.L_x_137:
[----:B------:R-:W-:Y:S05]  /*98d0*/  BSYNC B1 ;  /* 0x0000000000017941 */ /* 0x000fea0003800000 */
.L_x_136:
[----:B-1----:R-:W-:Y:S01]  /*98e0*/  IADD3 R2, P4, R2, R52, RZ ;  /* 0x0000003402027210 */ /* 0x002fe20007f9e0ff */
[----:B---3--:R-:W-:-:S04]  /*98f0*/  IMAD.WIDE.U32 R8, R46, UR23, R12 ;  /* 0x000000172e087c25 */ /* 0x008fc8000f8e000c */
[----:B-----5:R-:W-:Y:S01]  /*9900*/  FMUL R13, R54, UR21 ;  /* 0x00000015360d7c20 */ /* 0x020fe20008400000 */
[----:B------:R-:W-:Y:S01]  /*9910*/  ISETP.GT.AND P2, PT, R44, 0x8, P0 ;  /* 0x000000082c00780c */ /* 0x000fe20000744270 */
[----:B------:R-:W-:Y:S01]  /*9920*/  BSSY B1, `(.L_x_138) ;  /* 0x000000c000017945 */ /* 0x000fe20003800000 */
[----:B------:R-:W-:Y:S02]  /*9930*/  IMAD.X R3, R3, 0x1, R33, P4 ;  /* 0x0000000103037824 */ /* 0x000fe400020e0621 */
[----:B------:R-:W-:Y:S01]  /*9940*/  FFMA R19, R204, UR20, R13 ;  /* 0x00000014cc137c23 */ /* 0x000fe2000800000d */
[----:B------:R-:W-:-:S04]  /*9950*/  IMAD.WIDE.U32 R10, R47, R30, R4 ;  /* 0x0000001e2f0a7225 */ /* 0x000fc800078e0004 */
        /* <DEDUP_REMOVED lines=8> */
.L_x_139:
[----:B------:R-:W-:Y:S05]  /*99e0*/  BSYNC B1 ;  /* 0x0000000000017941 */ /* 0x000fea0003800000 */
.L_x_138:
[----:B---3-5:R-:W-:Y:S01]  /*99f0*/  FMUL R10, R54, UR21 ;  /* 0x00000015360a7c20 */ /* 0x028fe20008400000 */
        /* <DEDUP_REMOVED lines=9> */
[----:B------:R-:W-:Y:S01]  /*9a90*/  IMAD.IADD R18, R48, 0x1, R15 ;  /* 0x0000000130127824 */ /* 0x000fe200078e020f */
[----:B------:R-:W-:Y:S02]  /*9aa0*/  IADD3 R9, P6, R28, R14, RZ ;  /* 0x0000000e1c097210 */ /* 0x000fe40007fde0ff */
[----:B------:R-:W-:-:S02]  /*9ab0*/  ISETP.GT.AND P4, PT, R44, RZ, P0 ;  /* 0x000000ff2c00720c */ /* 0x000fc40000784270 */
[----:B------:R-:W-:Y:S01]  /*9ac0*/  LEA.HI.X R11, R8, UR11, R11, 0x2, P5 ;  /* 0x0000000b080b7c11 */ /* 0x000fe2000a8f140b */
[----:B------:R-:W-:Y:S01]  /*9ad0*/  IMAD.X R12, R18, 0x1, R27, P6 ;  /* 0x00000001120c7824 */ /* 0x000fe200030e061b */
[----:B------:R-:W-:Y:S09]  /*9ae0*/  @!P1 BRA `(.L_x_141) ;  /* 0x0000000000049947 */ /* 0x000ff20003800000 */
[----:B------:R4:W5:Y:S02]  /*9af0*/  LDG.E.LTC128B R54, desc[UR18][R10.64+0x20] ;  /* 0x000020120a367981 */ /* 0x000964000c1e1920 */
.L_x_141:
[----:B------:R-:W-:Y:S05]  /*9b00*/  BSYNC B1 ;  /* 0x0000000000017941 */ /* 0x000fea0003800000 */
.L_x_140:
        /* <DEDUP_REMOVED lines=32> */
.L_x_143:
[----:B------:R-:W-:Y:S05]  /*9d10*/  BSYNC B1 ;  /* 0x0000000000017941 */ /* 0x000fea0003800000 */
.L_x_142:
        /* <DEDUP_REMOVED lines=16> */
.L_x_145:
[----:B------:R-:W-:Y:S05]  /*9e20*/  BSYNC B1 ;  /* 0x0000000000017941 */ /* 0x000fea0003800000 */
.L_x_144:
        /* <DEDUP_REMOVED lines=10> */
[----:B------:R-:W-:Y:S02]  /*9ed0*/  IADD3 R18, R48, R15, RZ ;  /* 0x0000000f30127210 */ /* 0x000fe40007ffe0ff */
[----:B------:R-:W-:Y:S02]  /*9ee0*/  IADD3 R9, P6, R28, R14, RZ ;  /* 0x0000000e1c097210 */ /* 0x000fe40007fde0ff */
[----:B------:R-:W-:-:S02]  /*9ef0*/  ISETP.GT.AND P4, PT, R44, RZ, P0 ;  /* 0x000000ff2c00720c */ /* 0x000fc40000784270 */
[----:B------:R-:W-:Y:S01]  /*9f00*/  LEA.HI.X R11, R8, UR11, R11, 0x2, P5 ;  /* 0x0000000b080b7c11 */ /* 0x000fe2000a8f140b */
[----:B------:R-:W-:Y:S01]  /*9f10*/  IMAD.X R12, R18, 0x1, R27, P6 ;  /* 0x00000001120c7824 */ /* 0x000fe200030e061b */
[----:B------:R-:W-:Y:S09]  /*9f20*/  @!P1 BRA `(.L_x_147) ;  /* 0x0000000000049947 */ /* 0x000ff20003800000 */
[----:B------:R4:W5:Y:S02]  /*9f30*/  LDG.E.LTC128B R54, desc[UR18][R10.64+0x20] ;  /* 0x000020120a367981 */ /* 0x000964000c1e1920 */
.L_x_147:
[----:B------:R-:W-:Y:S05]  /*9f40*/  BSYNC B1 ;  /* 0x0000000000017941 */ /* 0x000fea0003800000 */
.L_x_146:
        /* <DEDUP_REMOVED lines=13> */
[----:B------:R-:W-:Y:S02]  /*a020*/  IADD3 R18, P2, R14, R28, RZ ;  /* 0x0000001c0e127210 */ /* 0x000fe40007f5e0ff */
[-C--:B---3--:R-:W-:Y:S01]  /*a030*/  IADD3 R8, P6, R4, R30.reuse, RZ ;  /* 0x0000001e04087210 */ /* 0x088fe20007fde0ff */
[----:B------:R-:W-:-:S03]  /*a040*/  IMAD.WIDE.U32 R6, R47, R30, R10 ;  /* 0x0000001e2f067225 */ /* 0x000fc600078e000a */
[----:B------:R-:W-:Y:S02]  /*a050*/  IADD3.X R9, R31, R48, R5, P6, !PT ;  /* 0x000000301f097210 */ /* 0x000fe400037fe405 */
[----:B------:R-:W-:-:S04]  /*a060*/  IADD3 R12, P1, R34, R6, RZ ;  /* 0x00000006220c7210 */ /* 0x000fc80007f3e0ff */
[----:B------:R-:W-:Y:S01]  /*a070*/  IADD3.X R13, R35, R49, R7, P1, !PT ;  /* 0x00000031230d7210 */ /* 0x000fe20000ffe407 */
[----:B------:R-:W-:Y:S01]  /*a080*/  IMAD.WIDE.U32 R6, R32, 0x1c, R2 ;  /* 0x0000001c20067825 */ /* 0x000fe200078e0002 */
[----:B------:R-:W-:-:S03]  /*a090*/  ISETP.GT.AND P1, PT, R45, 0xa1, PT ;  /* 0x000000a12d00780c */ /* 0x000fc60003f24270 */
[----:B--2---:R-:W-:Y:S01]  /*a0a0*/  IMAD.IADD R17, R50, 0x1, R7 ;  /* 0x0000000132117824 */ /* 0x004fe200078e0207 */
[----:B------:R-:W-:Y:S01]  /*a0b0*/  ISETP.GT.AND P5, PT, R44, RZ, P1 ;  /* 0x000000ff2c00720c */ /* 0x000fe20000fa4270 */
[----:B------:R-:W-:Y:S01]  /*a0c0*/  IMAD.X R7, R15, 0x1, R27, P2 ;  /* 0x000000010f077824 */ /* 0x000fe200010e061b */
[----:B------:R-:W-:-:S04]  /*a0d0*/  LEA R4, P2, R18, UR10, 0x2 ;  /* 0x0000000a12047c11 */ /* 0x000fc8000f8410ff */
[----:B------:R-:W-:Y:S01]  /*a0e0*/  LEA.HI.X R5, R18, UR11, R7, 0x2, P2 ;  /* 0x0000000b12057c11 */ /* 0x000fe200090f1407 */
[----:B----4-:R-:W-:-:S04]  /*a0f0*/  FMUL R16, R54, UR21 ;  /* 0x0000001536107c20 */ /* 0x010fc80008400000 */
[----:B------:R-:W-:Y:S01]  /*a100*/  FFMA R211, R211, UR20, R16 ;  /* 0x00000014d3d37c23 */ /* 0x000fe20008000010 */
[----:B------:R-:W-:-:S05]  /*a110*/  IMAD.MOV.U32 R16, RZ, RZ, R6 ;  /* 0x000000ffff107224 */ /* 0x000fca00078e0006 */
[----:B------:R2:W-:Y:S01]  /*a120*/  @P4 STG.E desc[UR18][R16.64], R211 ;  /* 0x000000d310004986 */ /* 0x0005e2000c101912 */
[----:B------:R-:W-:Y:S05]  /*a130*/  @!P5 BRA `(.L_x_149) ;  /* 0x000000000004d947 */ /* 0x000fea0003800000 */
[----:B------:R3:W5:Y:S02]  /*a140*/  LDG.E.LTC128B R54, desc[UR18][R4.64] ;  /* 0x0000001204367981 */ /* 0x000764000c1e1920 */
.L_x_149:
[----:B------:R-:W-:Y:S05]  /*a150*/  BSYNC B1 ;  /* 0x0000000000017941 */ /* 0x000fea0003800000 */
.L_x_148:
        /* <DEDUP_REMOVED lines=16> */
.L_x_151:
[----:B------:R-:W-:Y:S05]  /*a260*/  BSYNC B1 ;  /* 0x0000000000017941 */ /* 0x000fea0003800000 */
.L_x_150:
        /* <DEDUP_REMOVED lines=17> */
.L_x_153:
[----:B------:R-:W-:Y:S05]  /*a380*/  BSYNC B1 ;  /* 0x0000000000017941 */ /* 0x000fea0003800000 */
.L_x_152:
        /* <DEDUP_REMOVED lines=32> */
.L_x_155:
[----:B------:R-:W-:Y:S05]  /*a590*/  BSYNC B1 ;  /* 0x0000000000017941 */ /* 0x000fea0003800000 */
.L_x_154:
        /* <DEDUP_REMOVED lines=16> */
.L_x_157:
[----:B------:R-:W-:Y:S05]  /*a6a0*/  BSYNC B1 ;  /* 0x0000000000017941 */ /* 0x000fea0003800000 */
.L_x_156:
        /* <DEDUP_REMOVED lines=17> */
.L_x_159:
[----:B------:R-:W-:Y:S05]  /*a7c0*/  BSYNC B1 ;  /* 0x0000000000017941 */ /* 0x000fea0003800000 */
.L_x_158:
        /* <DEDUP_REMOVED lines=10> */
[----:B------:R-:W-:-:S02]  /*a870*/  IADD3 R10, P1, R10, R30, RZ ;  /* 0x0000001e0a0a7210 */ /* 0x000fc40007f3e0ff */
[----:B------:R-:W-:Y:S02]  /*a880*/  IADD3.X R15, R18, R31, RZ, P2, !PT ;  /* 0x0000001f120f7210 */ /* 0x000fe400017fe4ff */
        /* <DEDUP_REMOVED lines=20> */
.L_x_161:
[----:B------:R-:W-:Y:S05]  /*a9d0*/  BSYNC B1 ;  /* 0x0000000000017941 */ /* 0x000fea0003800000 */
.L_x_160:
        /* <DEDUP_REMOVED lines=16> */
.L_x_163:
[----:B------:R-:W-:Y:S05]  /*aae0*/  BSYNC B1 ;  /* 0x0000000000017941 */ /* 0x000fea0003800000 */
.L_x_162:
        /* <DEDUP_REMOVED lines=17> */
.L_x_165:
[----:B------:R-:W-:Y:S05]  /*ac00*/  BSYNC B1 ;  /* 0x0000000000017941 */ /* 0x000fea0003800000 */
.L_x_164:
        /* <DEDUP_REMOVED lines=23> */
[----:B------:R-:W-:-:S02]  /*ad80*/  LEA.HI.X R5, R5, UR11, R18, 0x2, P2 ;  /* 0x0000000b05057c11 */ /* 0x000fc400090f1412 */
[----:B--2---:R-:W-:Y:S02]  /*ad90*/  IADD3 R17, R50, R7, RZ ;  /* 0x0000000732117210 */ /* 0x004fe40007ffe0ff */
[----:B------:R-:W-:Y:S01]  /*ada0*/  ISETP.GT.AND P5, PT, R44, RZ, P1 ;  /* 0x000000ff2c00720c */ /* 0x000fe20000fa4270 */
[----:B----4-:R-:W-:-:S04]  /*adb0*/  FMUL R16, R54, UR21 ;  /* 0x0000001536107c20 */ /* 0x010fc80008400000 */
[----:B------:R-:W-:Y:S01]  /*adc0*/  FFMA R223, R223, UR20, R16 ;  /* 0x00000014dfdf7c23 */ /* 0x000fe20008000010 */
[----:B------:R-:W-:-:S05]  /*add0*/  IMAD.MOV.U32 R16, RZ, RZ, R6 ;  /* 0x000000ffff107224 */ /* 0x000fca00078e0006 */
[----:B------:R2:W-:Y:S02]  /*ade0*/  @P4 STG.E desc[UR18][R16.64], R223 ;  /* 0x000000df10004986 */ /* 0x0005e4000c101912 */
[----:B------:R-:W-:Y:S05]  /*adf0*/  @!P5 BRA `(.L_x_167) ;  /* 0x000000000004d947 */ /* 0x000fea0003800000 */
[----:B------:R3:W5:Y:S02]  /*ae00*/  LDG.E.LTC128B R54, desc[UR18][R4.64] ;  /* 0x0000001204367981 */ /* 0x000764000c1e1920 */
.L_x_167:
[----:B------:R-:W-:Y:S05]  /*ae10*/  BSYNC B1 ;  /* 0x0000000000017941 */ /* 0x000fea0003800000 */
.L_x_166:
        /* <DEDUP_REMOVED lines=16> */
.L_x_169:
[----:B------:R-:W-:Y:S05]  /*af20*/  BSYNC B1 ;  /* 0x0000000000017941 */ /* 0x000fea0003800000 */
.L_x_168:
        /* <DEDUP_REMOVED lines=17> */
.L_x_171:
[----:B------:R-:W-:Y:S05]  /*b040*/  BSYNC B1 ;  /* 0x0000000000017941 */ /* 0x000fea0003800000 */
.L_x_170:
        /* <DEDUP_REMOVED lines=15> */
[----:B------:R-:W-:Y:S01]  /*b140*/  IMAD.WIDE.U32 R6, R47, R30, R10 ;  /* 0x0000001e2f067225 */ /* 0x000fe200078e000a */
[----:B------:R-:W-:Y:S02]  /*b150*/  IADD3.X R18, R15, R27, RZ, P2, !PT ;  /* 0x0000001b0f127210 */ /* 0x000fe400017fe4ff */
[----:B------:R-:W-:Y:S02]  /*b160*/  LEA R4, P2, R5, UR10, 0x2 ;  /* 0x0000000a05047c11 */ /* 0x000fe4000f8410ff */
[----:B------:R-:W-:-:S02]  /*b170*/  IADD3 R12, P1, R34, R6, RZ ;  /* 0x00000006220c7210 */ /* 0x000fc40007f3e0ff */
[----:B------:R-:W-:Y:S02]  /*b180*/  IADD3.X R9, R31, R48, R9, P6, !PT ;  /* 0x000000301f097210 */ /* 0x000fe400037fe409 */
        /* <DEDUP_REMOVED lines=12> */
.L_x_173:
[----:B------:R-:W-:Y:S05]  /*b250*/  BSYNC B1 ;  /* 0x0000000000017941 */ /* 0x000fea0003800000 */
.L_x_172:
        /* <DEDUP_REMOVED lines=16> */
.L_x_175:
[----:B------:R-:W-:Y:S05]  /*b360*/  BSYNC B1 ;  /* 0x0000000000017941 */ /* 0x000fea0003800000 */
.L_x_174:
[----:B---3-5:R-:W-:Y:S01]  /*b370*/  FMUL R7, R54, UR21 ;  /* 0x0000001536077c20 */ /* 0x028fe20008400000 */
[----:B------:R-:W-:Y:S01]  /*b380*/  IMAD.WIDE.U32 R4, R46, UR23, R12 ;  /* 0x000000172e047c25 */ /* 0x000fe2000f8e000c */
[----:B------:R-:W-:Y:S01]  /*b390*/  ISETP.GT.AND P1, PT, R44, 0x8, P1 ;  /* 0x000000082c00780c */ /* 0x000fe20000f24270 */
[----:B------:R-:W-:Y:S02]  /*b3a0*/  BSSY B1, `(.L_x_176) ;  /* 0x000000e000017945 */ /* 0x000fe40003800000 */
[----:B------:R-:W-:Y:S01]  /*b3b0*/  FFMA R13, R0, UR20, R7 ;  /* 0x00000014000d7c23 */ /* 0x000fe20008000007 */
[----:B------:R-:W-:Y:S01]  /*b3c0*/  IMAD.WIDE.U32 R14, R30, 0x7, R14 ;  /* 0x000000071e0e7825 */ /* 0x000fe200078e000e */
[----:B------:R-:W-:Y:S02]  /*b3d0*/  LEA R6, P5, R4, UR10, 0x2 ;  /* 0x0000000a04067c11 */ /* 0x000fe4000f8a10ff */
[----:B------:R-:W-:Y:S01]  /*b3e0*/  ISETP.GT.AND P0, PT, R45, 0xc8, PT ;  /* 0x000000c82d00780c */ /* 0x000fe20003f04270 */
[----:B------:R3:W-:Y:S01]  /*b3f0*/  @P2 STG.E desc[UR18][R16.64+0x20], R13 ;  /* 0x0000200d10002986 */ /* 0x0007e2000c101912 */
[----:B------:R-:W-:Y:S01]  /*b400*/  VIADD R5, R5, UR6 ;  /* 0x0000000605057c36 */ /* 0x000fe20008000000 */
[----:B------:R-:W-:Y:S01]  /*b410*/  IADD3 R0, P6, R28, R14, RZ ;  /* 0x0000000e1c007210 */ /* 0x000fe20007fde0ff */
[----:B------:R-:W-:Y:S01]  /*b420*/  IMAD.IADD R18, R48, 0x1, R15 ;  /* 0x0000000130127824 */ /* 0x000fe200078e020f */
[----:B------:R-:W-:-:S02]  /*b430*/  ISETP.GT.AND P4, PT, R44, RZ, P0 ;  /* 0x000000ff2c00720c */ /* 0x000fc40000784270 */
[----:B------:R-:W-:Y:S01]  /*b440*/  LEA.HI.X R7, R4, UR11, R5, 0x2, P5 ;  /* 0x0000000b04077c11 */ /* 0x000fe2000a8f1405 */
[----:B------:R-:W-:Y:S01]  /*b450*/  IMAD.X R5, R18, 0x1, R27, P6 ;  /* 0x0000000112057824 */ /* 0x000fe200030e061b */
[----:B------:R-:W-:Y:S09]  /*b460*/  @!P1 BRA `(.L_x_177) ;  /* 0x0000000000049947 */ /* 0x000ff20003800000 */
[----:B------:R4:W5:Y:S02]  /*b470*/  LDG.E.LTC128B R54, desc[UR18][R6.64+0x20] ;  /* 0x0000201206367981 */ /* 0x000964000c1e1920 */
.L_x_177:
[----:B------:R-:W-:Y:S05]  /*b480*/  BSYNC B1 ;  /* 0x0000000000017941 */ /* 0x000fea0003800000 */
.L_x_176:
        /* <DEDUP_REMOVED lines=16> */
[----:B------:R-:W-:Y:S02]  /*b590*/  IADD3.X R9, R31, R48, R9, P6, !PT ;  /* 0x000000301f097210 */ /* 0x000fe400037fe409 */
[----:B------:R-:W-:-:S04]  /*b5a0*/  IADD3 R12, P1, R34, R6, RZ ;  /* 0x00000006220c7210 */ /* 0x000fc80007f3e0ff */
[----:B------:R-:W-:Y:S01]  /*b5b0*/  IADD3.X R13, R35, R49, R7, P1, !PT ;  /* 0x00000031230d7210 */ /* 0x000fe20000ffe407 */
[----:B------:R-:W-:Y:S01]  /*b5c0*/  IMAD.WIDE.U32 R6, R32, 0x1c, R2 ;  /* 0x0000001c20067825 */ /* 0x000fe200078e0002 */
[----:B------:R-:W-:-:S03]  /*b5d0*/  ISETP.GT.AND P1, PT, R45, 0xc9, PT ;  /* 0x000000c92d00780c */ /* 0x000fc60003f24270 */
[----:B--2---:R-:W-:Y:S01]  /*b5e0*/  IMAD.IADD R17, R50, 0x1, R7 ;  /* 0x0000000132117824 */ /* 0x004fe200078e0207 */
[----:B------:R-:W-:Y:S02]  /*b5f0*/  MOV R16, R6 ;  /* 0x0000000600107202 */ /* 0x000fe40000000f00 */
        /* <DEDUP_REMOVED lines=9> */
.L_x_179:
[----:B------:R-:W-:Y:S05]  /*b690*/  BSYNC B1 ;  /* 0x0000000000017941 */ /* 0x000fea0003800000 */
.L_x_178:
[----:B------:R-:W4:Y:S01]  /*b6a0*/  LDL.LU R18, [R1+0xc] ;  /* 0x00000c0001127983 */ /* 0x000f220000300800 */
[----:B-1----:R-:W-:Y:S01]  /*b6b0*/  IADD3 R2, P4, R2, R52, RZ ;  /* 0x0000003402027210 */ /* 0x002fe20007f9e0ff */
[----:B-----5:R-:W-:Y:S01]  /*b6c0*/  FMUL R0, R54, UR21 ;  /* 0x0000001536007c20 */ /* 0x020fe20008400000 */
[----:B------:R-:W-:Y:S01]  /*b6d0*/  ISETP.GT.AND P2, PT, R44, 0x8, P0 ;  /* 0x000000082c00780c */ /* 0x000fe20000744270 */
[----:B------:R-:W-:Y:S01]  /*b6e0*/  IMAD.WIDE.U32 R6, R47, R30, R8 ;  /* 0x0000001e2f067225 */ /* 0x000fe200078e0008 */
[----:B------:R-:W-:Y:S03]  /*b6f0*/  BSSY B1, `(.L_x_180) ;  /* 0x000000c000017945 */ /* 0x000fe60003800000 */
[----:B------:R-:W-:Y:S02]  /*b700*/  IMAD.X R3, R3, 0x1, R33, P4 ;  /* 0x0000000103037824 */ /* 0x000fe400020e0621 */
[----:B---3--:R-:W-:Y:S01]  /*b710*/  IMAD.WIDE.U32 R4, R46, UR23, R12 ;  /* 0x000000172e047c25 */ /* 0x008fe2000f8e000c */
[----:B------:R-:W-:-:S03]  /*b720*/  IADD3 R12, P4, R34, R6, RZ ;  /* 0x00000006220c7210 */ /* 0x000fc60007f9e0ff */
[----:B------:R-:W-:Y:S01]  /*b730*/  VIADD R5, R5, UR6 ;  /* 0x0000000605057c36 */ /* 0x000fe20008000000 */
[C---:B------:R-:W-:Y:S02]  /*b740*/  LEA R6, P0, R4.reuse, UR10, 0x2 ;  /* 0x0000000a04067c11 */ /* 0x040fe4000f8010ff */
[----:B------:R-:W-:Y:S02]  /*b750*/  IADD3.X R13, R35, R49, R7, P4, !PT ;  /* 0x00000031230d7210 */ /* 0x000fe400027fe407 */
[----:B------:R-:W-:Y:S01]  /*b760*/  LEA.HI.X R7, R4, UR11, R5, 0x2, P0 ;  /* 0x0000000b04077c11 */ /* 0x000fe200080f1405 */
[----:B----4-:R-:W-:-:S05]  /*b770*/  FFMA R19, R18, UR20, R0 ;  /* 0x0000001412137c23 */ /* 0x010fca0008000000 */
[----:B------:R1:W-:Y:S01]  /*b780*/  @P5 STG.E desc[UR18][R2.64], R19 ;  /* 0x0000001302005986 */ /* 0x0003e2000c101912 */
[----:B------:R-:W-:Y:S05]  /*b790*/  @!P2 BRA `(.L_x_181) ;  /* 0x000000000004a947 */ /* 0x000fea0003800000 */
[----:B------:R3:W5:Y:S02]  /*b7a0*/  LDG.E.LTC128B R54, desc[UR18][R6.64+0x20] ;  /* 0x0000201206367981 */ /* 0x000764000c1e1920 */
.L_x_181:
[----:B------:R-:W-:Y:S05]  /*b7b0*/  BSYNC B1 ;  /* 0x0000000000017941 */ /* 0x000fea0003800000 */
.L_x_180:
[----:B---3--:R-:W3:Y:S01]  /*b7c0*/  LDL.LU R6, [R1+0x10] ;  /* 0x0000100001067983 */ /* 0x008ee20000300800 */
[----:B-----5:R-:W-:Y:S01]  /*b7d0*/  FMUL R0, R54, UR21 ;  /* 0x0000001536007c20 */ /* 0x020fe20008400000 */
[----:B------:R-:W-:Y:S01]  /*b7e0*/  IMAD.WIDE.U32 R4, R46, UR23, R12 ;  /* 0x000000172e047c25 */ /* 0x000fe2000f8e000c */
[----:B------:R-:W-:Y:S01]  /*b7f0*/  ISETP.GT.AND P1, PT, R44, 0x8, P1 ;  /* 0x000000082c00780c */ /* 0x000fe20000f24270 */
[----:B------:R-:W-:Y:S01]  /*b800*/  BSSY B1, `(.L_x_182) ;  /* 0x000000e000017945 */ /* 0x000fe20003800000 */
[----:B------:R-:W-:Y:S01]  /*b810*/  ISETP.GT.AND P0, PT, R45, 0xd0, PT ;  /* 0x000000d02d00780c */ /* 0x000fe20003f04270 */
[----:B------:R-:W-:-:S03]  /*b820*/  IMAD.WIDE.U32 R14, R30, 0x7, R14 ;  /* 0x000000071e0e7825 */ /* 0x000fc600078e000e */
[----:B------:R-:W-:Y:S01]  /*b830*/  ISETP.GT.AND P4, PT, R44, RZ, P0 ;  /* 0x000000ff2c00720c */ /* 0x000fe20000784270 */
[----:B------:R-:W-:Y:S01]  /*b840*/  VIADD R7, R5, UR6 ;  /* 0x0000000605077c36 */ /* 0x000fe20008000000 */
[----:B------:R-:W-:Y:S01]  /*b850*/  IADD3 R5, P6, R28, R14, RZ ;  /* 0x0000000e1c057210 */ /* 0x000fe20007fde0ff */
[----:B------:R-:W-:-:S04]  /*b860*/  IMAD.IADD R18, R48, 0x1, R15 ;  /* 0x0000000130127824 */ /* 0x000fc800078e020f */
[----:B------:R-:W-:Y:S02]  /*b870*/  IMAD.X R12, R18, 0x1, R27, P6 ;  /* 0x00000001120c7824 */ /* 0x000fe400030e061b */
[----:B---3--:R-:W-:Y:S01]  /*b880*/  FFMA R13, R6, UR20, R0 ;  /* 0x00000014060d7c23 */ /* 0x008fe20008000000 */
[----:B------:R-:W-:-:S04]  /*b890*/  LEA R6, P5, R4, UR10, 0x2 ;  /* 0x0000000a04067c11 */ /* 0x000fc8000f8a10ff */
[----:B------:R3:W-:Y:S01]  /*b8a0*/  @P2 STG.E desc[UR18][R16.64+0x20], R13 ;  /* 0x0000200d10002986 */ /* 0x0007e2000c101912 */
[----:B------:R-:W-:Y:S01]  /*b8b0*/  LEA.HI.X R7, R4, UR11, R7, 0x2, P5 ;  /* 0x0000000b04077c11 */ /* 0x000fe2000a8f1407 */
[----:B------:R-:W-:Y:S07]  /*b8c0*/  @!P1 BRA `(.L_x_183) ;  /* 0x0000000000049947 */ /* 0x000fee0003800000 */
[----:B------:R4:W5:Y:S02]  /*b8d0*/  LDG.E.LTC128B R54, desc[UR18][R6.64+0x20] ;  /* 0x0000201206367981 */ /* 0x000964000c1e1920 */
.L_x_183:
[----:B------:R-:W-:Y:S05]  /*b8e0*/  BSYNC B1 ;  /* 0x0000000000017941 */ /* 0x000fea0003800000 */
.L_x_182:
[----:B----4-:R-:W2:Y:S01]  /*b8f0*/  LDL.LU R6, [R1+0x14] ;  /* 0x0000140001067983 */ /* 0x010ea20000300800 */
[----:B-----5:R-:W-:Y:S01]  /*b900*/  FMUL R0, R54, UR21 ;  /* 0x0000001536007c20 */ /* 0x020fe20008400000 */
[C---:B------:R-:W-:Y:S02]  /*b910*/  LEA R4, P2, R5.reuse, UR10, 0x2 ;  /* 0x0000000a05047c11 */ /* 0x040fe4000f8410ff */
[----:B-1----:R-:W4:Y:S02]  /*b920*/  LDL.LU R19, [R1+0x18] ;  /* 0x0000180001137983 */ /* 0x002f240000300800 */
[----:B------:R-:W-:Y:S01]  /*b930*/  LEA.HI.X R5, R5, UR11, R12, 0x2, P2 ;  /* 0x0000000b05057c11 */ /* 0x000fe200090f140c */
[----:B------:R-:W-:-:S04]  /*b940*/  IMAD.WIDE.U32 R10, R30, 0x7, R10 ;  /* 0x000000071e0a7825 */ /* 0x000fc800078e000a */
[----:B--23--:R-:W-:-:S05]  /*b950*/  FFMA R17, R6, UR20, R0 ;  /* 0x0000001406117c23 */ /* 0x00cfca0008000000 */
[----:B------:R1:W-:Y:S04]  /*b960*/  @P1 STG.E desc[UR18][R2.64+0x20], R17 ;  /* 0x0000201102001986 */ /* 0x0003e8000c101912 */
[----:B------:R2:W3:Y:S01]  /*b970*/  @P4 LDG.E.LTC128B R54, desc[UR18][R4.64] ;  /* 0x0000001204364981 */ /* 0x0004e2000c1e1920 */
[-C--:B------:R-:W-:Y:S01]  /*b980*/  IADD3 R10, P1, R10, R30.reuse, RZ ;  /* 0x0000001e0a0a7210 */ /* 0x080fe20007f3e0ff */
[----:B------:R-:W-:Y:S01]  /*b990*/  IMAD.WIDE.U32 R8, R30, 0x7, R8 ;  /* 0x000000071e087825 */ /* 0x000fe200078e0008 */
[----:B------:R-:W-:Y:S01]  /*b9a0*/  IADD3 R14, P2, R14, R30, RZ ;  /* 0x0000001e0e0e7210 */ /* 0x000fe20007f5e0ff */
[----:B------:R-:W-:Y:S01]  /*b9b0*/  BSSY B1, `(.L_x_184) ;  /* 0x0000016000017945 */ /* 0x000fe20003800000 */
[----:B------:R-:W-:Y:S02]  /*b9c0*/  IADD3.X R11, R31, R48, R11, P1, !PT ;  /* 0x000000301f0b7210 */ /* 0x000fe40000ffe40b */
[----:B------:R-:W-:Y:S01]  /*b9d0*/  IADD3 R8, P6, R8, R30, RZ ;  /* 0x0000001e08087210 */ /* 0x000fe20007fde0ff */
[----:B------:R-:W-:-:S02]  /*b9e0*/  IMAD.X R15, R18, 0x1, R31, P2 ;  /* 0x00000001120f7824 */ /* 0x000fc400010e061f */
[----:B------:R-:W-:Y:S01]  /*b9f0*/  IMAD.WIDE.U32 R6, R47, R30, R10 ;  /* 0x0000001e2f067225 */ /* 0x000fe200078e000a */
[----:B--2---:R-:W-:Y:S02]  /*ba00*/  IADD3 R5, P2, R14, R28, RZ ;  /* 0x0000001c0e057210 */ /* 0x004fe40007f5e0ff */
[----:B------:R-:W-:Y:S02]  /*ba10*/  IADD3.X R9, R31, R48, R9, P6, !PT ;  /* 0x000000301f097210 */ /* 0x000fe400037fe409 */
[----:B------:R-:W-:-:S04]  /*ba20*/  IADD3 R12, P1, R34, R6, RZ ;  /* 0x00000006220c7210 */ /* 0x000fc80007f3e0ff */
[----:B------:R-:W-:Y:S01]  /*ba30*/  IADD3.X R13, R35, R49, R7, P1, !PT ;  /* 0x00000031230d7210 */ /* 0x000fe20000ffe407 */
[----:B------:R-:W-:Y:S01]  /*ba40*/  IMAD.WIDE.U32 R6, R32, 0x1c, R2 ;  /* 0x0000001c20067825 */ /* 0x000fe200078e0002 */
[----:B------:R-:W-:-:S03]  /*ba50*/  ISETP.GT.AND P1, PT, R45, 0xd1, PT ;  /* 0x000000d12d00780c */ /* 0x000fc60003f24270 */
[----:B-1----:R-:W-:Y:S01]  /*ba60*/  IMAD.IADD R17, R50, 0x1, R7 ;  /* 0x0000000132117824 */ /* 0x002fe200078e0207 */
[----:B------:R-:W-:Y:S01]  /*ba70*/  ISETP.GT.AND P5, PT, R44, RZ, P1 ;  /* 0x000000ff2c00720c */ /* 0x000fe20000fa4270 */
[----:B------:R-:W-:Y:S02]  /*ba80*/  IMAD.MOV.U32 R16, RZ, RZ, R6 ;  /* 0x000000ffff107224 */ /* 0x000fe400078e0006 */
[----:B---3--:R-:W-:-:S04]  /*ba90*/  FMUL R0, R54, UR21 ;  /* 0x0000001536007c20 */ /* 0x008fc80008400000 */
[----:B----4-:R-:W-:Y:S01]  /*baa0*/  FFMA R19, R19, UR20, R0 ;  /* 0x0000001413137c23 */ /* 0x010fe20008000000 */
[----:B------:R-:W-:Y:S01]  /*bab0*/  IMAD.X R0, R15, 0x1, R27, P2 ;  /* 0x000000010f007824 */ /* 0x000fe200010e061b */
[----:B------:R-:W-:-:S03]  /*bac0*/  LEA R4, P2, R5, UR10, 0x2 ;  /* 0x0000000a05047c11 */ /* 0x000fc6000f8410ff */
[----:B------:R1:W-:Y:S01]  /*bad0*/  @P4 STG.E desc[UR18][R16.64], R19 ;  /* 0x0000001310004986 */ /* 0x0003e2000c101912 */
[----:B------:R-:W-:Y:S01]  /*bae0*/  LEA.HI.X R5, R5, UR11, R0, 0x2, P2 ;  /* 0x0000000b05057c11 */ /* 0x000fe200090f1400 */
[----:B------:R-:W-:Y:S08]  /*baf0*/  @!P5 BRA `(.L_x_185) ;  /* 0x000000000004d947 */ /* 0x000ff00003800000 */
[----:B------:R2:W5:Y:S02]  /*bb00*/  LDG.E.LTC128B R54, desc[UR18][R4.64] ;  /* 0x0000001204367981 */ /* 0x000564000c1e1920 */
.L_x_185:
[----:B------:R-:W-:Y:S05]  /*bb10*/  BSYNC B1 ;  /* 0x0000000000017941 */ /* 0x000fea0003800000 */
.L_x_184:
[----:B------:R-:W1:Y:S01]  /*bb20*/  LDL.LU R18, [R1+0x1c] ;  /* 0x00001c0001127983 */ /* 0x000e620000300800 */
[----:B------:R-:W-:Y:S01]  /*bb30*/  IADD3 R2, P4, R2, R52, RZ ;  /* 0x0000003402027210 */ /* 0x000fe20007f9e0ff */
[----:B-----5:R-:W-:Y:S01]  /*bb40*/  FMUL R0, R54, UR21 ;  /* 0x0000001536007c20 */ /* 0x020fe20008400000 */
[----:B------:R-:W-:Y:S01]  /*bb50*/  ISETP.GT.AND P2, PT, R44, 0x8, P0 ;  /* 0x000000082c00780c */ /* 0x000fe20000744270 */
[----:B------:R-:W-:Y:S01]  /*bb60*/  IMAD.WIDE.U32 R6, R47, R30, R8 ;  /* 0x0000001e2f067225 */ /* 0x000fe200078e0008 */
[----:B------:R-:W-:Y:S01]  /*bb70*/  IADD3.X R3, R3, R33, RZ, P4, !PT ;  /* 0x0000002103037210 */ /* 0x000fe200027fe4ff */
[----:B------:R-:W-:Y:S02]  /*bb80*/  BSSY B1, `(.L_x_186) ;  /* 0x000000b000017945 */ /* 0x000fe40003800000 */
[----:B--2---:R-:W-:Y:S01]  /*bb90*/  IMAD.WIDE.U32 R4, R46, UR23, R12 ;  /* 0x000000172e047c25 */ /* 0x004fe2000f8e000c */
[----:B------:R-:W-:-:S03]  /*bba0*/  IADD3 R12, P4, R34, R6, RZ ;  /* 0x00000006220c7210 */ /* 0x000fc60007f9e0ff */
[----:B------:R-:W-:Y:S01]  /*bbb0*/  VIADD R5, R5, UR6 ;  /* 0x0000000605057c36 */ /* 0x000fe20008000000 */
[C---:B------:R-:W-:Y:S02]  /*bbc0*/  LEA R6, P0, R4.reuse, UR10, 0x2 ;  /* 0x0000000a04067c11 */ /* 0x040fe4000f8010ff */
[----:B------:R-:W-:Y:S02]  /*bbd0*/  IADD3.X R13, R35, R49, R7, P4, !PT ;  /* 0x00000031230d7210 */ /* 0x000fe400027fe407 */
[----:B------:R-:W-:Y:S01]  /*bbe0*/  LEA.HI.X R7, R4, UR11, R5, 0x2, P0 ;  /* 0x0000000b04077c11 */ /* 0x000fe200080f1405 */
[----:B-1----:R-:W-:-:S05]  /*bbf0*/  FFMA R19, R18, UR20, R0 ;  /* 0x0000001412137c23 */ /* 0x002fca0008000000 */
[----:B------:R1:W-:Y:S01]  /*bc00*/  @P5 STG.E desc[UR18][R2.64], R19 ;  /* 0x0000001302005986 */ /* 0x0003e2000c101912 */
[----:B------:R-:W-:Y:S05]  /*bc10*/  @!P2 BRA `(.L_x_187) ;  /* 0x000000000004a947 */ /* 0x000fea0003800000 */
[----:B------:R2:W5:Y:S02]  /*bc20*/  LDG.E.LTC128B R54, desc[UR18][R6.64+0x20] ;  /* 0x0000201206367981 */ /* 0x000564000c1e1920 */
.L_x_187:
[----:B------:R-:W-:Y:S05]  /*bc30*/  BSYNC B1 ;  /* 0x0000000000017941 */ /* 0x000fea0003800000 */
.L_x_186:
[----:B--2---:R-:W2:Y:S01]  /*bc40*/  LDL.LU R6, [R1+0x20] ;  /* 0x0000200001067983 */ /* 0x004ea20000300800 */
        /* <DEDUP_REMOVED lines=11> */
[----:B--2---:R-:W-:Y:S01]  /*bd00*/  FFMA R13, R6, UR20, R0 ;  /* 0x00000014060d7c23 */ /* 0x004fe20008000000 */
[----:B------:R-:W-:-:S04]  /*bd10*/  LEA R6, P5, R4, UR10, 0x2 ;  /* 0x0000000a04067c11 */ /* 0x000fc8000f8a10ff */
[----:B------:R2:W-:Y:S01]  /*bd20*/  @P2 STG.E desc[UR18][R16.64+0x20], R13 ;  /* 0x0000200d10002986 */ /* 0x0005e2000c101912 */
[----:B------:R-:W-:Y:S01]  /*bd30*/  LEA.HI.X R7, R4, UR11, R7, 0x2, P5 ;  /* 0x0000000b04077c11 */ /* 0x000fe2000a8f1407 */
[----:B------:R-:W-:Y:S07]  /*bd40*/  @!P1 BRA `(.L_x_189) ;  /* 0x0000000000049947 */ /* 0x000fee0003800000 */
[----:B------:R3:W5:Y:S02]  /*bd50*/  LDG.E.LTC128B R54, desc[UR18][R6.64+0x20] ;  /* 0x0000201206367981 */ /* 0x000764000c1e1920 */
.L_x_189:
[----:B------:R-:W-:Y:S05]  /*bd60*/  BSYNC B1 ;  /* 0x0000000000017941 */ /* 0x000fea0003800000 */
.L_x_188:
[----:B---3--:R-:W2:Y:S01]  /*bd70*/  LDL.LU R6, [R1+0x24] ;  /* 0x0000240001067983 */ /* 0x008ea20000300800 */
[----:B-----5:R-:W-:Y:S01]  /*bd80*/  FMUL R0, R54, UR21 ;  /* 0x0000001536007c20 */ /* 0x020fe20008400000 */
[C---:B------:R-:W-:Y:S02]  /*bd90*/  LEA R4, P2, R5.reuse, UR10, 0x2 ;  /* 0x0000000a05047c11 */ /* 0x040fe4000f8410ff */
[----:B-1----:R-:W3:Y:S02]  /*bda0*/  LDL.LU R19, [R1+0x28] ;  /* 0x0000280001137983 */ /* 0x002ee40000300800 */
[----:B------:R-:W-:Y:S01]  /*bdb0*/  LEA.HI.X R5, R5, UR11, R12, 0x2, P2 ;  /* 0x0000000b05057c11 */ /* 0x000fe200090f140c */
[----:B------:R-:W-:-:S04]  /*bdc0*/  IMAD.WIDE.U32 R10, R30, 0x7, R10 ;  /* 0x000000071e0a7825 */ /* 0x000fc800078e000a */
[----:B--2---:R-:W-:-:S05]  /*bdd0*/  FFMA R17, R6, UR20, R0 ;  /* 0x0000001406117c23 */ /* 0x004fca0008000000 */
[----:B------:R1:W-:Y:S04]  /*bde0*/  @P1 STG.E desc[UR18][R2.64+0x20], R17 ;  /* 0x0000201102001986 */ /* 0x0003e8000c101912 */
[----:B------:R2:W4:Y:S01]  /*bdf0*/  @P4 LDG.E.LTC128B R54, desc[UR18][R4.64] ;  /* 0x0000001204364981 */ /* 0x000522000c1e1920 */
        /* <DEDUP_REMOVED lines=17> */
[----:B----4-:R-:W-:-:S04]  /*bf10*/  FMUL R0, R54, UR21 ;  /* 0x0000001536007c20 */ /* 0x010fc80008400000 */
[----:B---3--:R-:W-:Y:S01]  /*bf20*/  FFMA R19, R19, UR20, R0 ;  /* 0x0000001413137c23 */ /* 0x008fe20008000000 */
[----:B------:R-:W-:Y:S01]  /*bf30*/  IMAD.X R0, R15, 0x1, R27, P2 ;  /* 0x000000010f007824 */ /* 0x000fe200010e061b */
[----:B------:R-:W-:-:S03]  /*bf40*/  LEA R4, P2, R5, UR10, 0x2 ;  /* 0x0000000a05047c11 */ /* 0x000fc6000f8410ff */
[----:B------:R1:W-:Y:S01]  /*bf50*/  @P4 STG.E desc[UR18][R16.64], R19 ;  /* 0x0000001310004986 */ /* 0x0003e2000c101912 */
[----:B------:R-:W-:Y:S01]  /*bf60*/  LEA.HI.X R5, R5, UR11, R0, 0x2, P2 ;  /* 0x0000000b05057c11 */ /* 0x000fe200090f1400 */
[----:B------:R-:W-:Y:S08]  /*bf70*/  @!P5 BRA `(.L_x_191) ;  /* 0x000000000004d947 */ /* 0x000ff00003800000 */
[----:B------:R2:W5:Y:S02]  /*bf80*/  LDG.E.LTC128B R54, desc[UR18][R4.64] ;  /* 0x0000001204367981 */ /* 0x000564000c1e1920 */
.L_x_191:
[----:B------:R-:W-:Y:S05]  /*bf90*/  BSYNC B1 ;  /* 0x0000000000017941 */ /* 0x000fea0003800000 */
.L_x_190:
[----:B------:R-:W1:Y:S01]  /*bfa0*/  LDL.LU R18, [R1+0x2c] ;  /* 0x00002c0001127983 */ /* 0x000e620000300800 */
[----:B------:R-:W-:Y:S01]  /*bfb0*/  IADD3 R2, P4, R2, R52, RZ ;  /* 0x0000003402027210 */ /* 0x000fe20007f9e0ff */
[----:B-----5:R-:W-:Y:S01]  /*bfc0*/  FMUL R0, R54, UR21 ;  /* 0x0000001536007c20 */ /* 0x020fe20008400000 */
[----:B------:R-:W-:Y:S01]  /*bfd0*/  ISETP.GT.AND P2, PT, R44, 0x8, P0 ;  /* 0x000000082c00780c */ /* 0x000fe20000744270 */
[----:B------:R-:W-:Y:S01]  /*bfe0*/  IMAD.WIDE.U32 R6, R47, R30, R8 ;  /* 0x0000001e2f067225 */ /* 0x000fe200078e0008 */
[----:B------:R-:W-:Y:S03]  /*bff0*/  BSSY B1, `(.L_x_192) ;  /* 0x000000c000017945 */ /* 0x000fe60003800000 */
[----:B------:R-:W-:Y:S02]  /*c000*/  IMAD.X R3, R3, 0x1, R33, P4 ;  /* 0x0000000103037824 */ /* 0x000fe400020e0621 */
[----:B--2---:R-:W-:Y:S01]  /*c010*/  IMAD.WIDE.U32 R4, R46, UR23, R12 ;  /* 0x000000172e047c25 */ /* 0x004fe2000f8e000c */
[----:B------:R-:W-:-:S04]  /*c020*/  IADD3 R12, P4, R34, R6, RZ ;  /* 0x00000006220c7210 */ /* 0x000fc80007f9e0ff */
[----:B------:R-:W-:Y:S02]  /*c030*/  IADD3 R5, R5, UR6, RZ ;  /* 0x0000000605057c10 */ /* 0x000fe4000fffe0ff */
[C---:B------:R-:W-:Y:S02]  /*c040*/  LEA R6, P0, R4.reuse, UR10, 0x2 ;  /* 0x0000000a04067c11 */ /* 0x040fe4000f8010ff */
[----:B------:R-:W-:Y:S02]  /*c050*/  IADD3.X R13, R35, R49, R7, P4, !PT ;  /* 0x00000031230d7210 */ /* 0x000fe400027fe407 */
[----:B------:R-:W-:Y:S01]  /*c060*/  LEA.HI.X R7, R4, UR11, R5, 0x2, P0 ;  /* 0x0000000b04077c11 */ /* 0x000fe200080f1405 */
[----:B-1----:R-:W-:-:S05]  /*c070*/  FFMA R19, R18, UR20, R0 ;  /* 0x0000001412137c23 */ /* 0x002fca0008000000 */
[----:B------:R1:W-:Y:S01]  /*c080*/  @P5 STG.E desc[UR18][R2.64], R19 ;  /* 0x0000001302005986 */ /* 0x0003e2000c101912 */
[----:B------:R-:W-:Y:S05]  /*c090*/  @!P2 BRA `(.L_x_193) ;  /* 0x000000000004a947 */ /* 0x000fea0003800000 */
[----:B------:R2:W5:Y:S02]  /*c0a0*/  LDG.E.LTC128B R54, desc[UR18][R6.64+0x20] ;  /* 0x0000201206367981 */ /* 0x000564000c1e1920 */
.L_x_193:
[----:B------:R-:W-:Y:S05]  /*c0b0*/  BSYNC B1 ;  /* 0x0000000000017941 */ /* 0x000fea0003800000 */
.L_x_192:
        /* <DEDUP_REMOVED lines=18> */
.L_x_195:
[----:B------:R-:W-:Y:S05]  /*c1e0*/  BSYNC B1 ;  /* 0x0000000000017941 */ /* 0x000fea0003800000 */
.L_x_194:
        /* <DEDUP_REMOVED lines=34> */
.L_x_197:
[----:B------:R-:W-:Y:S05]  /*c410*/  BSYNC B1 ;  /* 0x0000000000017941 */ /* 0x000fea0003800000 */
.L_x_196:
        /* <DEDUP_REMOVED lines=17> */
.L_x_199:
[----:B------:R-:W-:Y:S05]  /*c530*/  BSYNC B1 ;  /* 0x0000000000017941 */ /* 0x000fea0003800000 */
.L_x_198:
[----:B--2---:R-:W2:Y:S01]  /*c540*/  LDL.LU R6, [R1+0x40] ;  /* 0x0000400001067983 */ /* 0x004ea20000300800 */
[----:B-----5:R-:W-:Y:S01]  /*c550*/  FMUL R0, R54, UR21 ;  /* 0x0000001536007c20 */ /* 0x020fe20008400000 */
[----:B------:R-:W-:Y:S01]  /*c560*/  IMAD.WIDE.U32 R4, R46, UR23, R12 ;  /* 0x000000172e047c25 */ /* 0x000fe2000f8e000c */
[----:B------:R-:W-:Y:S01]  /*c570*/  ISETP.GT.AND P1, PT, R44, 0x8, P1 ;  /* 0x000000082c00780c */ /* 0x000fe20000f24270 */
[----:B------:R-:W-:Y:S01]  /*c580*/  BSSY B1, `(.L_x_200) ;  /* 0x000000e000017945 */ /* 0x000fe20003800000 */
[----:B------:R-:W-:Y:S01]  /*c590*/  ISETP.GT.AND P0, PT, R45, 0xe8, PT ;  /* 0x000000e82d00780c */ /* 0x000fe20003f04270 */
[----:B------:R-:W-:Y:S01]  /*c5a0*/  IMAD.WIDE.U32 R14, R30, 0x7, R14 ;  /* 0x000000071e0e7825 */ /* 0x000fe200078e000e */
[----:B------:R-:W-:Y:S02]  /*c5b0*/  IADD3 R7, R5, UR6, RZ ;  /* 0x0000000605077c10 */ /* 0x000fe4000fffe0ff */
[----:B------:R-:W-:Y:S01]  /*c5c0*/  ISETP.GT.AND P4, PT, R44, RZ, P0 ;  /* 0x000000ff2c00720c */ /* 0x000fe20000784270 */
[----:B------:R-:W-:Y:S01]  /*c5d0*/  IMAD.IADD R18, R48, 0x1, R15 ;  /* 0x0000000130127824 */ /* 0x000fe200078e020f */
[----:B------:R-:W-:-:S05]  /*c5e0*/  IADD3 R5, P6, R28, R14, RZ ;  /* 0x0000000e1c057210 */ /* 0x000fca0007fde0ff */
[----:B------:R-:W-:Y:S02]  /*c5f0*/  IMAD.X R12, R18, 0x1, R27, P6 ;  /* 0x00000001120c7824 */ /* 0x000fe400030e061b */
[----:B--2---:R-:W-:Y:S01]  /*c600*/  FFMA R13, R6, UR20, R0 ;  /* 0x00000014060d7c23 */ /* 0x004fe20008000000 */
[----:B------:R-:W-:-:S04]  /*c610*/  LEA R6, P5, R4, UR10, 0x2 ;  /* 0x0000000a04067c11 */ /* 0x000fc8000f8a10ff */
[----:B------:R2:W-:Y:S01]  /*c620*/  @P2 STG.E desc[UR18][R16.64+0x20], R13 ;  /* 0x0000200d10002986 */ /* 0x0005e2000c101912 */
[----:B------:R-:W-:Y:S01]  /*c630*/  LEA.HI.X R7, R4, UR11, R7, 0x2, P5 ;  /* 0x0000000b04077c11 */ /* 0x000fe2000a8f1407 */
[----:B------:R-:W-:Y:S07]  /*c640*/  @!P1 BRA `(.L_x_201) ;  /* 0x0000000000049947 */ /* 0x000fee0003800000 */
[----:B------:R3:W5:Y:S02]  /*c650*/  LDG.E.LTC128B R54, desc[UR18][R6.64+0x20] ;  /* 0x0000201206367981 */ /* 0x000764000c1e1920 */
.L_x_201:
[----:B------:R-:W-:Y:S05]  /*c660*/  BSYNC B1 ;  /* 0x0000000000017941 */ /* 0x000fea0003800000 */
.L_x_200:
        /* <DEDUP_REMOVED lines=34> */
.L_x_203:
[----:B------:R-:W-:Y:S05]  /*c890*/  BSYNC B1 ;  /* 0x0000000000017941 */ /* 0x000fea0003800000 */
.L_x_202:
        /* <DEDUP_REMOVED lines=17> */
.L_x_205:
[----:B------:R-:W-:Y:S05]  /*c9b0*/  BSYNC B1 ;  /* 0x0000000000017941 */ /* 0x000fea0003800000 */
.L_x_204:
        /* <DEDUP_REMOVED lines=9> */
[----:B------:R-:W-:Y:S02]  /*ca50*/  IADD3 R18, R48, R15, RZ ;  /* 0x0000000f30127210 */ /* 0x000fe40007ffe0ff */
        /* <DEDUP_REMOVED lines=8> */
.L_x_207:
[----:B------:R-:W-:Y:S05]  /*cae0*/  BSYNC B1 ;  /* 0x0000000000017941 */ /* 0x000fea0003800000 */
.L_x_206:
        /* <DEDUP_REMOVED lines=34> */
.L_x_209:
[----:B------:R-:W-:Y:S05]  /*cd10*/  BSYNC B1 ;  /* 0x0000000000017941 */ /* 0x000fea0003800000 */
.L_x_208:
        /* <DEDUP_REMOVED lines=17> */
.L_x_211:
[----:B------:R-:W-:Y:S05]  /*ce30*/  BSYNC B1 ;  /* 0x0000000000017941 */ /* 0x000fea0003800000 */
.L_x_210:
        /* <DEDUP_REMOVED lines=10> */
[----:B-1----:R-:W-:-:S05]  /*cee0*/  IMAD.IADD R19, R48, 0x1, R15 ;  /* 0x0000000130137824 */ /* 0x002fca00078e020f */
[----:B------:R-:W-:Y:S01]  /*cef0*/  IADD3.X R12, R19, R27, RZ, P6, !PT ;  /* 0x0000001b130c7210 */ /* 0x000fe200037fe4ff */
[----:B--2---:R-:W-:Y:S01]  /*cf00*/  FFMA R13, R6, UR20, R0 ;  /* 0x00000014060d7c23 */ /* 0x004fe20008000000 */
[----:B------:R-:W-:-:S04]  /*cf10*/  LEA R6, P5, R4, UR10, 0x2 ;  /* 0x0000000a04067c11 */ /* 0x000fc8000f8a10ff */
[----:B------:R1:W-:Y:S01]  /*cf20*/  @P2 STG.E desc[UR18][R16.64+0x20], R13 ;  /* 0x0000200d10002986 */ /* 0x0003e2000c101912 */
[----:B------:R-:W-:Y:S01]  /*cf30*/  LEA.HI.X R7, R4, UR11, R7, 0x2, P5 ;  /* 0x0000000b04077c11 */ /* 0x000fe2000a8f1407 */
[----:B------:R-:W-:Y:S07]  /*cf40*/  @!P1 BRA `(.L_x_213) ;  /* 0x0000000000049947 */ /* 0x000fee0003800000 */
[----:B------:R2:W5:Y:S02]  /*cf50*/  LDG.E.LTC128B R54, desc[UR18][R6.64+0x20] ;  /* 0x0000201206367981 */ /* 0x000564000c1e1920 */
.L_x_213:
[----:B------:R-:W-:Y:S05]  /*cf60*/  BSYNC B1 ;  /* 0x0000000000017941 */ /* 0x000fea0003800000 */
.L_x_212:
[----:B--2---:R-:W2:Y:S01]  /*cf70*/  LDL.LU R6, [R1+0x64] ;  /* 0x0000640001067983 */ /* 0x004ea20000300800 */
        /* <DEDUP_REMOVED lines=8> */
[----:B------:R-:W-:Y:S01]  /*d000*/  IADD3 R10, P1, R10, R30, RZ ;  /* 0x0000001e0a0a7210 */ /* 0x000fe20007f3e0ff */
[----:B------:R-:W-:Y:S01]  /*d010*/  IMAD.WIDE.U32 R12, R30, 0x7, R8 ;  /* 0x000000071e0c7825 */ /* 0x000fe200078e0008 */
[----:B------:R-:W-:Y:S01]  /*d020*/  IADD3 R52, P2, R2, R52, RZ ;  /* 0x0000003402347210 */ /* 0x000fe20007f5e0ff */
[----:B------:R-:W-:Y:S01]  /*d030*/  BSSY B1, `(.L_x_214) ;  /* 0x0000018000017945 */ /* 0x000fe20003800000 */
[----:B------:R-:W-:Y:S01]  /*d040*/  IADD3.X R11, R31, R48, R11, P1, !PT ;  /* 0x000000301f0b7210 */ /* 0x000fe20000ffe40b */
[----:B------:R-:W-:Y:S01]  /*d050*/  IMAD.WIDE.U32 R6, R32, 0x1c, R2 ;  /* 0x0000001c20067825 */ /* 0x000fe200078e0002 */
[----:B------:R-:W-:-:S03]  /*d060*/  ISETP.GT.AND P1, PT, R45, 0xf9, PT ;  /* 0x000000f92d00780c */ /* 0x000fc60003f24270 */
[----:B------:R-:W-:-:S04]  /*d070*/  IMAD.WIDE.U32 R10, R47, R30, R10 ;  /* 0x0000001e2f0a7225 */ /* 0x000fc800078e000a */
[----:B-1----:R-:W-:Y:S01]  /*d080*/  IMAD.IADD R15, R50, 0x1, R7 ;  /* 0x00000001320f7824 */ /* 0x002fe200078e0207 */
[----:B------:R-:W-:Y:S01]  /*d090*/  IADD3 R8, P5, R34, R10, RZ ;  /* 0x0000000a22087210 */ /* 0x000fe20007fbe0ff */
[----:B------:R-:W-:Y:S01]  /*d0a0*/  IMAD.X R53, R3, 0x1, R33, P2 ;  /* 0x0000000103357824 */ /* 0x000fe200010e0621 */
[-C--:B--2---:R-:W-:Y:S02]  /*d0b0*/  IADD3 R4, P2, R12, R30.reuse, RZ ;  /* 0x0000001e0c047210 */ /* 0x084fe40007f5e0ff */
[----:B------:R-:W-:Y:S02]  /*d0c0*/  IADD3.X R9, R35, R49, R11, P5, !PT ;  /* 0x0000003123097210 */ /* 0x000fe40002ffe40b */
[----:B------:R-:W-:Y:S01]  /*d0d0*/  IADD3 R28, P5, P6, R28, R30, R14 ;  /* 0x0000001e1c1c7210 */ /* 0x000fe20007ebe00e */
[----:B------:R-:W-:Y:S01]  /*d0e0*/  IMAD.MOV.U32 R14, RZ, RZ, R6 ;  /* 0x000000ffff0e7224 */ /* 0x000fe200078e0006 */
[----:B------:R-:W-:Y:S02]  /*d0f0*/  IADD3.X R5, R31, R48, R13, P2, !PT ;  /* 0x000000301f057210 */ /* 0x000fe400017fe40d */
[----:B------:R-:W-:-:S02]  /*d100*/  ISETP.GT.AND P2, PT, R44, RZ, P1 ;  /* 0x000000ff2c00720c */ /* 0x000fc40000f44270 */
[----:B------:R-:W-:Y:S01]  /*d110*/  IADD3.X R27, R27, R31, R19, P5, P6 ;  /* 0x0000001f1b1b7210 */ /* 0x000fe20002fec413 */
[----:B------:R-:W-:Y:S01]  /*d120*/  IMAD.WIDE.U32 R30, R47, R30, R4 ;  /* 0x0000001e2f1e7225 */ /* 0x000fe200078e0004 */
[----:B------:R-:W-:-:S03]  /*d130*/  LEA R2, P5, R28, UR10, 0x2 ;  /* 0x0000000a1c027c11 */ /* 0x000fc6000f8a10ff */
[----:B------:R-:W-:Y:S01]  /*d140*/  IMAD.WIDE.U32 R4, R46, UR23, R8 ;  /* 0x000000172e047c25 */ /* 0x000fe2000f8e0008 */
[----:B------:R-:W-:-:S03]  /*d150*/  LEA.HI.X R3, R28, UR11, R27, 0x2, P5 ;  /* 0x0000000b1c037c11 */ /* 0x000fc6000a8f141b */
[----:B----4-:R-:W-:-:S04]  /*d160*/  FMUL R0, R54, UR21 ;  /* 0x0000001536007c20 */ /* 0x010fc80008400000 */
[----:B---3--:R-:W-:-:S05]  /*d170*/  FFMA R7, R16, UR20, R0 ;  /* 0x0000001410077c23 */ /* 0x008fca0008000000 */
[----:B------:R1:W-:Y:S01]  /*d180*/  @P4 STG.E desc[UR18][R14.64], R7 ;  /* 0x000000070e004986 */ /* 0x0003e2000c101912 */
[----:B------:R-:W-:Y:S05]  /*d190*/  @!P2 BRA `(.L_x_215) ;  /* 0x000000000004a947 */ /* 0x000fea0003800000 */
[----:B------:R2:W5:Y:S02]  /*d1a0*/  LDG.E.LTC128B R54, desc[UR18][R2.64] ;  /* 0x0000001202367981 */ /* 0x000564000c1e1920 */
.L_x_215:
[----:B------:R-:W-:Y:S05]  /*d1b0*/  BSYNC B1 ;  /* 0x0000000000017941 */ /* 0x000fea0003800000 */
.L_x_214:
[----:B------:R-:W3:Y:S01]  /*d1c0*/  LDL.LU R8, [R1+0x6c] ;  /* 0x00006c0001087983 */ /* 0x000ee20000300800 */
[----:B-----5:R-:W-:Y:S01]  /*d1d0*/  FMUL R0, R54, UR21 ;  /* 0x0000001536007c20 */ /* 0x020fe20008400000 */
[----:B--2---:R-:W-:Y:S01]  /*d1e0*/  VIADD R3, R5, UR6 ;  /* 0x0000000605037c36 */ /* 0x004fe20008000000 */
[----:B------:R-:W-:Y:S01]  /*d1f0*/  ISETP.GT.AND P0, PT, R44, 0x8, P0 ;  /* 0x000000082c00780c */ /* 0x000fe20000704270 */
[----:B------:R-:W-:Y:S01]  /*d200*/  BSSY B1, `(.L_x_216) ;  /* 0x0000009000017945 */ /* 0x000fe20003800000 */
[----:B------:R-:W-:Y:S02]  /*d210*/  IADD3 R6, P5, R34, R30, RZ ;  /* 0x0000001e22067210 */ /* 0x000fe40007fbe0ff */
[C---:B------:R-:W-:Y:S02]  /*d220*/  LEA R2, P4, R4.reuse, UR10, 0x2 ;  /* 0x0000000a04027c11 */ /* 0x040fe4000f8810ff */
[----:B-1----:R-:W-:Y:S02]  /*d230*/  IADD3.X R7, R35, R49, R31, P5, !PT ;  /* 0x0000003123077210 */ /* 0x002fe40002ffe41f */
[----:B------:R-:W-:Y:S01]  /*d240*/  LEA.HI.X R3, R4, UR11, R3, 0x2, P4 ;  /* 0x0000000b04037c11 */ /* 0x000fe2000a0f1403 */
[----:B---3--:R-:W-:-:S05]  /*d250*/  FFMA R5, R8, UR20, R0 ;  /* 0x0000001408057c23 */ /* 0x008fca0008000000 */
[----:B------:R1:W-:Y:S01]  /*d260*/  @P2 STG.E desc[UR18][R52.64], R5 ;  /* 0x0000000534002986 */ /* 0x0003e2000c101912 */
[----:B------:R-:W-:Y:S05]  /*d270*/  @!P0 BRA `(.L_x_217) ;  /* 0x0000000000048947 */ /* 0x000fea0003800000 */
[----:B------:R2:W5:Y:S02]  /*d280*/  LDG.E.LTC128B R54, desc[UR18][R2.64+0x20] ;  /* 0x0000201202367981 */ /* 0x000564000c1e1920 */
.L_x_217:
[----:B------:R-:W-:Y:S05]  /*d290*/  BSYNC B1 ;  /* 0x0000000000017941 */ /* 0x000fea0003800000 */
.L_x_216:
[----:B--2---:R-:W1:Y:S01]  /*d2a0*/  LDL.LU R2, [R1+0x70] ;  /* 0x0000700001027983 */ /* 0x004e620000300800 */
[----:B------:R-:W-:Y:S01]  /*d2b0*/  ISETP.GT.AND P1, PT, R44, 0x8, P1 ;  /* 0x000000082c00780c */ /* 0x000fe20000f24270 */
[----:B-----5:R-:W-:Y:S01]  /*d2c0*/  FMUL R0, R54, UR21 ;  /* 0x0000001536007c20 */ /* 0x020fe20008400000 */
[----:B------:R-:W-:Y:S01]  /*d2d0*/  IMAD.WIDE.U32 R46, R46, UR23, R6 ;  /* 0x000000172e2e7c25 */ /* 0x000fe2000f8e0006 */
[----:B------:R-:W-:Y:S03]  /*d2e0*/  BSSY B1, `(.L_x_218) ;  /* 0x0000008000017945 */ /* 0x000fe60003800000 */
[----:B------:R-:W-:Y:S02]  /*d2f0*/  VIADD R3, R47, UR6 ;  /* 0x000000062f037c36 */ /* 0x000fe40008000000 */
[----:B-1----:R-:W-:-:S05]  /*d300*/  FFMA R5, R2, UR20, R0 ;  /* 0x0000001402057c23 */ /* 0x002fca0008000000 */
[----:B------:R1:W-:Y:S01]  /*d310*/  @P0 STG.E desc[UR18][R14.64+0x20], R5 ;  /* 0x000020050e000986 */ /* 0x0003e2000c101912 */
[----:B------:R-:W-:-:S04]  /*d320*/  LEA R2, P0, R46, UR10, 0x2 ;  /* 0x0000000a2e027c11 */ /* 0x000fc8000f8010ff */
[----:B------:R-:W-:Y:S01]  /*d330*/  LEA.HI.X R3, R46, UR11, R3, 0x2, P0 ;  /* 0x0000000b2e037c11 */ /* 0x000fe200080f1403 */
[----:B------:R-:W-:Y:S08]  /*d340*/  @!P1 BRA `(.L_x_219) ;  /* 0x0000000000049947 */ /* 0x000ff00003800000 */
[----:B------:R2:W5:Y:S02]  /*d350*/  LDG.E.LTC128B R54, desc[UR18][R2.64+0x20] ;  /* 0x0000201202367981 */ /* 0x000564000c1e1920 */
.L_x_219:
[----:B------:R-:W-:Y:S05]  /*d360*/  BSYNC B1 ;  /* 0x0000000000017941 */ /* 0x000fea0003800000 */
.L_x_218:
[----:B------:R-:W2:Y:S01]  /*d370*/  LDL.LU R0, [R1+0x8c] ;  /* 0x00008c0001007983 */ /* 0x000ea20000300800 */
[----:B-----5:R-:W-:-:S04]  /*d380*/  FMUL R54, R54, UR21 ;  /* 0x0000001536367c20 */ /* 0x020fc80008400000 */
[----:B--2---:R-:W-:Y:S01]  /*d390*/  FFMA R3, R0, UR20, R54 ;  /* 0x0000001400037c23 */ /* 0x004fe20008000036 */
[----:B------:R-:W-:Y:S06]  /*d3a0*/  @!P1 BRA `(.L_x_220) ;  /* 0x0000002400b89947 */ /* 0x000fec0003800000 */
[----:B------:R2:W-:Y:S01]  /*d3b0*/  STG.E desc[UR18][R52.64+0x20], R3 ;  /* 0x0000200334007986 */ /* 0x0005e2000c101912 */
[----:B------:R-:W-:Y:S05]  /*d3c0*/  BRA `(.L_x_220) ;  /* 0x0000002400b07947 */ /* 0x000fea0003800000 */
.L_x_29:
[----:B------:R-:W-:Y:S01]  /*d3d0*/  ISETP.GT.AND P0, PT, R45, 0x1, PT ;  /* 0x000000012d00780c */ /* 0x000fe20003f04270 */
[----:B------:R-:W-:Y:S01]  /*d3e0*/  ULDC.64 UR6, c[0x0][0x6c0] ;  /* 0x0001b00000067ab9 */ /* 0x000fe20000000a00 */
[----:B------:R-:W-:Y:S01]  /*d3f0*/  ISETP.GT.AND P1, PT, R44, 0x8, P1 ;  /* 0x000000082c00780c */ /* 0x000fe20000f24270 */
[----:B-----5:R-:W-:Y:S01]  /*d400*/  FMUL R35, R2, UR20 ;  /* 0x0000001402237c20 */ /* 0x020fe20008400000 */
[----:B------:R-:W-:Y:S01]  /*d410*/  LEA R24, P5, R36, UR6, 0x2 ;  /* 0x0000000624187c11 */ /* 0x000fe2000f8a10ff */
[----:B------:R-:W-:Y:S01]  /*d420*/  FMUL R37, R3, UR20 ;  /* 0x0000001403257c20 */ /* 0x000fe20008400000 */
[----:B------:R-:W-:Y:S01]  /*d430*/  ISETP.GT.AND P4, PT, R44, RZ, P0 ;  /* 0x000000ff2c00720c */ /* 0x000fe20000784270 */
[----:B------:R-:W-:Y:S01]  /*d440*/  FMUL R39, R4, UR20 ;  /* 0x0000001404277c20 */ /* 0x000fe20008400000 */
[----:B------:R-:W-:Y:S01]  /*d450*/  LEA.HI.X R25, R36, UR7, R43, 0x2, P5 ;  /* 0x0000000724197c11 */ /* 0x000fe2000a8f142b */
[C---:B------:R-:W-:Y:S01]  /*d460*/  IMAD.SHL.U32 R29, R32.reuse, 0x20, RZ ;  /* 0x00000020201d7824 */ /* 0x040fe200078e00ff */
[----:B------:R-:W-:Y:S01]  /*d470*/  LEA R26, P5, R32, R24, 0x2 ;  /* 0x00000018201a7211 */ /* 0x000fe200078a10ff */
[----:B------:R-:W-:Y:S01]  /*d480*/  FMUL R41, R5, UR20 ;  /* 0x0000001405297c20 */ /* 0x000fe20008400000 */
[----:B------:R-:W-:Y:S01]  /*d490*/  ISETP.GT.AND P0, PT, R44, 0x8, P0 ;  /* 0x000000082c00780c */ /* 0x000fe20000704270 */
[----:B------:R0:W-:Y:S01]  /*d4a0*/  @P2 STG.E desc[UR18][R24.64], R35 ;  /* 0x0000002318002986 */ /* 0x0001e2000c101912 */
[--C-:B------:R-:W-:Y:S01]  /*d4b0*/  LEA.HI.X R27, R32, R25, R33.reuse, 0x2, P5 ;  /* 0x00000019201b7211 */ /* 0x100fe200028f1421 */
[----:B------:R-:W-:Y:S01]  /*d4c0*/  FMUL R43, R6, UR20 ;  /* 0x00000014062b7c20 */ /* 0x000fe20008400000 */
[----:B------:R-:W-:Y:S01]  /*d4d0*/  SHF.L.U64.HI R31, R32, 0x5, R33 ;  /* 0x00000005201f7819 */ /* 0x000fe20000010221 */
[----:B------:R-:W-:Y:S01]  /*d4e0*/  IMAD R33, R33, 0x1c, RZ ;  /* 0x0000001c21217824 */ /* 0x000fe200078e02ff */
[----:B------:R-:W-:Y:S01]  /*d4f0*/  IADD3 R2, P2, R29, R26, RZ ;  /* 0x0000001a1d027210 */ /* 0x000fe20007f5e0ff */
[----:B------:R1:W-:Y:S01]  /*d500*/  @P4 STG.E desc[UR18][R26.64], R37 ;  /* 0x000000251a004986 */ /* 0x0003e2000c101912 */
[----:B------:R-:W-:Y:S01]  /*d510*/  FMUL R9, R9, UR20 ;  /* 0x0000001409097c20 */ /* 0x000fe20008400000 */
[----:B------:R-:W-:Y:S01]  /*d520*/  FMUL R11, R11, UR20 ;  /* 0x000000140b0b7c20 */ /* 0x000fe20008400000 */
[----:B------:R-:W-:Y:S01]  /*d530*/  FMUL R13, R13, UR20 ;  /* 0x000000140d0d7c20 */ /* 0x000fe20008400000 */
[----:B------:R2:W-:Y:S01]  /*d540*/  @P1 STG.E desc[UR18][R24.64+0x20], R39 ;  /* 0x0000202718001986 */ /* 0x0005e2000c101912 */
[----:B------:R-:W-:Y:S01]  /*d550*/  ISETP.GT.AND P1, PT, R45, 0x8, PT ;  /* 0x000000082d00780c */ /* 0x000fe20003f24270 */
[----:B------:R-:W-:Y:S01]  /*d560*/  IMAD.X R3, R31, 0x1, R27, P2 ;  /* 0x000000011f037824 */ /* 0x000fe200010e061b */
[C---:B------:R-:W-:Y:S01]  /*d570*/  ISETP.GT.AND P2, PT, R45.reuse, 0x10, PT ;  /* 0x000000102d00780c */ /* 0x040fe20003f44270 */
[----:B------:R3:W-:Y:S01]  /*d580*/  @P0 STG.E desc[UR18][R26.64+0x20], R41 ;  /* 0x000020291a000986 */ /* 0x0007e2000c101912 */
[----:B------:R-:W-:Y:S01]  /*d590*/  ISETP.GT.AND P0, PT, R45, 0x9, PT ;  /* 0x000000092d00780c */ /* 0x000fe20003f04270 */
[----:B0-----:R-:W-:Y:S01]  /*d5a0*/  FMUL R35, R8, UR20 ;  /* 0x0000001408237c20 */ /* 0x001fe20008400000 */
[----:B------:R-:W-:Y:S01]  /*d5b0*/  ISETP.GT.AND P4, PT, R44, RZ, P1 ;  /* 0x000000ff2c00720c */ /* 0x000fe20000f84270 */
[----:B------:R-:W-:Y:S01]  /*d5c0*/  IMAD.WIDE.U32 R4, R32, 0x1c, R2 ;  /* 0x0000001c20047825 */ /* 0x000fe200078e0002 */
[----:B------:R-:W-:-:S03]  /*d5d0*/  ISETP.GT.AND P5, PT, R44, RZ, P0 ;  /* 0x000000ff2c00720c */ /* 0x000fc600007a4270 */
[----:B-1----:R-:W-:Y:S01]  /*d5e0*/  FMUL R37, R10, UR20 ;  /* 0x000000140a257c20 */ /* 0x002fe20008400000 */
[C---:B------:R-:W-:Y:S01]  /*d5f0*/  ISETP.GT.AND P1, PT, R44.reuse, 0x8, P1 ;  /* 0x000000082c00780c */ /* 0x040fe20000f24270 */
[----:B--2---:R-:W-:Y:S01]  /*d600*/  FMUL R25, R7, UR20 ;  /* 0x0000001407197c20 */ /* 0x004fe20008400000 */
[C---:B------:R-:W-:Y:S01]  /*d610*/  ISETP.GT.AND P0, PT, R44.reuse, 0x8, P0 ;  /* 0x000000082c00780c */ /* 0x040fe20000704270 */
[----:B------:R-:W-:Y:S01]  /*d620*/  IMAD.IADD R5, R33, 0x1, R5 ;  /* 0x0000000121057824 */ /* 0x000fe200078e0205 */
[----:B------:R-:W-:Y:S01]  /*d630*/  ISETP.GT.AND P6, PT, R44, RZ, P2 ;  /* 0x000000ff2c00720c */ /* 0x000fe200017c4270 */
[----:B---3--:R-:W-:Y:S01]  /*d640*/  IMAD.WIDE.U32 R26, R32, 0x1c, R26 ;  /* 0x0000001c201a7825 */ /* 0x008fe200078e001a */
[----:B------:R-:W-:-:S03]  /*d650*/  ISETP.GT.AND P2, PT, R44, 0x8, P2 ;  /* 0x000000082c00780c */ /* 0x000fc60001744270 */
[----:B------:R-:W-:Y:S01]  /*d660*/  FMUL R15, R15, UR20 ;  /* 0x000000140f0f7c20 */ /* 0x000fe20008400000 */
[----:B------:R-:W-:-:S05]  /*d670*/  IMAD.IADD R27, R33, 0x1, R27 ;  /* 0x00000001211b7824 */ /* 0x000fca00078e021b */
[----:B------:R-:W-:Y:S01]  /*d680*/  @P4 STG.E desc[UR18][R26.64], R43 ;  /* 0x0000002b1a004986 */ /* 0x000fe2000c101912 */
[----:B------:R-:W-:-:S03]  /*d690*/  ISETP.GT.AND P4, PT, R45, 0x11, PT ;  /* 0x000000112d00780c */ /* 0x000fc60003f84270 */
[----:B------:R0:W-:Y:S01]  /*d6a0*/  @P5 STG.E desc[UR18][R2.64], R25 ;  /* 0x0000001902005986 */ /* 0x0001e2000c101912 */
[C---:B------:R-:W-:Y:S02]  /*d6b0*/  ISETP.GT.AND P5, PT, R44.reuse, RZ, P4 ;  /* 0x000000ff2c00720c */ /* 0x040fe400027a4270 */
[----:B------:R-:W-:Y:S01]  /*d6c0*/  ISETP.GT.AND P4, PT, R44, 0x8, P4 ;  /* 0x000000082c00780c */ /* 0x000fe20002784270 */
[----:B------:R-:W-:Y:S01]  /*d6d0*/  @P1 STG.E desc[UR18][R26.64+0x20], R35 ;  /* 0x000020231a001986 */ /* 0x000fe2000c101912 */
[----:B------:R-:W-:-:S03]  /*d6e0*/  IADD3 R6, P1, R29, R2, RZ ;  /* 0x000000021d067210 */ /* 0x000fc60007f3e0ff */
[----:B------:R1:W-:Y:S01]  /*d6f0*/  @P0 STG.E desc[UR18][R2.64+0x20], R9 ;  /* 0x0000200902000986 */ /* 0x0003e2000c101912 */
[----:B------:R-:W-:Y:S02]  /*d700*/  IADD3.X R7, R31, R3, RZ, P1, !PT ;  /* 0x000000031f077210 */ /* 0x000fe40000ffe4ff */
[C---:B------:R-:W-:Y:S01]  /*d710*/  ISETP.GT.AND P0, PT, R45.reuse, 0x18, PT ;  /* 0x000000182d00780c */ /* 0x040fe20003f04270 */
[----:B0-----:R-:W-:Y:S01]  /*d720*/  FMUL R25, R12, UR20 ;  /* 0x000000140c197c20 */ /* 0x001fe20008400000 */
[----:B------:R-:W-:Y:S01]  /*d730*/  ISETP.GT.AND P1, PT, R45, 0x19, PT ;  /* 0x000000192d00780c */ /* 0x000fe20003f24270 */
[----:B------:R-:W-:Y:S01]  /*d740*/  @P6 STG.E desc[UR18][R4.64], R37 ;  /* 0x0000002504006986 */ /* 0x000fe2000c101912 */
[C---:B------:R-:W-:Y:S02]  /*d750*/  ISETP.GT.AND P6, PT, R44.reuse, RZ, P0 ;  /* 0x000000ff2c00720c */ /* 0x040fe400007c4270 */
[C---:B------:R-:W-:Y:S01]  /*d760*/  ISETP.GT.AND P0, PT, R44.reuse, 0x8, P0 ;  /* 0x000000082c00780c */ /* 0x040fe20000704270 */
[----:B------:R-:W-:Y:S01]  /*d770*/  @P5 STG.E desc[UR18][R6.64], R11 ;  /* 0x0000000b06005986 */ /* 0x000fe2000c101912 */
[----:B------:R-:W-:Y:S01]  /*d780*/  ISETP.GT.AND P5, PT, R44, RZ, P1 ;  /* 0x000000ff2c00720c */ /* 0x000fe20000fa4270 */
[----:B-1----:R-:W-:-:S04]  /*d790*/  IMAD.WIDE.U32 R2, R32, 0x1c, R6 ;  /* 0x0000001c20027825 */ /* 0x002fc800078e0006 */
[----:B------:R-:W-:Y:S01]  /*d7a0*/  FMUL R9, R14, UR20 ;  /* 0x000000140e097c20 */ /* 0x000fe20008400000 */
[----:B------:R0:W-:Y:S01]  /*d7b0*/  @P2 STG.E desc[UR18][R4.64+0x20], R25 ;  /* 0x0000201904002986 */ /* 0x0001e2000c101912 */
[----:B------:R-:W-:Y:S01]  /*d7c0*/  ISETP.GT.AND P1, PT, R44, 0x8, P1 ;  /* 0x000000082c00780c */ /* 0x000fe20000f24270 */
[----:B------:R-:W-:Y:S02]  /*d7d0*/  IMAD.IADD R3, R33, 0x1, R3 ;  /* 0x0000000121037824 */ /* 0x000fe400078e0203 */
[----:B------:R1:W-:Y:S01]  /*d7e0*/  @P4 STG.E desc[UR18][R6.64+0x20], R13 ;  /* 0x0000200d06004986 */ /* 0x0003e2000c101912 */
[----:B------:R-:W-:-:S03]  /*d7f0*/  ISETP.GT.AND P4, PT, R45, 0x21, PT ;  /* 0x000000212d00780c */ /* 0x000fc60003f84270 */
[----:B------:R-:W-:Y:S01]  /*d800*/  @P6 STG.E desc[UR18][R2.64], R9 ;  /* 0x0000000902006986 */ /* 0x000fe2000c101912 */
[----:B0-----:R-:W-:-:S04]  /*d810*/  IADD3 R4, P2, R29, R6, RZ ;  /* 0x000000061d047210 */ /* 0x001fc80007f5e0ff */
[----:B-1----:R-:W-:Y:S01]  /*d820*/  IADD3 R6, P6, R29, R4, RZ ;  /* 0x000000041d067210 */ /* 0x002fe20007fde0ff */
[----:B------:R-:W-:Y:S01]  /*d830*/  IMAD.X R5, R31, 0x1, R7, P2 ;  /* 0x000000011f057824 */ /* 0x000fe200010e0607 */
[----:B------:R-:W-:Y:S01]  /*d840*/  ISETP.GT.AND P2, PT, R45, 0x20, PT ;  /* 0x000000202d00780c */ /* 0x000fe20003f44270 */
[----:B------:R-:W-:Y:S01]  /*d850*/  FMUL R13, R16, UR20 ;  /* 0x00000014100d7c20 */ /* 0x000fe20008400000 */
[----:B------:R-:W-:Y:S02]  /*d860*/  IMAD.WIDE.U32 R10, R32, 0x1c, R4 ;  /* 0x0000001c200a7825 */ /* 0x000fe400078e0004 */
[----:B------:R0:W-:Y:S01]  /*d870*/  @P5 STG.E desc[UR18][R4.64], R15 ;  /* 0x0000000f04005986 */ /* 0x0001e2000c101912 */
[C---:B------:R-:W-:Y:S01]  /*d880*/  ISETP.GT.AND P5, PT, R44.reuse, RZ, P2 ;  /* 0x000000ff2c00720c */ /* 0x040fe200017a4270 */
[----:B------:R-:W-:Y:S01]  /*d890*/  IMAD.X R7, R31, 0x1, R5, P6 ;  /* 0x000000011f077824 */ /* 0x000fe200030e0605 */
[----:B------:R-:W-:Y:S01]  /*d8a0*/  ISETP.GT.AND P6, PT, R44, RZ, P4 ;  /* 0x000000ff2c00720c */ /* 0x000fe200027c4270 */
[----:B------:R-:W-:Y:S01]  /*d8b0*/  FMUL R17, R17, UR20 ;  /* 0x0000001411117c20 */ /* 0x000fe20008400000 */
[----:B------:R-:W-:Y:S01]  /*d8c0*/  IMAD.IADD R11, R33, 0x1, R11 ;  /* 0x00000001210b7824 */ /* 0x000fe200078e020b */
[----:B------:R1:W-:Y:S01]  /*d8d0*/  @P0 STG.E desc[UR18][R2.64+0x20], R13 ;  /* 0x0000200d02000986 */ /* 0x0003e2000c101912 */
[----:B------:R-:W-:Y:S01]  /*d8e0*/  FMUL R19, R19, UR20 ;  /* 0x0000001413137c20 */ /* 0x000fe20008400000 */
[----:B------:R-:W-:Y:S01]  /*d8f0*/  FMUL R25, R20, UR20 ;  /* 0x0000001414197c20 */ /* 0x000fe20008400000 */
[----:B------:R-:W-:Y:S01]  /*d900*/  FMUL R21, R21, UR20 ;  /* 0x0000001415157c20 */ /* 0x000fe20008400000 */
[----:B------:R-:W-:Y:S01]  /*d910*/  FMUL R23, R23, UR20 ;  /* 0x0000001417177c20 */ /* 0x000fe20008400000 */
[----:B0-----:R-:W-:Y:S01]  /*d920*/  FMUL R15, R18, UR20 ;  /* 0x00000014120f7c20 */ /* 0x001fe20008400000 */
[----:B------:R0:W-:Y:S01]  /*d930*/  @P1 STG.E desc[UR18][R4.64+0x20], R17 ;  /* 0x0000201104001986 */ /* 0x0001e2000c101912 */
[----:B------:R-:W-:Y:S01]  /*d940*/  ISETP.GT.AND P1, PT, R45, 0x28, PT ;  /* 0x000000282d00780c */ /* 0x000fe20003f24270 */
[----:B------:R-:W-:-:S02]  /*d950*/  IMAD.WIDE.U32 R8, R32, 0x1c, R6 ;  /* 0x0000001c20087825 */ /* 0x000fc400078e0006 */
[----:B------:R-:W-:Y:S01]  /*d960*/  @P5 STG.E desc[UR18][R10.64], R15 ;  /* 0x0000000f0a005986 */ /* 0x000fe2000c101912 */
[----:B-1----:R-:W-:Y:S02]  /*d970*/  IADD3 R2, P5, R29, R6, RZ ;  /* 0x000000061d027210 */ /* 0x002fe40007fbe0ff */
[C---:B------:R-:W-:Y:S01]  /*d980*/  ISETP.GT.AND P2, PT, R44.reuse, 0x8, P2 ;  /* 0x000000082c00780c */ /* 0x040fe20001744270 */
[----:B------:R-:W-:Y:S01]  /*d990*/  FMUL R153, R153, UR20 ;  /* 0x0000001499997c20 */ /* 0x000fe20008400000 */
[----:B------:R-:W-:Y:S01]  /*d9a0*/  ISETP.GT.AND P0, PT, R45, 0x29, PT ;  /* 0x000000292d00780c */ /* 0x000fe20003f04270 */
[----:B------:R-:W-:Y:S01]  /*d9b0*/  @P6 STG.E desc[UR18][R6.64], R19 ;  /* 0x0000001306006986 */ /* 0x000fe2000c101912 */
[C---:B------:R-:W-:Y:S01]  /*d9c0*/  ISETP.GT.AND P4, PT, R44.reuse, 0x8, P4 ;  /* 0x000000082c00780c */ /* 0x040fe20002784270 */
[----:B------:R-:W-:Y:S01]  /*d9d0*/  IMAD.X R3, R31, 0x1, R7, P5 ;  /* 0x000000011f037824 */ /* 0x000fe200028e0607 */
[C---:B------:R-:W-:Y:S01]  /*d9e0*/  ISETP.GT.AND P6, PT, R44.reuse, RZ, P1 ;  /* 0x000000ff2c00720c */ /* 0x040fe20000fc4270 */
[----:B------:R-:W-:Y:S01]  /*d9f0*/  FMUL R155, R155, UR20 ;  /* 0x000000149b9b7c20 */ /* 0x000fe20008400000 */
[C---:B------:R-:W-:Y:S01]  /*da00*/  ISETP.GT.AND P5, PT, R44.reuse, RZ, P0 ;  /* 0x000000ff2c00720c */ /* 0x040fe200007a4270 */
[----:B------:R-:W-:Y:S01]  /*da10*/  FMUL R157, R157, UR20 ;  /* 0x000000149d9d7c20 */ /* 0x000fe20008400000 */
[----:B------:R-:W-:Y:S01]  /*da20*/  ISETP.GT.AND P1, PT, R44, 0x8, P1 ;  /* 0x000000082c00780c */ /* 0x000fe20000f24270 */
[----:B------:R-:W-:-:S02]  /*da30*/  IMAD.IADD R9, R33, 0x1, R9 ;  /* 0x0000000121097824 */ /* 0x000fc400078e0209 */
[----:B------:R-:W-:Y:S01]  /*da40*/  FMUL R13, R22, UR20 ;  /* 0x00000014160d7c20 */ /* 0x000fe20008400000 */
[----:B------:R1:W-:Y:S01]  /*da50*/  @P2 STG.E desc[UR18][R10.64+0x20], R25 ;  /* 0x000020190a002986 */ /* 0x0003e2000c101912 */
[----:B------:R-:W-:-:S03]  /*da60*/  ISETP.GT.AND P2, PT, R45, 0x30, PT ;  /* 0x000000302d00780c */ /* 0x000fc60003f44270 */
[----:B------:R2:W-:Y:S01]  /*da70*/  @P4 STG.E desc[UR18][R6.64+0x20], R21 ;  /* 0x0000201506004986 */ /* 0x0005e2000c101912 */
[----:B------:R-:W-:-:S03]  /*da80*/  ISETP.GT.AND P0, PT, R44, 0x8, P0 ;  /* 0x000000082c00780c */ /* 0x000fc60000704270 */
[----:B------:R3:W-:Y:S01]  /*da90*/  @P6 STG.E desc[UR18][R8.64], R13 ;  /* 0x0000000d08006986 */ /* 0x0007e2000c101912 */
[----:B------:R-:W-:-:S03]  /*daa0*/  ISETP.GT.AND P4, PT, R44, RZ, P2 ;  /* 0x000000ff2c00720c */ /* 0x000fc60001784270 */
[----:B------:R-:W-:Y:S01]  /*dab0*/  @P5 STG.E desc[UR18][R2.64], R23 ;  /* 0x0000001702005986 */ /* 0x000fe2000c101912 */
[----:B------:R-:W-:Y:S01]  /*dac0*/  ISETP.GT.AND P5, PT, R45, 0x31, PT ;  /* 0x000000312d00780c */ /* 0x000fe20003fa4270 */
[----:B0-----:R-:W-:Y:S02]  /*dad0*/  IMAD.WIDE.U32 R4, R32, 0x1c, R2 ;  /* 0x0000001c20047825 */ /* 0x001fe400078e0002 */
[----:B------:R-:W-:Y:S01]  /*dae0*/  @P1 STG.E desc[UR18][R8.64+0x20], R153 ;  /* 0x0000209908001986 */ /* 0x000fe2000c101912 */
[----:B------:R-:W-:Y:S01]  /*daf0*/  ISETP.GT.AND P1, PT, R44, RZ, P5 ;  /* 0x000000ff2c00720c */ /* 0x000fe20002f24270 */
[----:B-1----:R-:W-:Y:S01]  /*db00*/  FMUL R11, R154, UR20 ;  /* 0x000000149a0b7c20 */ /* 0x002fe20008400000 */
[----:B--2---:R-:W-:Y:S01]  /*db10*/  IADD3 R6, P6, R29, R2, RZ ;  /* 0x000000021d067210 */ /* 0x004fe20007fde0ff */
[----:B------:R-:W-:Y:S01]  /*db20*/  IMAD.IADD R5, R33, 0x1, R5 ;  /* 0x0000000121057824 */ /* 0x000fe200078e0205 */
[----:B------:R-:W-:Y:S01]  /*db30*/  ISETP.GT.AND P2, PT, R44, 0x8, P2 ;  /* 0x000000082c00780c */ /* 0x000fe20001744270 */
[----:B---3--:R-:W-:Y:S01]  /*db40*/  FMUL R13, R156, UR20 ;  /* 0x000000149c0d7c20 */ /* 0x008fe20008400000 */
[----:B------:R0:W-:Y:S01]  /*db50*/  @P0 STG.E desc[UR18][R2.64+0x20], R11 ;  /* 0x0000200b02000986 */ /* 0x0001e2000c101912 */
[----:B------:R-:W-:Y:S01]  /*db60*/  IMAD.X R7, R31, 0x1, R3, P6 ;  /* 0x000000011f077824 */ /* 0x000fe200030e0603 */
[----:B------:R-:W-:-:S02]  /*db70*/  ISETP.GT.AND P0, PT, R45, 0x38, PT ;  /* 0x000000382d00780c */ /* 0x000fc40003f04270 */
[----:B------:R-:W-:Y:S01]  /*db80*/  @P4 STG.E desc[UR18][R4.64], R155 ;  /* 0x0000009b04004986 */ /* 0x000fe2000c101912 */
[----:B------:R-:W-:Y:S02]  /*db90*/  ISETP.GT.AND P4, PT, R45, 0x39, PT ;  /* 0x000000392d00780c */ /* 0x000fe40003f84270 */
[C---:B------:R-:W-:Y:S01]  /*dba0*/  ISETP.GT.AND P5, PT, R44.reuse, 0x8, P5 ;  /* 0x000000082c00780c */ /* 0x040fe20002fa4270 */
[----:B------:R-:W-:Y:S01]  /*dbb0*/  @P1 STG.E desc[UR18][R6.64], R13 ;  /* 0x0000000d06001986 */ /* 0x000fe2000c101912 */
[C---:B------:R-:W-:Y:S02]  /*dbc0*/  ISETP.GT.AND P6, PT, R44.reuse, RZ, P0 ;  /* 0x000000ff2c00720c */ /* 0x040fe400007c4270 */
[----:B------:R-:W-:Y:S01]  /*dbd0*/  ISETP.GT.AND P1, PT, R44, RZ, P4 ;  /* 0x000000ff2c00720c */ /* 0x000fe20002724270 */
[----:B0-----:R-:W-:Y:S01]  /*dbe0*/  IMAD.WIDE.U32 R2, R32, 0x1c, R6 ;  /* 0x0000001c20027825 */ /* 0x001fe200078e0006 */
[----:B------:R-:W-:Y:S01]  /*dbf0*/  @P2 STG.E desc[UR18][R4.64+0x20], R157 ;  /* 0x0000209d04002986 */ /* 0x000fe2000c101912 */
[----:B------:R-:W-:-:S02]  /*dc00*/  IADD3 R8, P2, R29, R6, RZ ;  /* 0x000000061d087210 */ /* 0x000fc40007f5e0ff */
[----:B------:R-:W-:Y:S01]  /*dc10*/  FMUL R15, R158, UR20 ;  /* 0x000000149e0f7c20 */ /* 0x000fe20008400000 */
[----:B------:R-:W-:Y:S01]  /*dc20*/  IMAD.IADD R3, R33, 0x1, R3 ;  /* 0x0000000121037824 */ /* 0x000fe200078e0203 */
[----:B------:R-:W2:Y:S01]  /*dc30*/  LDL.LU R16, [R1+0x20] ;  /* 0x0000200001107983 */ /* 0x000ea20000300800 */
[----:B------:R-:W-:Y:S01]  /*dc40*/  FMUL R159, R159, UR20 ;  /* 0x000000149f9f7c20 */ /* 0x000fe20008400000 */
[----:B------:R-:W-:Y:S01]  /*dc50*/  IADD3.X R9, R31, R7, RZ, P2, !PT ;  /* 0x000000071f097210 */ /* 0x000fe200017fe4ff */
[----:B------:R-:W-:Y:S01]  /*dc60*/  FMUL R17, R160, UR20 ;  /* 0x00000014a0117c20 */ /* 0x000fe20008400000 */
[----:B------:R-:W3:Y:S04]  /*dc70*/  LDL.LU R18, [R1+0x1c] ;  /* 0x00001c0001127983 */ /* 0x000ee80000300800 */
[----:B------:R-:W4:Y:S04]  /*dc80*/  LDL.LU R20, [R1+0x14] ;  /* 0x0000140001147983 */ /* 0x000f280000300800 */
[----:B------:R-:W2:Y:S01]  /*dc90*/  LDL.LU R22, [R1+0xc] ;  /* 0x00000c0001167983 */ /* 0x000ea20000300800 */
[----:B------:R-:W-:-:S03]  /*dca0*/  ISETP.GT.AND P2, PT, R45, 0x40, PT ;  /* 0x000000402d00780c */ /* 0x000fc60003f44270 */
[----:B------:R0:W-:Y:S01]  /*dcb0*/  @P5 STG.E desc[UR18][R6.64+0x20], R15 ;  /* 0x0000200f06005986 */ /* 0x0001e2000c101912 */
[----:B------:R-:W-:-:S03]  /*dcc0*/  IADD3 R10, P5, R29, R8, RZ ;  /* 0x000000081d0a7210 */ /* 0x000fc60007fbe0ff */
[----:B------:R-:W-:Y:S01]  /*dcd0*/  @P6 STG.E desc[UR18][R2.64], R159 ;  /* 0x0000009f02006986 */ /* 0x000fe2000c101912 */
[----:B------:R-:W-:-:S03]  /*dce0*/  ISETP.GT.AND P0, PT, R44, 0x8, P0 ;  /* 0x000000082c00780c */ /* 0x000fc60000704270 */
[----:B------:R1:W-:Y:S01]  /*dcf0*/  @P1 STG.E desc[UR18][R8.64], R17 ;  /* 0x0000001108001986 */ /* 0x0003e2000c101912 */
[----:B------:R-:W-:Y:S01]  /*dd00*/  ISETP.GT.AND P1, PT, R45, 0x41, PT ;  /* 0x000000412d00780c */ /* 0x000fe20003f24270 */
[--C-:B------:R-:W-:Y:S01]  /*dd10*/  IMAD.X R11, R31, 0x1, R9.reuse, P5 ;  /* 0x000000011f0b7824 */ /* 0x100fe200028e0609 */
[C---:B------:R-:W-:Y:S01]  /*dd20*/  ISETP.GT.AND P4, PT, R44.reuse, 0x8, P4 ;  /* 0x000000082c00780c */ /* 0x040fe20002784270 */
[----:B------:R-:W-:Y:S01]  /*dd30*/  FMUL R161, R161, UR20 ;  /* 0x00000014a1a17c20 */ /* 0x000fe20008400000 */
[C---:B------:R-:W-:Y:S01]  /*dd40*/  ISETP.GT.AND P6, PT, R44.reuse, RZ, P2 ;  /* 0x000000ff2c00720c */ /* 0x040fe200017c4270 */
[----:B------:R-:W-:Y:S01]  /*dd50*/  FMUL R163, R163, UR20 ;  /* 0x00000014a3a37c20 */ /* 0x000fe20008400000 */
[C---:B------:R-:W-:Y:S01]  /*dd60*/  ISETP.GT.AND P5, PT, R44.reuse, RZ, P1 ;  /* 0x000000ff2c00720c */ /* 0x040fe20000fa4270 */
[----:B------:R-:W-:Y:S01]  /*dd70*/  FMUL R165, R165, UR20 ;  /* 0x00000014a5a57c20 */ /* 0x000fe20008400000 */
[----:B------:R-:W-:Y:S01]  /*dd80*/  ISETP.GT.AND P2, PT, R44, 0x8, P2 ;  /* 0x000000082c00780c */ /* 0x000fe20001744270 */
[----:B0-----:R-:W-:-:S04]  /*dd90*/  IMAD.WIDE.U32 R6, R32, 0x1c, R8 ;  /* 0x0000001c20067825 */ /* 0x001fc800078e0008 */
[----:B------:R-:W-:Y:S01]  /*dda0*/  FMUL R15, R162, UR20 ;  /* 0x00000014a20f7c20 */ /* 0x000fe20008400000 */
[----:B-1----:R-:W-:Y:S01]  /*ddb0*/  FMUL R17, R164, UR20 ;  /* 0x00000014a4117c20 */ /* 0x002fe20008400000 */
[----:B------:R-:W-:Y:S01]  /*ddc0*/  FMUL R167, R167, UR20 ;  /* 0x00000014a7a77c20 */ /* 0x000fe20008400000 */
[----:B------:R-:W-:Y:S01]  /*ddd0*/  IMAD.IADD R7, R33, 0x1, R7 ;  /* 0x0000000121077824 */ /* 0x000fe200078e0207 */
[----:B------:R-:W-:Y:S01]  /*dde0*/  @P0 STG.E desc[UR18][R2.64+0x20], R161 ;  /* 0x000020a102000986 */ /* 0x000fe2000c101912 */
[----:B------:R-:W-:-:S03]  /*ddf0*/  ISETP.GT.AND P0, PT, R45, 0x48, PT ;  /* 0x000000482d00780c */ /* 0x000fc60003f04270 */
[----:B------:R0:W-:Y:S01]  /*de00*/  @P4 STG.E desc[UR18][R8.64+0x20], R15 ;  /* 0x0000200f08004986 */ /* 0x0001e2000c101912 */
[----:B------:R-:W-:-:S03]  /*de10*/  ISETP.GT.AND P1, PT, R44, 0x8, P1 ;  /* 0x000000082c00780c */ /* 0x000fc60000f24270 */
[----:B------:R-:W-:Y:S01]  /*de20*/  @P6 STG.E desc[UR18][R6.64], R163 ;  /* 0x000000a306006986 */ /* 0x000fe2000c101912 */
[----:B------:R-:W-:-:S03]  /*de30*/  ISETP.GT.AND P4, PT, R44, RZ, P0 ;  /* 0x000000ff2c00720c */ /* 0x000fc60000784270 */
[----:B------:R-:W-:Y:S04]  /*de40*/  @P5 STG.E desc[UR18][R10.64], R17 ;  /* 0x000000110a005986 */ /* 0x000fe8000c101912 */
[----:B------:R1:W-:Y:S01]  /*de50*/  @P2 STG.E desc[UR18][R6.64+0x20], R165 ;  /* 0x000020a506002986 */ /* 0x0003e2000c101912 */
[----:B------:R-:W-:Y:S01]  /*de60*/  ISETP.GT.AND P2, PT, R45, 0x49, PT ;  /* 0x000000492d00780c */ /* 0x000fe20003f44270 */
[----:B------:R-:W-:-:S04]  /*de70*/  IMAD.WIDE.U32 R4, R32, 0x1c, R10 ;  /* 0x0000001c20047825 */ /* 0x000fc800078e000a */
[----:B0-----:R-:W-:Y:S01]  /*de80*/  FMUL R9, R166, UR20 ;  /* 0x00000014a6097c20 */ /* 0x001fe20008400000 */
[----:B------:R-:W-:Y:S01]  /*de90*/  FMUL R169, R169, UR20 ;  /* 0x00000014a9a97c20 */ /* 0x000fe20008400000 */
[C---:B------:R-:W-:Y:S01]  /*dea0*/  ISETP.GT.AND P5, PT, R44.reuse, RZ, P2 ;  /* 0x000000ff2c00720c */ /* 0x040fe200017a4270 */
[----:B------:R-:W-:Y:S01]  /*deb0*/  IMAD.IADD R5, R33, 0x1, R5 ;  /* 0x0000000121057824 */ /* 0x000fe200078e0205 */
[----:B------:R-:W-:Y:S01]  /*dec0*/  IADD3 R12, P6, R29, R10, RZ ;  /* 0x0000000a1d0c7210 */ /* 0x000fe20007fde0ff */
[----:B------:R-:W-:Y:S01]  /*ded0*/  FMUL R171, R171, UR20 ;  /* 0x00000014abab7c20 */ /* 0x000fe20008400000 */
[----:B------:R-:W-:Y:S01]  /*dee0*/  ISETP.GT.AND P0, PT, R44, 0x8, P0 ;  /* 0x000000082c00780c */ /* 0x000fe20000704270 */
[----:B------:R0:W-:Y:S01]  /*def0*/  @P1 STG.E desc[UR18][R10.64+0x20], R9 ;  /* 0x000020090a001986 */ /* 0x0001e2000c101912 */
[----:B------:R-:W-:Y:S01]  /*df00*/  FMUL R15, R168, UR20 ;  /* 0x00000014a80f7c20 */ /* 0x000fe20008400000 */
[----:B------:R-:W-:Y:S02]  /*df10*/  IMAD.X R13, R31, 0x1, R11, P6 ;  /* 0x000000011f0d7824 */ /* 0x000fe400030e060b */
[----:B------:R-:W-:Y:S01]  /*df20*/  @P4 STG.E desc[UR18][R4.64], R167 ;  /* 0x000000a704004986 */ /* 0x000fe2000c101912 */
[----:B------:R-:W-:-:S02]  /*df30*/  ISETP.GT.AND P4, PT, R45, 0x50, PT ;  /* 0x000000502d00780c */ /* 0x000fc40003f84270 */
[----:B------:R-:W-:Y:S01]  /*df40*/  ISETP.GT.AND P1, PT, R45, 0x51, PT ;  /* 0x000000512d00780c */ /* 0x000fe20003f24270 */
[----:B------:R0:W-:Y:S01]  /*df50*/  @P5 STG.E desc[UR18][R12.64], R15 ;  /* 0x0000000f0c005986 */ /* 0x0001e2000c101912 */
[C---:B------:R-:W-:Y:S02]  /*df60*/  ISETP.GT.AND P2, PT, R44.reuse, 0x8, P2 ;  /* 0x000000082c00780c */ /* 0x040fe40001744270 */
[C---:B------:R-:W-:Y:S01]  /*df70*/  ISETP.GT.AND P6, PT, R44.reuse, RZ, P4 ;  /* 0x000000ff2c00720c */ /* 0x040fe200027c4270 */
[----:B------:R-:W-:Y:S01]  /*df80*/  FMUL R173, R173, UR20 ;  /* 0x00000014adad7c20 */ /* 0x000fe20008400000 */
[C---:B------:R-:W-:Y:S01]  /*df90*/  ISETP.GT.AND P5, PT, R44.reuse, RZ, P1 ;  /* 0x000000ff2c00720c */ /* 0x040fe20000fa4270 */
[----:B------:R0:W-:Y:S01]  /*dfa0*/  @P0 STG.E desc[UR18][R4.64+0x20], R169 ;  /* 0x000020a904000986 */ /* 0x0001e2000c101912 */
[----:B------:R-:W-:Y:S01]  /*dfb0*/  ISETP.GT.AND P4, PT, R44, 0x8, P4 ;  /* 0x000000082c00780c */ /* 0x000fe20002784270 */
[----:B------:R-:W-:Y:S01]  /*dfc0*/  IMAD.WIDE.U32 R2, R32, 0x1c, R12 ;  /* 0x0000001c20027825 */ /* 0x000fe200078e000c */
[----:B-1----:R-:W-:-:S03]  /*dfd0*/  IADD3 R6, P0, R29, R12, RZ ;  /* 0x0000000c1d067210 */ /* 0x002fc60007f1e0ff */
[----:B0-----:R-:W-:Y:S01]  /*dfe0*/  FMUL R11, R170, UR20 ;  /* 0x00000014aa0b7c20 */ /* 0x001fe20008400000 */
[----:B------:R-:W-:Y:S01]  /*dff0*/  ISETP.GT.AND P1, PT, R44, 0x8, P1 ;  /* 0x000000082c00780c */ /* 0x000fe20000f24270 */
[----:B------:R-:W-:Y:S02]  /*e000*/  IMAD.IADD R3, R33, 0x1, R3 ;  /* 0x0000000121037824 */ /* 0x000fe400078e0203 */
[----:B------:R-:W-:Y:S01]  /*e010*/  FMUL R17, R172, UR20 ;  /* 0x00000014ac117c20 */ /* 0x000fe20008400000 */
[----:B------:R-:W-:Y:S01]  /*e020*/  IMAD.X R7, R31, 0x1, R13, P0 ;  /* 0x000000011f077824 */ /* 0x000fe200000e060d */
[----:B------:R0:W-:Y:S01]  /*e030*/  @P2 STG.E desc[UR18][R12.64+0x20], R11 ;  /* 0x0000200b0c002986 */ /* 0x0001e2000c101912 */
[----:B------:R-:W-:-:S03]  /*e040*/  FMUL R15, R174, UR20 ;  /* 0x00000014ae0f7c20 */ /* 0x000fc60008400000 */
[----:B------:R-:W-:Y:S04]  /*e050*/  @P6 STG.E desc[UR18][R2.64], R171 ;  /* 0x000000ab02006986 */ /* 0x000fe8000c101912 */
[----:B------:R-:W-:Y:S04]  /*e060*/  @P5 STG.E desc[UR18][R6.64], R17 ;  /* 0x0000001106005986 */ /* 0x000fe8000c101912 */
[----:B------:R-:W-:Y:S01]  /*e070*/  @P4 STG.E desc[UR18][R2.64+0x20], R173 ;  /* 0x000020ad02004986 */ /* 0x000fe2000c101912 */
[C---:B------:R-:W-:Y:S02]  /*e080*/  ISETP.GT.AND P4, PT, R45.reuse, 0x58, PT ;  /* 0x000000582d00780c */ /* 0x040fe40003f84270 */
[----:B------:R-:W-:Y:S01]  /*e090*/  ISETP.GT.AND P2, PT, R45, 0x59, PT ;  /* 0x000000592d00780c */ /* 0x000fe20003f44270 */
[----:B------:R1:W-:Y:S01]  /*e0a0*/  @P1 STG.E desc[UR18][R6.64+0x20], R15 ;  /* 0x0000200f06001986 */ /* 0x0003e2000c101912 */
[----:B------:R-:W-:Y:S01]  /*e0b0*/  ISETP.GT.AND P1, PT, R44, RZ, P4 ;  /* 0x000000ff2c00720c */ /* 0x000fe20002724270 */
[----:B------:R-:W-:Y:S01]  /*e0c0*/  IMAD.WIDE.U32 R4, R32, 0x1c, R6 ;  /* 0x0000001c20047825 */ /* 0x000fe200078e0006 */
[----:B------:R-:W-:-:S03]  /*e0d0*/  ISETP.GT.AND P5, PT, R44, RZ, P2 ;  /* 0x000000ff2c00720c */ /* 0x000fc600017a4270 */
[----:B------:R-:W-:Y:S01]  /*e0e0*/  FMUL R175, R175, UR20 ;  /* 0x00000014afaf7c20 */ /* 0x000fe20008400000 */
[----:B------:R-:W-:Y:S01]  /*e0f0*/  IADD3 R8, P0, R29, R6, RZ ;  /* 0x000000061d087210 */ /* 0x000fe20007f1e0ff */
[----:B------:R-:W-:Y:S01]  /*e100*/  IMAD.IADD R5, R33, 0x1, R5 ;  /* 0x0000000121057824 */ /* 0x000fe200078e0205 */
[----:B------:R-:W-:Y:S01]  /*e110*/  ISETP.GT.AND P4, PT, R44, 0x8, P4 ;  /* 0x000000082c00780c */ /* 0x000fe20002784270 */
[----:B0-----:R-:W-:Y:S01]  /*e120*/  FMUL R13, R176, UR20 ;  /* 0x00000014b00d7c20 */ /* 0x001fe20008400000 */
[----:B------:R-:W-:Y:S01]  /*e130*/  ISETP.GT.AND P2, PT, R44, 0x8, P2 ;  /* 0x000000082c00780c */ /* 0x000fe20001744270 */
[----:B------:R-:W-:Y:S01]  /*e140*/  IMAD.X R9, R31, 0x1, R7, P0 ;  /* 0x000000011f097824 */ /* 0x000fe200000e0607 */
[----:B------:R-:W-:Y:S01]  /*e150*/  ISETP.GT.AND P0, PT, R45, 0x60, PT ;  /* 0x000000602d00780c */ /* 0x000fe20003f04270 */
[----:B------:R-:W-:Y:S01]  /*e160*/  FMUL R177, R177, UR20 ;  /* 0x00000014b1b17c20 */ /* 0x000fe20008400000 */
[----:B------:R-:W-:Y:S01]  /*e170*/  FMUL R179, R179, UR20 ;  /* 0x00000014b3b37c20 */ /* 0x000fe20008400000 */
[----:B------:R-:W-:Y:S01]  /*e180*/  @P1 STG.E desc[UR18][R4.64], R175 ;  /* 0x000000af04001986 */ /* 0x000fe2000c101912 */
[----:B------:R-:W-:-:S02]  /*e190*/  ISETP.GT.AND P1, PT, R45, 0x61, PT ;  /* 0x000000612d00780c */ /* 0x000fc40003f24270 */
[C---:B------:R-:W-:Y:S01]  /*e1a0*/  ISETP.GT.AND P6, PT, R44.reuse, RZ, P0 ;  /* 0x000000ff2c00720c */ /* 0x040fe200007c4270 */
[----:B------:R-:W-:Y:S01]  /*e1b0*/  @P5 STG.E desc[UR18][R8.64], R13 ;  /* 0x0000000d08005986 */ /* 0x000fe2000c101912 */
[----:B------:R-:W-:Y:S01]  /*e1c0*/  ISETP.GT.AND P5, PT, R44, RZ, P1 ;  /* 0x000000ff2c00720c */ /* 0x000fe20000fa4270 */
[----:B------:R-:W-:-:S04]  /*e1d0*/  IMAD.WIDE.U32 R10, R32, 0x1c, R8 ;  /* 0x0000001c200a7825 */ /* 0x000fc800078e0008 */
[----:B-1----:R-:W-:Y:S01]  /*e1e0*/  FMUL R7, R178, UR20 ;  /* 0x00000014b2077c20 */ /* 0x002fe20008400000 */
[----:B------:R0:W-:Y:S01]  /*e1f0*/  @P4 STG.E desc[UR18][R4.64+0x20], R177 ;  /* 0x000020b104004986 */ /* 0x0001e2000c101912 */
[----:B------:R-:W-:Y:S02]  /*e200*/  ISETP.GT.AND P0, PT, R44, 0x8, P0 ;  /* 0x000000082c00780c */ /* 0x000fe40000704270 */
[----:B------:R-:W-:Y:S01]  /*e210*/  IADD3 R2, P4, R29, R8, RZ ;  /* 0x000000081d027210 */ /* 0x000fe20007f9e0ff */
[----:B------:R-:W-:Y:S01]  /*e220*/  IMAD.IADD R11, R33, 0x1, R11 ;  /* 0x00000001210b7824 */ /* 0x000fe200078e020b */
[----:B------:R1:W-:Y:S01]  /*e230*/  @P2 STG.E desc[UR18][R8.64+0x20], R7 ;  /* 0x0000200708002986 */ /* 0x0003e2000c101912 */
[----:B------:R-:W-:Y:S01]  /*e240*/  FMUL R15, R180, UR20 ;  /* 0x00000014b40f7c20 */ /* 0x000fe20008400000 */
[----:B------:R-:W-:Y:S02]  /*e250*/  IADD3.X R3, R31, R9, RZ, P4, !PT ;  /* 0x000000091f037210 */ /* 0x000fe400027fe4ff */
[----:B------:R-:W-:Y:S01]  /*e260*/  ISETP.GT.AND P2, PT, R45, 0x68, PT ;  /* 0x000000682d00780c */ /* 0x000fe20003f44270 */
[----:B------:R-:W-:Y:S01]  /*e270*/  FMUL R181, R181, UR20 ;  /* 0x00000014b5b57c20 */ /* 0x000fe20008400000 */
[----:B------:R-:W-:Y:S01]  /*e280*/  ISETP.GT.AND P4, PT, R45, 0x69, PT ;  /* 0x000000692d00780c */ /* 0x000fe20003f84270 */
[----:B------:R-:W-:Y:S01]  /*e290*/  FMUL R183, R183, UR20 ;  /* 0x00000014b7b77c20 */ /* 0x000fe20008400000 */
[C---:B------:R-:W-:Y:S01]  /*e2a0*/  ISETP.GT.AND P1, PT, R44.reuse, 0x8, P1 ;  /* 0x000000082c00780c */ /* 0x040fe20000f24270 */
[----:B------:R-:W-:Y:S01]  /*e2b0*/  @P6 STG.E desc[UR18][R10.64], R179 ;  /* 0x000000b30a006986 */ /* 0x000fe2000c101912 */
[----:B------:R-:W-:-:S03]  /*e2c0*/  ISETP.GT.AND P6, PT, R44, RZ, P2 ;  /* 0x000000ff2c00720c */ /* 0x000fc600017c4270 */
[----:B------:R-:W-:Y:S01]  /*e2d0*/  @P5 STG.E desc[UR18][R2.64], R15 ;  /* 0x0000000f02005986 */ /* 0x000fe2000c101912 */
[----:B------:R-:W-:Y:S01]  /*e2e0*/  ISETP.GT.AND P5, PT, R44, RZ, P4 ;  /* 0x000000ff2c00720c */ /* 0x000fe200027a4270 */
[----:B0-----:R-:W-:Y:S02]  /*e2f0*/  IMAD.WIDE.U32 R4, R32, 0x1c, R2 ;  /* 0x0000001c20047825 */ /* 0x001fe400078e0002 */
[----:B------:R0:W-:Y:S01]  /*e300*/  @P0 STG.E desc[UR18][R10.64+0x20], R181 ;  /* 0x000020b50a000986 */ /* 0x0001e2000c101912 */
[----:B------:R-:W-:Y:S01]  /*e310*/  IADD3 R6, P0, R29, R2, RZ ;  /* 0x000000021d067210 */ /* 0x000fe20007f1e0ff */
[----:B------:R-:W-:Y:S01]  /*e320*/  FMUL R17, R182, UR20 ;  /* 0x00000014b6117c20 */ /* 0x000fe20008400000 */
[----:B------:R-:W-:Y:S02]  /*e330*/  IMAD.IADD R13, R33, 0x1, R5 ;  /* 0x00000001210d7824 */ /* 0x000fe400078e0205 */
[----:B------:R-:W-:Y:S01]  /*e340*/  FMUL R19, R184, UR20 ;  /* 0x00000014b8137c20 */ /* 0x000fe20008400000 */
[----:B------:R-:W-:-:S02]  /*e350*/  IMAD.MOV.U32 R12, RZ, RZ, R4 ;  /* 0x000000ffff0c7224 */ /* 0x000fc400078e0004 */
[----:B------:R-:W-:Y:S01]  /*e360*/  FMUL R185, R185, UR20 ;  /* 0x00000014b9b97c20 */ /* 0x000fe20008400000 */
[----:B-1----:R-:W-:Y:S01]  /*e370*/  IMAD.X R7, R31, 0x1, R3, P0 ;  /* 0x000000011f077824 */ /* 0x002fe200000e0603 */
[----:B------:R1:W-:Y:S01]  /*e380*/  @P1 STG.E desc[UR18][R2.64+0x20], R17 ;  /* 0x0000201102001986 */ /* 0x0003e2000c101912 */
[----:B------:R-:W-:Y:S02]  /*e390*/  ISETP.GT.AND P1, PT, R45, 0x70, PT ;  /* 0x000000702d00780c */ /* 0x000fe40003f24270 */
[C---:B------:R-:W-:Y:S01]  /*e3a0*/  ISETP.GT.AND P2, PT, R44.reuse, 0x8, P2 ;  /* 0x000000082c00780c */ /* 0x040fe20001744270 */
[----:B------:R-:W-:Y:S01]  /*e3b0*/  @P6 STG.E desc[UR18][R12.64], R183 ;  /* 0x000000b70c006986 */ /* 0x000fe2000c101912 */
[C---:B------:R-:W-:Y:S02]  /*e3c0*/  ISETP.GT.AND P4, PT, R44.reuse, 0x8, P4 ;  /* 0x000000082c00780c */ /* 0x040fe40002784270 */
[----:B------:R-:W-:Y:S01]  /*e3d0*/  IADD3 R8, P6, R29, R6, RZ ;  /* 0x000000061d087210 */ /* 0x000fe20007fde0ff */
[----:B------:R-:W-:Y:S01]  /*e3e0*/  @P5 STG.E desc[UR18][R6.64], R19 ;  /* 0x0000001306005986 */ /* 0x000fe2000c101912 */
[----:B------:R-:W-:Y:S01]  /*e3f0*/  ISETP.GT.AND P5, PT, R44, RZ, P1 ;  /* 0x000000ff2c00720c */ /* 0x000fe20000fa4270 */
[----:B------:R-:W-:Y:S01]  /*e400*/  IMAD.WIDE.U32 R4, R32, 0x1c, R6 ;  /* 0x0000001c20047825 */ /* 0x000fe200078e0006 */
[----:B------:R-:W-:-:S03]  /*e410*/  ISETP.GT.AND P0, PT, R45, 0x71, PT ;  /* 0x000000712d00780c */ /* 0x000fc60003f04270 */
[----:B------:R-:W-:Y:S01]  /*e420*/  FMUL R187, R187, UR20 ;  /* 0x00000014bbbb7c20 */ /* 0x000fe20008400000 */
[----:B------:R-:W-:Y:S01]  /*e430*/  FMUL R189, R189, UR20 ;  /* 0x00000014bdbd7c20 */ /* 0x000fe20008400000 */
[----:B------:R-:W-:Y:S02]  /*e440*/  IMAD.X R9, R31, 0x1, R7, P6 ;  /* 0x000000011f097824 */ /* 0x000fe400030e0607 */
[----:B------:R-:W-:Y:S01]  /*e450*/  FMUL R191, R191, UR20 ;  /* 0x00000014bfbf7c20 */ /* 0x000fe20008400000 */
[----:B0-----:R-:W-:Y:S02]  /*e460*/  IMAD.IADD R11, R33, 0x1, R5 ;  /* 0x00000001210b7824 */ /* 0x001fe400078e0205 */
[----:B------:R-:W-:Y:S01]  /*e470*/  FMUL R5, R186, UR20 ;  /* 0x00000014ba057c20 */ /* 0x000fe20008400000 */
[----:B------:R-:W-:Y:S01]  /*e480*/  IMAD.MOV.U32 R10, RZ, RZ, R4 ;  /* 0x000000ffff0a7224 */ /* 0x000fe200078e0004 */
[----:B------:R-:W-:Y:S01]  /*e490*/  ISETP.GT.AND P6, PT, R44, RZ, P0 ;  /* 0x000000ff2c00720c */ /* 0x000fe200007c4270 */
[----:B-1----:R-:W-:Y:S01]  /*e4a0*/  IMAD.WIDE.U32 R2, R32, 0x1c, R8 ;  /* 0x0000001c20027825 */ /* 0x002fe200078e0008 */
[----:B------:R-:W-:Y:S01]  /*e4b0*/  @P2 STG.E desc[UR18][R12.64+0x20], R185 ;  /* 0x000020b90c002986 */ /* 0x000fe2000c101912 */
[----:B------:R-:W-:-:S02]  /*e4c0*/  ISETP.GT.AND P1, PT, R44, 0x8, P1 ;  /* 0x000000082c00780c */ /* 0x000fc40000f24270 */
[----:B------:R-:W-:Y:S01]  /*e4d0*/  IMAD.MOV.U32 R14, RZ, RZ, R2 ;  /* 0x000000ffff0e7224 */ /* 0x000fe200078e0002 */
[----:B------:R0:W-:Y:S01]  /*e4e0*/  @P4 STG.E desc[UR18][R6.64+0x20], R5 ;  /* 0x0000200506004986 */ /* 0x0001e2000c101912 */
[----:B------:R-:W-:-:S03]  /*e4f0*/  ISETP.GT.AND P2, PT, R45, 0x78, PT ;  /* 0x000000782d00780c */ /* 0x000fc60003f44270 */
[----:B------:R-:W-:Y:S01]  /*e500*/  @P5 STG.E desc[UR18][R10.64], R187 ;  /* 0x000000bb0a005986 */ /* 0x000fe2000c101912 */
[----:B------:R-:W-:Y:S01]  /*e510*/  IADD3 R2, P5, R29, R8, RZ ;  /* 0x000000081d027210 */ /* 0x000fe20007fbe0ff */
[----:B------:R-:W-:Y:S01]  /*e520*/  FMUL R17, R188, UR20 ;  /* 0x00000014bc117c20 */ /* 0x000fe20008400000 */
[----:B------:R-:W-:Y:S01]  /*e530*/  IMAD.IADD R15, R33, 0x1, R3 ;  /* 0x00000001210f7824 */ /* 0x000fe200078e0203 */
[----:B------:R-:W-:Y:S01]  /*e540*/  ISETP.GT.AND P4, PT, R45, 0x79, PT ;  /* 0x000000792d00780c */ /* 0x000fe20003f84270 */
[----:B------:R-:W-:Y:S01]  /*e550*/  FMUL R193, R193, UR20 ;  /* 0x00000014c1c17c20 */ /* 0x000fe20008400000 */
[----:B------:R-:W-:Y:S01]  /*e560*/  IMAD.X R3, R31, 0x1, R9, P5 ;  /* 0x000000011f037824 */ /* 0x000fe200028e0609 */
[C---:B------:R-:W-:Y:S01]  /*e570*/  ISETP.GT.AND P0, PT, R44.reuse, 0x8, P0 ;  /* 0x000000082c00780c */ /* 0x040fe20000704270 */
[----:B------:R-:W-:Y:S01]  /*e580*/  FMUL R195, R195, UR20 ;  /* 0x00000014c3c37c20 */ /* 0x000fe20008400000 */
[C---:B------:R-:W-:Y:S01]  /*e590*/  ISETP.GT.AND P5, PT, R44.reuse, RZ, P2 ;  /* 0x000000ff2c00720c */ /* 0x040fe200017a4270 */
[----:B------:R1:W-:Y:S01]  /*e5a0*/  @P6 STG.E desc[UR18][R8.64], R17 ;  /* 0x0000001108006986 */ /* 0x0003e2000c101912 */
[----:B------:R-:W-:-:S02]  /*e5b0*/  ISETP.GT.AND P6, PT, R44, RZ, P4 ;  /* 0x000000ff2c00720c */ /* 0x000fc400027c4270 */
[----:B------:R-:W-:Y:S01]  /*e5c0*/  ISETP.GT.AND P2, PT, R44, 0x8, P2 ;  /* 0x000000082c00780c */ /* 0x000fe20001744270 */
[----:B0-----:R-:W-:Y:S01]  /*e5d0*/  FMUL R7, R190, UR20 ;  /* 0x00000014be077c20 */ /* 0x001fe20008400000 */
[----:B------:R0:W-:Y:S01]  /*e5e0*/  @P1 STG.E desc[UR18][R10.64+0x20], R189 ;  /* 0x000020bd0a001986 */ /* 0x0001e2000c101912 */
[----:B------:R-:W-:Y:S02]  /*e5f0*/  ISETP.GT.AND P1, PT, R45, 0x80, PT ;  /* 0x000000802d00780c */ /* 0x000fe40003f24270 */
[----:B------:R-:W-:Y:S01]  /*e600*/  ISETP.GT.AND P4, PT, R44, 0x8, P4 ;  /* 0x000000082c00780c */ /* 0x000fe20002784270 */
[----:B------:R-:W-:Y:S01]  /*e610*/  FMUL R197, R197, UR20 ;  /* 0x00000014c5c57c20 */ /* 0x000fe20008400000 */
[----:B------:R0:W-:Y:S01]  /*e620*/  @P0 STG.E desc[UR18][R8.64+0x20], R7 ;  /* 0x0000200708000986 */ /* 0x0001e2000c101912 */
[----:B-1----:R-:W-:Y:S01]  /*e630*/  FMUL R17, R192, UR20 ;  /* 0x00000014c0117c20 */ /* 0x002fe20008400000 */
[----:B------:R-:W-:Y:S02]  /*e640*/  ISETP.GT.AND P0, PT, R44, RZ, P1 ;  /* 0x000000ff2c00720c */ /* 0x000fe40000f04270 */
[----:B------:R-:W-:Y:S01]  /*e650*/  @P5 STG.E desc[UR18][R14.64], R191 ;  /* 0x000000bf0e005986 */ /* 0x000fe2000c101912 */
[----:B------:R-:W-:Y:S01]  /*e660*/  ISETP.GT.AND P5, PT, R45, 0x81, PT ;  /* 0x000000812d00780c */ /* 0x000fe20003fa4270 */
[----:B------:R-:W-:-:S02]  /*e670*/  IMAD.WIDE.U32 R4, R32, 0x1c, R2 ;  /* 0x0000001c20047825 */ /* 0x000fc400078e0002 */
[----:B------:R-:W-:Y:S02]  /*e680*/  @P6 STG.E desc[UR18][R2.64], R17 ;  /* 0x0000001102006986 */ /* 0x000fe4000c101912 */
[----:B0-----:R-:W-:Y:S02]  /*e690*/  FMUL R11, R194, UR20 ;  /* 0x00000014c20b7c20 */ /* 0x001fe40008400000 */
[----:B------:R-:W-:Y:S01]  /*e6a0*/  @P2 STG.E desc[UR18][R14.64+0x20], R193 ;  /* 0x000020c10e002986 */ /* 0x000fe2000c101912 */
[C---:B------:R-:W-:Y:S01]  /*e6b0*/  ISETP.GT.AND P2, PT, R44.reuse, RZ, P5 ;  /* 0x000000ff2c00720c */ /* 0x040fe20002f44270 */
[----:B------:R-:W-:Y:S01]  /*e6c0*/  IMAD.MOV.U32 R12, RZ, RZ, R4 ;  /* 0x000000ffff0c7224 */ /* 0x000fe200078e0004 */
[----:B------:R-:W-:Y:S01]  /*e6d0*/  IADD3 R13, R33, R5, RZ ;  /* 0x00000005210d7210 */ /* 0x000fe20007ffe0ff */
[----:B------:R-:W-:Y:S01]  /*e6e0*/  FMUL R199, R199, UR20 ;  /* 0x00000014c7c77c20 */ /* 0x000fe20008400000 */
[----:B------:R-:W-:Y:S01]  /*e6f0*/  IADD3 R4, P6, R29, R2, RZ ;  /* 0x000000021d047210 */ /* 0x000fe20007fde0ff */
[----:B------:R-:W-:Y:S01]  /*e700*/  FMUL R201, R201, UR20 ;  /* 0x00000014c9c97c20 */ /* 0x000fe20008400000 */
[----:B------:R-:W-:Y:S01]  /*e710*/  ISETP.GT.AND P1, PT, R44, 0x8, P1 ;  /* 0x000000082c00780c */ /* 0x000fe20000f24270 */
[----:B------:R0:W-:Y:S01]  /*e720*/  @P4 STG.E desc[UR18][R2.64+0x20], R11 ;  /* 0x0000200b02004986 */ /* 0x0001e2000c101912 */
[----:B------:R-:W-:Y:S01]  /*e730*/  FMUL R9, R196, UR20 ;  /* 0x00000014c4097c20 */ /* 0x000fe20008400000 */
[----:B------:R-:W-:-:S02]  /*e740*/  IMAD.X R5, R31, 0x1, R3, P6 ;  /* 0x000000011f057824 */ /* 0x000fc400030e0603 */
[----:B------:R-:W-:Y:S01]  /*e750*/  @P0 STG.E desc[UR18][R12.64], R195 ;  /* 0x000000c30c000986 */ /* 0x000fe2000c101912 */
[C---:B------:R-:W-:Y:S02]  /*e760*/  ISETP.GT.AND P0, PT, R45.reuse, 0x88, PT ;  /* 0x000000882d00780c */ /* 0x040fe40003f04270 */
[----:B------:R-:W-:Y:S01]  /*e770*/  ISETP.GT.AND P4, PT, R45, 0x89, PT ;  /* 0x000000892d00780c */ /* 0x000fe20003f84270 */
[----:B------:R-:W-:Y:S01]  /*e780*/  @P2 STG.E desc[UR18][R4.64], R9 ;  /* 0x0000000904002986 */ /* 0x000fe2000c101912 */
[C---:B------:R-:W-:Y:S02]  /*e790*/  ISETP.GT.AND P5, PT, R44.reuse, 0x8, P5 ;  /* 0x000000082c00780c */ /* 0x040fe40002fa4270 */
[C---:B------:R-:W-:Y:S01]  /*e7a0*/  ISETP.GT.AND P6, PT, R44.reuse, RZ, P0 ;  /* 0x000000ff2c00720c */ /* 0x040fe200007c4270 */
[----:B------:R-:W-:Y:S01]  /*e7b0*/  FMUL R203, R203, UR20 ;  /* 0x00000014cbcb7c20 */ /* 0x000fe20008400000 */
[----:B------:R-:W-:Y:S01]  /*e7c0*/  ISETP.GT.AND P2, PT, R44, RZ, P4 ;  /* 0x000000ff2c00720c */ /* 0x000fe20002744270 */
[----:B------:R-:W-:Y:S01]  /*e7d0*/  @P1 STG.E desc[UR18][R12.64+0x20], R197 ;  /* 0x000020c50c001986 */ /* 0x000fe2000c101912 */
[----:B------:R-:W-:Y:S01]  /*e7e0*/  IMAD.WIDE.U32 R6, R32, 0x1c, R4 ;  /* 0x0000001c20067825 */ /* 0x000fe200078e0004 */
[----:B0-----:R-:W-:-:S03]  /*e7f0*/  IADD3 R2, P1, R29, R4, RZ ;  /* 0x000000041d027210 */ /* 0x001fc60007f3e0ff */
[----:B------:R-:W-:Y:S01]  /*e800*/  FMUL R15, R198, UR20 ;  /* 0x00000014c60f7c20 */ /* 0x000fe20008400000 */
[----:B------:R-:W-:Y:S01]  /*e810*/  FMUL R17, R200, UR20 ;  /* 0x00000014c8117c20 */ /* 0x000fe20008400000 */
[----:B------:R-:W-:Y:S02]  /*e820*/  IMAD.IADD R11, R33, 0x1, R7 ;  /* 0x00000001210b7824 */ /* 0x000fe400078e0207 */
[----:B------:R-:W-:Y:S01]  /*e830*/  FMUL R205, R205, UR20 ;  /* 0x00000014cdcd7c20 */ /* 0x000fe20008400000 */
[----:B------:R-:W-:Y:S02]  /*e840*/  IMAD.MOV.U32 R10, RZ, RZ, R6 ;  /* 0x000000ffff0a7224 */ /* 0x000fe400078e0006 */
[----:B------:R-:W-:Y:S01]  /*e850*/  FMUL R207, R207, UR20 ;  /* 0x00000014cfcf7c20 */ /* 0x000fe20008400000 */
[----:B------:R-:W-:Y:S01]  /*e860*/  IMAD.X R3, R31, 0x1, R5, P1 ;  /* 0x000000011f037824 */ /* 0x000fe200008e0605 */
[----:B------:R0:W-:Y:S01]  /*e870*/  @P5 STG.E desc[UR18][R4.64+0x20], R15 ;  /* 0x0000200f04005986 */ /* 0x0001e2000c101912 */
[----:B------:R-:W-:-:S02]  /*e880*/  IADD3 R6, P5, R29, R2, RZ ;  /* 0x000000021d067210 */ /* 0x000fc40007fbe0ff */
[----:B------:R-:W-:Y:S01]  /*e890*/  ISETP.GT.AND P1, PT, R45, 0x90, PT ;  /* 0x000000902d00780c */ /* 0x000fe20003f24270 */
        /* <DEDUP_REMOVED lines=16> */
[----:B------:R-:W-:Y:S02]  /*e9a0*/  IMAD.IADD R13, R33, 0x1, R5 ;  /* 0x00000001210d7824 */ /* 0x000fe400078e0205 */
[----:B------:R-:W-:Y:S01]  /*e9b0*/  FMUL R217, R217, UR20 ;  /* 0x00000014d9d97c20 */ /* 0x000fe20008400000 */
[----:B------:R-:W-:Y:S01]  /*e9c0*/  IMAD.MOV.U32 R12, RZ, RZ, R4 ;  /* 0x000000ffff0c7224 */ /* 0x000fe200078e0004 */
[----:B------:R-:W-:Y:S01]  /*e9d0*/  @P0 STG.E desc[UR18][R10.64+0x20], R201 ;  /* 0x000020c90a000986 */ /* 0x000fe2000c101912 */
[----:B------:R-:W-:-:S03]  /*e9e0*/  ISETP.GT.AND P0, PT, R45, 0x98, PT ;  /* 0x000000982d00780c */ /* 0x000fc60003f04270 */
[----:B------:R0:W-:Y:S01]  /*e9f0*/  @P4 STG.E desc[UR18][R2.64+0x20], R15 ;  /* 0x0000200f02004986 */ /* 0x0001e2000c101912 */
[----:B------:R-:W-:-:S03]  /*ea00*/  ISETP.GT.AND P2, PT, R44, 0x8, P2 ;  /* 0x000000082c00780c */ /* 0x000fc60001744270 */
[----:B------:R-:W-:Y:S01]  /*ea10*/  @P6 STG.E desc[UR18][R12.64], R203 ;  /* 0x000000cb0c006986 */ /* 0x000fe2000c101912 */
[----:B------:R-:W-:-:S03]  /*ea20*/  ISETP.GT.AND P4, PT, R44, RZ, P0 ;  /* 0x000000ff2c00720c */ /* 0x000fc60000784270 */
[----:B------:R1:W-:Y:S04]  /*ea30*/  @P5 STG.E desc[UR18][R6.64], R17 ;  /* 0x0000001106005986 */ /* 0x0003e8000c101912 */
        /* <DEDUP_REMOVED lines=11> */
[----:B------:R-:W-:Y:S01]  /*eaf0*/  IADD3.X R5, R31, R7, RZ, P6, !PT ;  /* 0x000000071f057210 */ /* 0x000fe200037fe4ff */
[----:B-1----:R-:W-:Y:S02]  /*eb00*/  FMUL R17, R208, UR20 ;  /* 0x00000014d0117c20 */ /* 0x002fe40008400000 */
[----:B------:R-:W-:Y:S01]  /*eb10*/  @P4 STG.E desc[UR18][R8.64], R207 ;  /* 0x000000cf08004986 */ /* 0x000fe2000c101912 */
[----:B------:R-:W-:-:S02]  /*eb20*/  ISETP.GT.AND P4, PT, R45, 0xa0, PT ;  /* 0x000000a02d00780c */ /* 0x000fc40003f84270 */
[----:B------:R-:W-:Y:S01]  /*eb30*/  ISETP.GT.AND P2, PT, R45, 0xa1, PT ;  /* 0x000000a12d00780c */ /* 0x000fe20003f44270 */
[----:B------:R-:W-:Y:S01]  /*eb40*/  IMAD.WIDE.U32 R2, R32, 0x1c, R4 ;  /* 0x0000001c20027825 */ /* 0x000fe200078e0004 */
[C---:B------:R-:W-:Y:S01]  /*eb50*/  ISETP.GT.AND P1, PT, R44.reuse, 0x8, P1 ;  /* 0x000000082c00780c */ /* 0x040fe20000f24270 */
[----:B------:R-:W-:Y:S01]  /*eb60*/  @P5 STG.E desc[UR18][R4.64], R17 ;  /* 0x0000001104005986 */ /* 0x000fe2000c101912 */
[C---:B------:R-:W-:Y:S02]  /*eb70*/  ISETP.GT.AND P6, PT, R44.reuse, RZ, P4 ;  /* 0x000000ff2c00720c */ /* 0x040fe400027c4270 */
[C---:B------:R-:W-:Y:S01]  /*eb80*/  ISETP.GT.AND P5, PT, R44.reuse, RZ, P2 ;  /* 0x000000ff2c00720c */ /* 0x040fe200017a4270 */
[----:B------:R-:W-:Y:S01]  /*eb90*/  IMAD.MOV.U32 R10, RZ, RZ, R2 ;  /* 0x000000ffff0a7224 */ /* 0x000fe200078e0002 */
[----:B------:R-:W-:Y:S01]  /*eba0*/  @P0 STG.E desc[UR18][R8.64+0x20], R209 ;  /* 0x000020d108000986 */ /* 0x000fe2000c101912 */
[----:B------:R-:W-:Y:S02]  /*ebb0*/  ISETP.GT.AND P4, PT, R44, 0x8, P4 ;  /* 0x000000082c00780c */ /* 0x000fe40002784270 */
[----:B------:R-:W-:Y:S01]  /*ebc0*/  IADD3 R2, P0, R29, R4, RZ ;  /* 0x000000041d027210 */ /* 0x000fe20007f1e0ff */
[----:B---3--:R-:W-:Y:S01]  /*ebd0*/  FMUL R13, R210, UR20 ;  /* 0x00000014d20d7c20 */ /* 0x008fe20008400000 */
[----:B------:R-:W-:-:S02]  /*ebe0*/  IMAD.IADD R11, R33, 0x1, R3 ;  /* 0x00000001210b7824 */ /* 0x000fc400078e0203 */
[----:B0-----:R-:W-:Y:S01]  /*ebf0*/  FMUL R15, R212, UR20 ;  /* 0x00000014d40f7c20 */ /* 0x001fe20008400000 */
[----:B------:R-:W-:Y:S01]  /*ec00*/  FMUL R223, R223, UR20 ;  /* 0x00000014dfdf7c20 */ /* 0x000fe20008400000 */
[----:B------:R-:W-:Y:S01]  /*ec10*/  IMAD.X R3, R31, 0x1, R5, P0 ;  /* 0x000000011f037824 */ /* 0x000fe200000e0605 */
[----:B------:R0:W-:Y:S01]  /*ec20*/  @P1 STG.E desc[UR18][R4.64+0x20], R13 ;  /* 0x0000200d04001986 */ /* 0x0001e2000c101912 */
[----:B------:R-:W-:-:S03]  /*ec30*/  ISETP.GT.AND P1, PT, R45, 0xa8, PT ;  /* 0x000000a82d00780c */ /* 0x000fc60003f24270 */
[----:B------:R-:W-:Y:S01]  /*ec40*/  @P6 STG.E desc[UR18][R10.64], R211 ;  /* 0x000000d30a006986 */ /* 0x000fe2000c101912 */
[----:B------:R-:W-:-:S03]  /*ec50*/  ISETP.GT.AND P2, PT, R44, 0x8, P2 ;  /* 0x000000082c00780c */ /* 0x000fc60001744270 */
[----:B------:R-:W-:Y:S01]  /*ec60*/  @P5 STG.E desc[UR18][R2.64], R15 ;  /* 0x0000000f02005986 */ /* 0x000fe2000c101912 */
[----:B------:R-:W-:Y:S02]  /*ec70*/  IADD3 R6, P5, R29, R2, RZ ;  /* 0x000000021d067210 */ /* 0x000fe40007fbe0ff */
[----:B------:R-:W-:Y:S01]  /*ec80*/  ISETP.GT.AND P0, PT, R45, 0xa9, PT ;  /* 0x000000a92d00780c */ /* 0x000fe20003f04270 */
[----:B------:R1:W-:Y:S01]  /*ec90*/  @P4 STG.E desc[UR18][R10.64+0x20], R213 ;  /* 0x000020d50a004986 */ /* 0x0003e2000c101912 */
[C---:B------:R-:W-:Y:S01]  /*eca0*/  ISETP.GT.AND P4, PT, R44.reuse, RZ, P1 ;  /* 0x000000ff2c00720c */ /* 0x040fe20000f84270 */
[--C-:B------:R-:W-:Y:S01]  /*ecb0*/  IMAD.X R7, R31, 0x1, R3.reuse, P5 ;  /* 0x000000011f077824 */ /* 0x100fe200028e0603 */
[----:B------:R-:W-:Y:S01]  /*ecc0*/  ISETP.GT.AND P5, PT, R44, RZ, P0 ;  /* 0x000000ff2c00720c */ /* 0x000fe200007a4270 */
[----:B0-----:R-:W-:-:S04]  /*ecd0*/  IMAD.WIDE.U32 R4, R32, 0x1c, R2 ;  /* 0x0000001c20047825 */ /* 0x001fc800078e0002 */
[----:B------:R-:W-:Y:S01]  /*ece0*/  FMUL R17, R214, UR20 ;  /* 0x00000014d6117c20 */ /* 0x000fe20008400000 */
[----:B------:R-:W-:Y:S01]  /*ecf0*/  ISETP.GT.AND P1, PT, R44, 0x8, P1 ;  /* 0x000000082c00780c */ /* 0x000fe20000f24270 */
[----:B------:R-:W-:Y:S01]  /*ed00*/  FMUL R225, R225, UR20 ;  /* 0x00000014e1e17c20 */ /* 0x000fe20008400000 */
[----:B------:R-:W-:-:S04]  /*ed10*/  IMAD.WIDE.U32 R8, R32, 0x1c, R6 ;  /* 0x0000001c20087825 */ /* 0x000fc800078e0006 */
[----:B------:R-:W-:Y:S01]  /*ed20*/  FMUL R227, R227, UR20 ;  /* 0x00000014e3e37c20 */ /* 0x000fe20008400000 */
[----:B------:R-:W3:Y:S01]  /*ed30*/  LDL.LU R21, [R1+0x18] ;  /* 0x0000180001157983 */ /* 0x000ee20000300800 */
[C---:B------:R-:W-:Y:S02]  /*ed40*/  IMAD.IADD R5, R33.reuse, 0x1, R5 ;  /* 0x0000000121057824 */ /* 0x040fe400078e0205 */
[----:B-1----:R-:W-:Y:S01]  /*ed50*/  IMAD.IADD R11, R33, 0x1, R9 ;  /* 0x00000001210b7824 */ /* 0x002fe200078e0209 */
[----:B------:R0:W-:Y:S01]  /*ed60*/  @P2 STG.E desc[UR18][R2.64+0x20], R17 ;  /* 0x0000201102002986 */ /* 0x0001e2000c101912 */
[----:B------:R-:W-:Y:S01]  /*ed70*/  FMUL R9, R216, UR20 ;  /* 0x00000014d8097c20 */ /* 0x000fe20008400000 */
[C---:B------:R-:W-:Y:S02]  /*ed80*/  ISETP.GT.AND P2, PT, R45.reuse, 0xb0, PT ;  /* 0x000000b02d00780c */ /* 0x040fe40003f44270 */
[----:B------:R-:W-:Y:S01]  /*ed90*/  ISETP.GT.AND P0, PT, R44, 0x8, P0 ;  /* 0x000000082c00780c */ /* 0x000fe20000704270 */
[----:B------:R-:W-:Y:S01]  /*eda0*/  @P4 STG.E desc[UR18][R4.64], R215 ;  /* 0x000000d704004986 */ /* 0x000fe2000c101912 */
[----:B------:R-:W-:-:S02]  /*edb0*/  ISETP.GT.AND P4, PT, R45, 0xb1, PT ;  /* 0x000000b12d00780c */ /* 0x000fc40003f84270 */
[C---:B------:R-:W-:Y:S01]  /*edc0*/  ISETP.GT.AND P6, PT, R44.reuse, RZ, P2 ;  /* 0x000000ff2c00720c */ /* 0x040fe200017c4270 */
[----:B------:R1:W-:Y:S01]  /*edd0*/  @P5 STG.E desc[UR18][R6.64], R9 ;  /* 0x0000000906005986 */ /* 0x0003e2000c101912 */
[----:B------:R-:W-:Y:S01]  /*ede0*/  ISETP.GT.AND P5, PT, R44, RZ, P4 ;  /* 0x000000ff2c00720c */ /* 0x000fe200027a4270 */
[----:B------:R-:W-:Y:S01]  /*edf0*/  FMUL R13, R218, UR20 ;  /* 0x00000014da0d7c20 */ /* 0x000fe20008400000 */
[----:B------:R-:W-:Y:S01]  /*ee00*/  ISETP.GT.AND P2, PT, R44, 0x8, P2 ;  /* 0x000000082c00780c */ /* 0x000fe20001744270 */
[----:B------:R4:W-:Y:S01]  /*ee10*/  @P1 STG.E desc[UR18][R4.64+0x20], R217 ;  /* 0x000020d904001986 */ /* 0x0009e2000c101912 */
[----:B0-----:R-:W-:Y:S01]  /*ee20*/  IADD3 R2, P1, R29, R6, RZ ;  /* 0x000000061d027210 */ /* 0x001fe20007f3e0ff */
[----:B------:R-:W-:Y:S02]  /*ee30*/  IMAD.MOV.U32 R10, RZ, RZ, R8 ;  /* 0x000000ffff0a7224 */ /* 0x000fe400078e0008 */
[----:B------:R0:W-:Y:S01]  /*ee40*/  @P0 STG.E desc[UR18][R6.64+0x20], R13 ;  /* 0x0000200d06000986 */ /* 0x0001e2000c101912 */
[----:B------:R-:W-:Y:S01]  /*ee50*/  ISETP.GT.AND P0, PT, R45, 0xb8, PT ;  /* 0x000000b82d00780c */ /* 0x000fe20003f04270 */
[----:B------:R-:W-:-:S02]  /*ee60*/  IMAD.X R3, R31, 0x1, R7, P1 ;  /* 0x000000011f037824 */ /* 0x000fc400008e0607 */
[----:B-1----:R-:W-:Y:S01]  /*ee70*/  FMUL R9, R220, UR20 ;  /* 0x00000014dc097c20 */ /* 0x002fe20008400000 */
[----:B------:R-:W-:Y:S01]  /*ee80*/  ISETP.GT.AND P1, PT, R45, 0xb9, PT ;  /* 0x000000b92d00780c */ /* 0x000fe20003f24270 */
[----:B------:R-:W-:Y:S01]  /*ee90*/  @P6 STG.E desc[UR18][R10.64], R219 ;  /* 0x000000db0a006986 */ /* 0x000fe2000c101912 */
[C---:B------:R-:W-:Y:S02]  /*eea0*/  ISETP.GT.AND P4, PT, R44.reuse, 0x8, P4 ;  /* 0x000000082c00780c */ /* 0x040fe40002784270 */
[C---:B------:R-:W-:Y:S01]  /*eeb0*/  ISETP.GT.AND P6, PT, R44.reuse, RZ, P0 ;  /* 0x000000ff2c00720c */ /* 0x040fe200007c4270 */
[----:B------:R1:W-:Y:S01]  /*eec0*/  @P5 STG.E desc[UR18][R2.64], R9 ;  /* 0x0000000902005986 */ /* 0x0003e2000c101912 */
[----:B------:R-:W-:Y:S01]  /*eed0*/  ISETP.GT.AND P5, PT, R44, RZ, P1 ;  /* 0x000000ff2c00720c */ /* 0x000fe20000fa4270 */
[----:B----4-:R-:W-:Y:S02]  /*eee0*/  IMAD.WIDE.U32 R4, R32, 0x1c, R2 ;  /* 0x0000001c20047825 */ /* 0x010fe400078e0002 */
[----:B------:R4:W-:Y:S01]  /*eef0*/  @P2 STG.E desc[UR18][R10.64+0x20], R221 ;  /* 0x000020dd0a002986 */ /* 0x0009e2000c101912 */
[----:B0-----:R-:W-:Y:S01]  /*ef00*/  IADD3 R6, P2, R29, R2, RZ ;  /* 0x000000021d067210 */ /* 0x001fe20007f5e0ff */
[----:B------:R-:W-:Y:S01]  /*ef10*/  FMUL R15, R222, UR20 ;  /* 0x00000014de0f7c20 */ /* 0x000fe20008400000 */
[----:B------:R-:W-:Y:S01]  /*ef20*/  IMAD.IADD R13, R33, 0x1, R5 ;  /* 0x00000001210d7824 */ /* 0x000fe200078e0205 */
[----:B------:R-:W-:Y:S01]  /*ef30*/  MOV R12, R4 ;  /* 0x00000004000c7202 */ /* 0x000fe20000000f00 */
[----:B------:R-:W-:Y:S01]  /*ef40*/  FMUL R17, R224, UR20 ;  /* 0x00000014e0117c20 */ /* 0x000fe20008400000 */
[----:B------:R-:W-:Y:S01]  /*ef50*/  IMAD.X R7, R31, 0x1, R3, P2 ;  /* 0x000000011f077824 */ /* 0x000fe200010e0603 */
[----:B------:R-:W-:Y:S01]  /*ef60*/  ISETP.GT.AND P2, PT, R45, 0xc0, PT ;  /* 0x000000c02d00780c */ /* 0x000fe20003f44270 */
[----:B------:R0:W-:Y:S01]  /*ef70*/  @P4 STG.E desc[UR18][R2.64+0x20], R15 ;  /* 0x0000200f02004986 */ /* 0x0001e2000c101912 */
[----:B------:R-:W-:-:S02]  /*ef80*/  ISETP.GT.AND P0, PT, R44, 0x8, P0 ;  /* 0x000000082c00780c */ /* 0x000fc40000704270 */
[----:B------:R-:W-:Y:S01]  /*ef90*/  ISETP.GT.AND P1, PT, R44, 0x8, P1 ;  /* 0x000000082c00780c */ /* 0x000fe20000f24270 */
[----:B------:R-:W-:Y:S01]  /*efa0*/  @P6 STG.E desc[UR18][R12.64], R223 ;  /* 0x000000df0c006986 */ /* 0x000fe2000c101912 */
[----:B------:R-:W-:-:S03]  /*efb0*/  IADD3 R8, P6, R29, R6, RZ ;  /* 0x000000061d087210 */ /* 0x000fc60007fde0ff */
[----:B------:R2:W-:Y:S01]  /*efc0*/  @P5 STG.E desc[UR18][R6.64], R17 ;  /* 0x0000001106005986 */ /* 0x0005e2000c101912 */
[----:B------:R-:W-:Y:S01]  /*efd0*/  ISETP.GT.AND P5, PT, R44, RZ, P2 ;  /* 0x000000ff2c00720c */ /* 0x000fe200017a4270 */
[----:B------:R-:W-:Y:S01]  /*efe0*/  IMAD.WIDE.U32 R4, R32, 0x1c, R6 ;  /* 0x0000001c20047825 */ /* 0x000fe200078e0006 */
[----:B------:R-:W-:Y:S01]  /*eff0*/  ISETP.GT.AND P4, PT, R45, 0xc1, PT ;  /* 0x000000c12d00780c */ /* 0x000fe20003f84270 */
[----:B------:R-:W3:Y:S01]  /*f000*/  LDL.LU R154, [R1+0x10] ;  /* 0x00001000019a7983 */ /* 0x000ee20000300800 */
[C---:B------:R-:W-:Y:S01]  /*f010*/  ISETP.GT.AND P2, PT, R44.reuse, 0x8, P2 ;  /* 0x000000082c00780c */ /* 0x040fe20001744270 */
[----:B-1----:R-:W-:Y:S01]  /*f020*/  IMAD.X R9, R31, 0x1, R7, P6 ;  /* 0x000000011f097824 */ /* 0x002fe200030e0607 */
[----:B------:R-:W-:Y:S01]  /*f030*/  ISETP.GT.AND P6, PT, R44, RZ, P4 ;  /* 0x000000ff2c00720c */ /* 0x000fe200027c4270 */
[----:B----4-:R-:W-:Y:S02]  /*f040*/  IMAD.IADD R11, R33, 0x1, R5 ;  /* 0x00000001210b7824 */ /* 0x010fe400078e0205 */
[----:B------:R-:W-:Y:S01]  /*f050*/  FMUL R5, R226, UR20 ;  /* 0x00000014e2057c20 */ /* 0x000fe20008400000 */
[----:B------:R-:W-:Y:S01]  /*f060*/  IMAD.MOV.U32 R10, RZ, RZ, R4 ;  /* 0x000000ffff0a7224 */ /* 0x000fe200078e0004 */
[----:B------:R-:W-:Y:S01]  /*f070*/  @P0 STG.E desc[UR18][R12.64+0x20], R225 ;  /* 0x000020e10c000986 */ /* 0x000fe2000c101912 */
[----:B0-----:R-:W-:-:S04]  /*f080*/  IMAD.WIDE.U32 R2, R32, 0x1c, R8 ;  /* 0x0000001c20027825 */ /* 0x001fc800078e0008 */
[----:B--2---:R-:W-:Y:S01]  /*f090*/  FMUL R17, R228, UR20 ;  /* 0x00000014e4117c20 */ /* 0x004fe20008400000 */
[C---:B------:R-:W-:Y:S01]  /*f0a0*/  ISETP.GT.AND P0, PT, R45.reuse, 0xc9, PT ;  /* 0x000000c92d00780c */ /* 0x040fe20003f04270 */
[----:B------:R0:W-:Y:S01]  /*f0b0*/  @P1 STG.E desc[UR18][R6.64+0x20], R5 ;  /* 0x0000200506001986 */ /* 0x0001e2000c101912 */
[----:B------:R-:W-:Y:S01]  /*f0c0*/  IMAD.MOV.U32 R14, RZ, RZ, R2 ;  /* 0x000000ffff0e7224 */ /* 0x000fe200078e0002 */
[----:B------:R-:W-:Y:S01]  /*f0d0*/  ISETP.GT.AND P1, PT, R45, 0xc8, PT ;  /* 0x000000c82d00780c */ /* 0x000fe20003f24270 */
[----:B------:R-:W-:Y:S01]  /*f0e0*/  IMAD.IADD R15, R33, 0x1, R3 ;  /* 0x00000001210f7824 */ /* 0x000fe200078e0203 */
[----:B------:R-:W-:Y:S01]  /*f0f0*/  @P5 STG.E desc[UR18][R10.64], R227 ;  /* 0x000000e30a005986 */ /* 0x000fe2000c101912 */
[----:B------:R-:W-:Y:S01]  /*f100*/  IADD3 R2, P5, R29, R8, RZ ;  /* 0x000000081d027210 */ /* 0x000fe20007fbe0ff */
[----:B------:R-:W-:Y:S01]  /*f110*/  FMUL R19, R0, UR20 ;  /* 0x0000001400137c20 */ /* 0x000fe20008400000 */
[C---:B------:R-:W-:Y:S01]  /*f120*/  ISETP.GT.AND P4, PT, R44.reuse, 0x8, P4 ;  /* 0x000000082c00780c */ /* 0x040fe20002784270 */
[----:B------:R1:W-:Y:S01]  /*f130*/  @P6 STG.E desc[UR18][R8.64], R17 ;  /* 0x0000001108006986 */ /* 0x0003e2000c101912 */
[C---:B------:R-:W-:Y:S01]  /*f140*/  ISETP.GT.AND P6, PT, R44.reuse, RZ, P1 ;  /* 0x000000ff2c00720c */ /* 0x040fe20000fc4270 */
[----:B------:R-:W-:Y:S01]  /*f150*/  IMAD.X R3, R31, 0x1, R9, P5 ;  /* 0x000000011f037824 */ /* 0x000fe200028e0609 */
[----:B------:R-:W-:Y:S01]  /*f160*/  ISETP.GT.AND P5, PT, R44, RZ, P0 ;  /* 0x000000ff2c00720c */ /* 0x000fe200007a4270 */
[----:B0-----:R-:W-:Y:S01]  /*f170*/  FMUL R7, R152, UR20 ;  /* 0x0000001498077c20 */ /* 0x001fe20008400000 */
[----:B------:R-:W-:Y:S01]  /*f180*/  FMUL R229, R229, UR20 ;  /* 0x00000014e5e57c20 */ /* 0x000fe20008400000 */
[----:B------:R-:W2:Y:S01]  /*f190*/  LDL.LU R23, [R1+0x24] ;  /* 0x0000240001177983 */ /* 0x000ea20000300800 */
[----:B------:R-:W-:Y:S01]  /*f1a0*/  ISETP.GT.AND P1, PT, R44, 0x8, P1 ;  /* 0x000000082c00780c */ /* 0x000fe20000f24270 */
[----:B------:R-:W-:-:S02]  /*f1b0*/  IMAD.WIDE.U32 R4, R32, 0x1c, R2 ;  /* 0x0000001c20047825 */ /* 0x000fc400078e0002 */
[----:B------:R0:W-:Y:S01]  /*f1c0*/  @P2 STG.E desc[UR18][R10.64+0x20], R19 ;  /* 0x000020130a002986 */ /* 0x0001e2000c101912 */
[----:B------:R-:W-:Y:S01]  /*f1d0*/  ISETP.GT.AND P2, PT, R45, 0xd0, PT ;  /* 0x000000d02d00780c */ /* 0x000fe20003f44270 */
[----:B-1----:R-:W-:Y:S01]  /*f1e0*/  FMUL R17, R22, UR20 ;  /* 0x0000001416117c20 */ /* 0x002fe20008400000 */
[----:B------:R-:W-:Y:S01]  /*f1f0*/  ISETP.GT.AND P0, PT, R44, 0x8, P0 ;  /* 0x000000082c00780c */ /* 0x000fe20000704270 */
[----:B------:R1:W-:Y:S01]  /*f200*/  @P4 STG.E desc[UR18][R8.64+0x20], R7 ;  /* 0x0000200708004986 */ /* 0x0003e2000c101912 */
[----:B------:R-:W-:Y:S02]  /*f210*/  IMAD.MOV.U32 R12, RZ, RZ, R4 ;  /* 0x000000ffff0c7224 */ /* 0x000fe400078e0004 */
[----:B------:R-:W-:Y:S01]  /*f220*/  IMAD.IADD R13, R33, 0x1, R5 ;  /* 0x00000001210d7824 */ /* 0x000fe200078e0205 */
[----:B------:R-:W4:Y:S04]  /*f230*/  LDL.LU R22, [R1+0x28] ;  /* 0x0000280001167983 */ /* 0x000f280000300800 */
[----:B------:R-:W-:Y:S01]  /*f240*/  @P6 STG.E desc[UR18][R14.64], R229 ;  /* 0x000000e50e006986 */ /* 0x000fe2000c101912 */
[----:B0-----:R-:W-:-:S03]  /*f250*/  FMUL R19, R20, UR20 ;  /* 0x0000001414137c20 */ /* 0x001fc60008400000 */
[----:B------:R0:W-:Y:S01]  /*f260*/  @P5 STG.E desc[UR18][R2.64], R17 ;  /* 0x0000001102005986 */ /* 0x0001e2000c101912 */
[----:B-1----:R-:W-:-:S03]  /*f270*/  FMUL R9, R18, UR20 ;  /* 0x0000001412097c20 */ /* 0x002fc60008400000 */
[----:B------:R-:W4:Y:S04]  /*f280*/  LDL.LU R20, [R1+0x2c] ;  /* 0x00002c0001147983 */ /* 0x000f280000300800 */
[----:B------:R-:W4:Y:S01]  /*f290*/  LDL.LU R18, [R1+0x30] ;  /* 0x0000300001127983 */ /* 0x000f220000300800 */
[----:B0-----:R-:W-:-:S03]  /*f2a0*/  FMUL R17, R16, UR20 ;  /* 0x0000001410117c20 */ /* 0x001fc60008400000 */
[----:B------:R-:W4:Y:S01]  /*f2b0*/  LDL.LU R16, [R1+0x34] ;  /* 0x0000340001107983 */ /* 0x000f220000300800 */
[----:B------:R-:W-:Y:S02]  /*f2c0*/  ISETP.GT.AND P5, PT, R45, 0xd1, PT ;  /* 0x000000d12d00780c */ /* 0x000fe40003fa4270 */
[C---:B------:R-:W-:Y:S01]  /*f2d0*/  ISETP.GT.AND P4, PT, R44.reuse, RZ, P2 ;  /* 0x000000ff2c00720c */ /* 0x040fe20001784270 */
[----:B------:R-:W4:Y:S01]  /*f2e0*/  LDL.LU R153, [R1+0x38] ;  /* 0x0000380001997983 */ /* 0x000f220000300800 */
[----:B------:R-:W-:Y:S02]  /*f2f0*/  ISETP.GT.AND P2, PT, R44, 0x8, P2 ;  /* 0x000000082c00780c */ /* 0x000fe40001744270 */
[----:B------:R-:W-:-:S04]  /*f300*/  IADD3 R4, P6, R29, R2, RZ ;  /* 0x000000021d047210 */ /* 0x000fc80007fde0ff */
[----:B------:R-:W-:Y:S01]  /*f310*/  IADD3.X R5, R31, R3, RZ, P6, !PT ;  /* 0x000000031f057210 */ /* 0x000fe200037fe4ff */
[----:B---3--:R-:W-:Y:S01]  /*f320*/  FMUL R21, R21, UR20 ;  /* 0x0000001415157c20 */ /* 0x008fe20008400000 */
[----:B------:R-:W-:Y:S02]  /*f330*/  FMUL R11, R154, UR20 ;  /* 0x000000149a0b7c20 */ /* 0x000fe40008400000 */
[----:B------:R-:W3:Y:S04]  /*f340*/  LDL.LU R154, [R1+0x3c] ;  /* 0x00003c00019a7983 */ /* 0x000ee80000300800 */
[----:B------:R2:W-:Y:S01]  /*f350*/  @P1 STG.E desc[UR18][R14.64+0x20], R11 ;  /* 0x0000200b0e001986 */ /* 0x0005e2000c101912 */
[C---:B------:R-:W-:Y:S02]  /*f360*/  ISETP.GT.AND P1, PT, R44.reuse, RZ, P5 ;  /* 0x000000ff2c00720c */ /* 0x040fe40002f24270 */
[----:B------:R-:W-:Y:S01]  /*f370*/  ISETP.GT.AND P5, PT, R44, 0x8, P5 ;  /* 0x000000082c00780c */ /* 0x000fe20002fa4270 */
[----:B------:R4:W-:Y:S04]  /*f380*/  @P0 STG.E desc[UR18][R2.64+0x20], R19 ;  /* 0x0000201302000986 */ /* 0x0009e8000c101912 */
[----:B------:R0:W-:Y:S06]  /*f390*/  @P4 STG.E desc[UR18][R12.64], R21 ;  /* 0x000000150c004986 */ /* 0x0001ec000c101912 */
[----:B------:R-:W-:Y:S01]  /*f3a0*/  @P1 STG.E desc[UR18][R4.64], R9 ;  /* 0x0000000904001986 */ /* 0x000fe2000c101912 */
[----:B--2---:R-:W-:-:S03]  /*f3b0*/  FMUL R15, R23, UR20 ;  /* 0x00000014170f7c20 */ /* 0x004fc60008400000 */
[----:B------:R-:W2:Y:S04]  /*f3c0*/  LDL.LU R23, [R1+0x40] ;  /* 0x0000400001177983 */ /* 0x000ea80000300800 */
[----:B------:R-:W-:Y:S04]  /*f3d0*/  @P2 STG.E desc[UR18][R12.64+0x20], R17 ;  /* 0x000020110c002986 */ /* 0x000fe8000c101912 */
[----:B------:R1:W-:Y:S01]  /*f3e0*/  @P5 STG.E desc[UR18][R4.64+0x20], R15 ;  /* 0x0000200f04005986 */ /* 0x0003e2000c101912 */
[----:B----4-:R-:W-:-:S03]  /*f3f0*/  FMUL R19, R22, UR20 ;  /* 0x0000001416137c20 */ /* 0x010fc60008400000 */
[----:B------:R-:W4:Y:S01]  /*f400*/  LDL.LU R22, [R1+0x44] ;  /* 0x0000440001167983 */ /* 0x000f220000300800 */
[----:B0-----:R-:W-:-:S03]  /*f410*/  FMUL R21, R20, UR20 ;  /* 0x0000001414157c20 */ /* 0x001fc60008400000 */
[----:B------:R-:W4:Y:S01]  /*f420*/  LDL.LU R20, [R1+0x48] ;  /* 0x0000480001147983 */ /* 0x000f220000300800 */
[----:B-1----:R-:W-:-:S03]  /*f430*/  FMUL R15, R18, UR20 ;  /* 0x00000014120f7c20 */ /* 0x002fc60008400000 */
[----:B------:R-:W4:Y:S01]  /*f440*/  LDL.LU R18, [R1+0x4c] ;  /* 0x00004c0001127983 */ /* 0x000f220000300800 */
[----:B------:R-:W-:-:S03]  /*f450*/  FMUL R17, R16, UR20 ;  /* 0x0000001410117c20 */ /* 0x000fc60008400000 */
[----:B------:R-:W4:Y:S01]  /*f460*/  LDL.LU R16, [R1+0x50] ;  /* 0x0000500001107983 */ /* 0x000f220000300800 */
[C---:B------:R-:W-:Y:S02]  /*f470*/  ISETP.GT.AND P0, PT, R45.reuse, 0xd8, PT ;  /* 0x000000d82d00780c */ /* 0x040fe40003f04270 */
[----:B------:R-:W-:Y:S01]  /*f480*/  ISETP.GT.AND P4, PT, R45, 0xd9, PT ;  /* 0x000000d92d00780c */ /* 0x000fe20003f84270 */
[----:B------:R-:W-:Y:S01]  /*f490*/  IMAD.WIDE.U32 R6, R32, 0x1c, R4 ;  /* 0x0000001c20067825 */ /* 0x000fe200078e0004 */
[C---:B------:R-:W-:Y:S01]  /*f4a0*/  ISETP.GT.AND P6, PT, R44.reuse, RZ, P0 ;  /* 0x000000ff2c00720c */ /* 0x040fe200007c4270 */
[----:B------:R-:W4:Y:S01]  /*f4b0*/  LDL.LU R158, [R1+0x54] ;  /* 0x00005400019e7983 */ /* 0x000f220000300800 */
[----:B------:R-:W-:Y:S02]  /*f4c0*/  ISETP.GT.AND P1, PT, R44, RZ, P4 ;  /* 0x000000ff2c00720c */ /* 0x000fe40002724270 */
[----:B------:R-:W-:Y:S01]  /*f4d0*/  IADD3 R2, P2, R29, R4, RZ ;  /* 0x000000041d027210 */ /* 0x000fe20007f5e0ff */
[----:B------:R-:W-:-:S02]  /*f4e0*/  IMAD.IADD R11, R33, 0x1, R7 ;  /* 0x00000001210b7824 */ /* 0x000fc400078e0207 */
[----:B------:R-:W-:Y:S01]  /*f4f0*/  IMAD.MOV.U32 R10, RZ, RZ, R6 ;  /* 0x000000ffff0a7224 */ /* 0x000fe200078e0006 */
[----:B------:R-:W-:Y:S01]  /*f500*/  ISETP.GT.AND P0, PT, R44, 0x8, P0 ;  /* 0x000000082c00780c */ /* 0x000fe20000704270 */
[----:B------:R-:W-:Y:S01]  /*f510*/  IMAD.X R3, R31, 0x1, R5, P2 ;  /* 0x000000011f037824 */ /* 0x000fe200010e0605 */
[----:B------:R-:W-:Y:S01]  /*f520*/  IADD3 R8, P5, R29, R2, RZ ;  /* 0x000000021d087210 */ /* 0x000fe20007fbe0ff */
[----:B------:R-:W4:Y:S01]  /*f530*/  LDL.LU R156, [R1+0x58] ;  /* 0x00005800019c7983 */ /* 0x000f220000300800 */
[----:B------:R-:W-:-:S03]  /*f540*/  ISETP.GT.AND P2, PT, R45, 0xe0, PT ;  /* 0x000000e02d00780c */ /* 0x000fc60003f44270 */
[----:B------:R0:W-:Y:S01]  /*f550*/  @P6 STG.E desc[UR18][R10.64], R19 ;  /* 0x000000130a006986 */ /* 0x0001e2000c101912 */
[----:B------:R-:W-:-:S03]  /*f560*/  ISETP.GT.AND P4, PT, R44, 0x8, P4 ;  /* 0x000000082c00780c */ /* 0x000fc60002784270 */
[----:B------:R3:W-:Y:S01]  /*f570*/  @P1 STG.E desc[UR18][R2.64], R21 ;  /* 0x0000001502001986 */ /* 0x0007e2000c101912 */
[----:B------:R-:W-:Y:S01]  /*f580*/  ISETP.GT.AND P1, PT, R45, 0xe1, PT ;  /* 0x000000e12d00780c */ /* 0x000fe20003f24270 */
[--C-:B------:R-:W-:Y:S01]  /*f590*/  IMAD.X R9, R31, 0x1, R3.reuse, P5 ;  /* 0x000000011f097824 */ /* 0x100fe200028e0603 */
[C---:B------:R-:W-:Y:S01]  /*f5a0*/  ISETP.GT.AND P6, PT, R44.reuse, RZ, P2 ;  /* 0x000000ff2c00720c */ /* 0x040fe200017c4270 */
[----:B------:R-:W4:Y:S01]  /*f5b0*/  LDL.LU R155, [R1+0x5c] ;  /* 0x00005c00019b7983 */ /* 0x000f220000300800 */
[C---:B------:R-:W-:Y:S02]  /*f5c0*/  ISETP.GT.AND P5, PT, R44.reuse, RZ, P1 ;  /* 0x000000ff2c00720c */ /* 0x040fe40000fa4270 */
[----:B------:R-:W-:Y:S01]  /*f5d0*/  ISETP.GT.AND P2, PT, R44, 0x8, P2 ;  /* 0x000000082c00780c */ /* 0x000fe20001744270 */
[----:B0-----:R-:W-:Y:S02]  /*f5e0*/  FMUL R19, R153, UR20 ;  /* 0x0000001499137c20 */ /* 0x001fe40008400000 */
[----:B------:R-:W4:Y:S01]  /*f5f0*/  LDL.LU R153, [R1+0x60] ;  /* 0x0000600001997983 */ /* 0x000f220000300800 */
[----:B------:R-:W-:-:S04]  /*f600*/  IMAD.WIDE.U32 R6, R32, 0x1c, R2 ;  /* 0x0000001c20067825 */ /* 0x000fc800078e0002 */
[----:B------:R-:W-:Y:S01]  /*f610*/  IMAD.IADD R7, R33, 0x1, R7 ;  /* 0x0000000121077824 */ /* 0x000fe200078e0207 */
[----:B------:R4:W-:Y:S04]  /*f620*/  @P0 STG.E desc[UR18][R10.64+0x20], R15 ;  /* 0x0000200f0a000986 */ /* 0x0009e8000c101912 */
[----:B------:R0:W-:Y:S04]  /*f630*/  @P4 STG.E desc[UR18][R2.64+0x20], R17 ;  /* 0x0000201102004986 */ /* 0x0001e8000c101912 */
[----:B------:R-:W-:Y:S01]  /*f640*/  @P6 STG.E desc[UR18][R6.64], R19 ;  /* 0x0000001306006986 */ /* 0x000fe2000c101912 */
[----:B---3--:R-:W-:-:S03]  /*f650*/  FMUL R21, R154, UR20 ;  /* 0x000000149a157c20 */ /* 0x008fc60008400000 */
[----:B------:R-:W3:Y:S04]  /*f660*/  LDL.LU R154, [R1+0x64] ;  /* 0x00006400019a7983 */ /* 0x000ee80000300800 */
[----:B------:R-:W-:Y:S01]  /*f670*/  @P5 STG.E desc[UR18][R8.64], R21 ;  /* 0x0000001508005986 */ /* 0x000fe2000c101912 */
[----:B--2---:R-:W-:-:S05]  /*f680*/  FMUL R23, R23, UR20 ;  /* 0x0000001417177c20 */ /* 0x004fca0008400000 */
[----:B------:R1:W-:Y:S01]  /*f690*/  @P2 STG.E desc[UR18][R6.64+0x20], R23 ;  /* 0x0000201706002986 */ /* 0x0003e2000c101912 */
[----:B----4-:R-:W-:-:S03]  /*f6a0*/  FMUL R15, R22, UR20 ;  /* 0x00000014160f7c20 */ /* 0x010fc60008400000 */
[----:B------:R-:W2:Y:S01]  /*f6b0*/  LDL.LU R22, [R1+0x68] ;  /* 0x0000680001167983 */ /* 0x000ea20000300800 */
[----:B0-----:R-:W-:-:S03]  /*f6c0*/  FMUL R17, R20, UR20 ;  /* 0x0000001414117c20 */ /* 0x001fc60008400000 */
[----:B------:R-:W4:Y:S01]  /*f6d0*/  LDL.LU R20, [R1+0x6c] ;  /* 0x00006c0001147983 */ /* 0x000f220000300800 */
[----:B-1----:R-:W-:-:S03]  /*f6e0*/  FMUL R7, R18, UR20 ;  /* 0x0000001412077c20 */ /* 0x002fc60008400000 */
[----:B------:R-:W4:Y:S01]  /*f6f0*/  LDL.LU R18, [R1+0x70] ;  /* 0x0000700001127983 */ /* 0x000f220000300800 */
[----:B------:R-:W-:-:S03]  /*f700*/  FMUL R19, R16, UR20 ;  /* 0x0000001410137c20 */ /* 0x000fc60008400000 */
[----:B------:R-:W4:Y:S01]  /*f710*/  LDL.LU R16, [R1+0x8c] ;  /* 0x00008c0001107983 */ /* 0x000f220000300800 */
[----:B------:R-:W-:Y:S01]  /*f720*/  IMAD.WIDE.U32 R4, R32, 0x1c, R8 ;  /* 0x0000001c20047825 */ /* 0x000fe200078e0008 */
[----:B------:R-:W-:-:S03]  /*f730*/  ISETP.GT.AND P0, PT, R45, 0xe8, PT ;  /* 0x000000e82d00780c */ /* 0x000fc60003f04270 */
[----:B------:R-:W-:Y:S01]  /*f740*/  IMAD.MOV.U32 R12, RZ, RZ, R4 ;  /* 0x000000ffff0c7224 */ /* 0x000fe200078e0004 */
[----:B------:R-:W-:Y:S01]  /*f750*/  IADD3 R4, P4, R29, R8, RZ ;  /* 0x000000081d047210 */ /* 0x000fe20007f9e0ff */
[----:B------:R-:W-:Y:S01]  /*f760*/  IMAD.IADD R13, R33, 0x1, R5 ;  /* 0x00000001210d7824 */ /* 0x000fe200078e0205 */
[C---:B------:R-:W-:Y:S02]  /*f770*/  ISETP.GT.AND P1, PT, R44.reuse, 0x8, P1 ;  /* 0x000000082c00780c */ /* 0x040fe40000f24270 */
[----:B------:R-:W-:Y:S01]  /*f780*/  ISETP.GT.AND P2, PT, R45, 0xe9, PT ;  /* 0x000000e92d00780c */ /* 0x000fe20003f44270 */
[----:B------:R-:W-:Y:S01]  /*f790*/  IMAD.X R5, R31, 0x1, R9, P4 ;  /* 0x000000011f057824 */ /* 0x000fe200020e0609 */
[C---:B------:R-:W-:Y:S02]  /*f7a0*/  ISETP.GT.AND P4, PT, R44.reuse, RZ, P0 ;  /* 0x000000ff2c00720c */ /* 0x040fe40000784270 */
[C---:B------:R-:W-:Y:S02]  /*f7b0*/  ISETP.GT.AND P5, PT, R44.reuse, RZ, P2 ;  /* 0x000000ff2c00720c */ /* 0x040fe400017a4270 */
[----:B------:R-:W-:Y:S01]  /*f7c0*/  ISETP.GT.AND P0, PT, R44, 0x8, P0 ;  /* 0x000000082c00780c */ /* 0x000fe20000704270 */
[----:B------:R-:W-:Y:S01]  /*f7d0*/  IMAD.WIDE.U32 R2, R32, 0x1c, R4 ;  /* 0x0000001c20027825 */ /* 0x000fe200078e0004 */
[----:B------:R-:W-:-:S03]  /*f7e0*/  ISETP.GT.AND P2, PT, R44, 0x8, P2 ;  /* 0x000000082c00780c */ /* 0x000fc60001744270 */
[----:B------:R0:W-:Y:S01]  /*f7f0*/  @P1 STG.E desc[UR18][R8.64+0x20], R15 ;  /* 0x0000200f08001986 */ /* 0x0001e2000c101912 */
[----:B------:R-:W-:-:S03]  /*f800*/  ISETP.GT.AND P1, PT, R45, 0xf0, PT ;  /* 0x000000f02d00780c */ /* 0x000fc60003f24270 */
[----:B------:R1:W-:Y:S01]  /*f810*/  @P4 STG.E desc[UR18][R12.64], R17 ;  /* 0x000000110c004986 */ /* 0x0003e2000c101912 */
[----:B------:R-:W-:Y:S02]  /*f820*/  ISETP.GT.AND P4, PT, R45, 0xf1, PT ;  /* 0x000000f12d00780c */ /* 0x000fe40003f84270 */
[C---:B------:R-:W-:Y:S01]  /*f830*/  ISETP.GT.AND P6, PT, R44.reuse, RZ, P1 ;  /* 0x000000ff2c00720c */ /* 0x040fe20000fc4270 */
[----:B------:R1:W-:Y:S01]  /*f840*/  @P5 STG.E desc[UR18][R4.64], R7 ;  /* 0x0000000704005986 */ /* 0x0003e2000c101912 */
[C---:B------:R-:W-:Y:S02]  /*f850*/  ISETP.GT.AND P5, PT, R44.reuse, RZ, P4 ;  /* 0x000000ff2c00720c */ /* 0x040fe400027a4270 */
[----:B------:R-:W-:Y:S01]  /*f860*/  ISETP.GT.AND P1, PT, R44, 0x8, P1 ;  /* 0x000000082c00780c */ /* 0x000fe20000f24270 */
[----:B------:R-:W-:Y:S01]  /*f870*/  @P0 STG.E desc[UR18][R12.64+0x20], R19 ;  /* 0x000020130c000986 */ /* 0x000fe2000c101912 */
[----:B------:R-:W-:Y:S01]  /*f880*/  MOV R10, R2 ;  /* 0x00000002000a7202 */ /* 0x000fe20000000f00 */
[----:B0-----:R-:W-:Y:S01]  /*f890*/  FMUL R15, R158, UR20 ;  /* 0x000000149e0f7c20 */ /* 0x001fe20008400000 */
[----:B------:R-:W-:Y:S01]  /*f8a0*/  IADD3 R2, P0, R29, R4, RZ ;  /* 0x000000041d027210 */ /* 0x000fe20007f1e0ff */
[----:B------:R-:W-:-:S02]  /*f8b0*/  IMAD.IADD R11, R33, 0x1, R3 ;  /* 0x00000001210b7824 */ /* 0x000fc400078e0203 */
[----:B------:R-:W-:Y:S01]  /*f8c0*/  FMUL R21, R156, UR20 ;  /* 0x000000149c157c20 */ /* 0x000fe20008400000 */
[----:B-1----:R-:W-:Y:S01]  /*f8d0*/  FMUL R17, R155, UR20 ;  /* 0x000000149b117c20 */ /* 0x002fe20008400000 */
[----:B------:R3:W-:Y:S01]  /*f8e0*/  @P2 STG.E desc[UR18][R4.64+0x20], R15 ;  /* 0x0000200f04002986 */ /* 0x0007e2000c101912 */
[----:B------:R-:W-:Y:S02]  /*f8f0*/  IMAD.X R3, R31, 0x1, R5, P0 ;  /* 0x000000011f037824 */ /* 0x000fe400000e0605 */
[----:B------:R-:W-:Y:S01]  /*f900*/  FMUL R23, R153, UR20 ;  /* 0x0000001499177c20 */ /* 0x000fe20008400000 */
[C---:B------:R-:W-:Y:S01]  /*f910*/  ISETP.GT.AND P2, PT, R45.reuse, 0xf8, PT ;  /* 0x000000f82d00780c */ /* 0x040fe20003f44270 */
[----:B------:R-:W-:Y:S01]  /*f920*/  @P6 STG.E desc[UR18][R10.64], R21 ;  /* 0x000000150a006986 */ /* 0x000fe2000c101912 */
[----:B------:R-:W-:Y:S02]  /*f930*/  ISETP.GT.AND P0, PT, R45, 0xf9, PT ;  /* 0x000000f92d00780c */ /* 0x000fe40003f04270 */
[C---:B------:R-:W-:Y:S01]  /*f940*/  ISETP.GT.AND P4, PT, R44.reuse, 0x8, P4 ;  /* 0x000000082c00780c */ /* 0x040fe20002784270 */
[----:B------:R-:W-:Y:S01]  /*f950*/  @P5 STG.E desc[UR18][R2.64], R17 ;  /* 0x0000001102005986 */ /* 0x000fe2000c101912 */
[----:B------:R-:W-:-:S03]  /*f960*/  ISETP.GT.AND P5, PT, R44, RZ, P2 ;  /* 0x000000ff2c00720c */ /* 0x000fc600017a4270 */
[----:B------:R4:W-:Y:S01]  /*f970*/  @P1 STG.E desc[UR18][R10.64+0x20], R23 ;  /* 0x000020170a001986 */ /* 0x0009e2000c101912 */
[C---:B------:R-:W-:Y:S02]  /*f980*/  ISETP.GT.AND P1, PT, R44.reuse, RZ, P0 ;  /* 0x000000ff2c00720c */ /* 0x040fe40000724270 */
[----:B------:R-:W-:Y:S01]  /*f990*/  ISETP.GT.AND P2, PT, R44, 0x8, P2 ;  /* 0x000000082c00780c */ /* 0x000fe20001744270 */
[----:B------:R-:W-:Y:S01]  /*f9a0*/  IMAD.WIDE.U32 R6, R32, 0x1c, R2 ;  /* 0x0000001c20067825 */ /* 0x000fe200078e0002 */
[----:B------:R-:W-:Y:S02]  /*f9b0*/  ISETP.GT.AND P0, PT, R44, 0x8, P0 ;  /* 0x000000082c00780c */ /* 0x000fe40000704270 */
[----:B------:R-:W-:Y:S01]  /*f9c0*/  IADD3 R8, P6, R29, R2, RZ ;  /* 0x000000021d087210 */ /* 0x000fe20007fde0ff */
[----:B------:R-:W-:-:S04]  /*f9d0*/  IMAD.IADD R7, R33, 0x1, R7 ;  /* 0x0000000121077824 */ /* 0x000fc800078e0207 */
[----:B------:R-:W-:Y:S02]  /*f9e0*/  IMAD.X R9, R31, 0x1, R3, P6 ;  /* 0x000000011f097824 */ /* 0x000fe400030e0603 */
[----:B---3--:R-:W-:-:S05]  /*f9f0*/  FMUL R5, R154, UR20 ;  /* 0x000000149a057c20 */ /* 0x008fca0008400000 */
[----:B------:R3:W-:Y:S01]  /*fa00*/  @P4 STG.E desc[UR18][R2.64+0x20], R5 ;  /* 0x0000200502004986 */ /* 0x0007e2000c101912 */
[----:B--2---:R-:W-:-:S05]  /*fa10*/  FMUL R13, R22, UR20 ;  /* 0x00000014160d7c20 */ /* 0x004fca0008400000 */
[----:B------:R3:W-:Y:S01]  /*fa20*/  @P5 STG.E desc[UR18][R6.64], R13 ;  /* 0x0000000d06005986 */ /* 0x0007e2000c101912 */
[----:B----4-:R-:W-:Y:S01]  /*fa30*/  FMUL R11, R20, UR20 ;  /* 0x00000014140b7c20 */ /* 0x010fe20008400000 */
[----:B------:R-:W-:-:S04]  /*fa40*/  FMUL R15, R18, UR20 ;  /* 0x00000014120f7c20 */ /* 0x000fc80008400000 */
[----:B------:R3:W-:Y:S01]  /*fa50*/  @P1 STG.E desc[UR18][R8.64], R11 ;  /* 0x0000000b08001986 */ /* 0x0007e2000c101912 */
[----:B------:R-:W-:-:S03]  /*fa60*/  FMUL R17, R16, UR20 ;  /* 0x0000001410117c20 */ /* 0x000fc60008400000 */
[----:B------:R3:W-:Y:S04]  /*fa70*/  @P2 STG.E desc[UR18][R6.64+0x20], R15 ;  /* 0x0000200f06002986 */ /* 0x0007e8000c101912 */
[----:B------:R3:W-:Y:S02]  /*fa80*/  @P0 STG.E desc[UR18][R8.64+0x20], R17 ;  /* 0x0000201108000986 */ /* 0x0007e4000c101912 */
.L_x_220:
[----:B------:R-:W-:Y:S05]  /*fa90*/  BSYNC B0 ;  /* 0x0000000000007941 */ /* 0x000fea0003800000 */
.L_x_28:
[----:B--23-5:R-:W2:Y:S04]  /*faa0*/  LDL.LU R3, [R1+0x80] ;  /* 0x0000800001037983 */ /* 0x02cea80000300800 */
[----:B------:R-:W2:Y:S01]  /*fab0*/  LDL.LU R2, [R1+0x84] ;  /* 0x0000840001027983 */ /* 0x000ea20000300800 */
[----:B------:R-:W-:Y:S01]  /*fac0*/  ULDC UR6, c[0x0][0xc] ;  /* 0x0000030000067ab9 */ /* 0x000fe20000000800 */
[----:B------:R-:W-:Y:S01]  /*fad0*/  ULDC UR7, c[0x0][0x10] ;  /* 0x0000040000077ab9 */ /* 0x000fe20000000800 */
[----:B-1----:R-:W2:Y:S01]  /*fae0*/  LDC R5, c[0x0][0x14] ;  /* 0x00000500ff057b82 */ /* 0x002ea20000000800 */
[----:B------:R-:W-:Y:S01]  /*faf0*/  UIMAD.WIDE.U32 UR6, UR6, UR7, URZ ;  /* 0x00000007060672a5 */ /* 0x000fe2000f8e003f */
[----:B------:R-:W-:Y:S01]  /*fb00*/  PRMT R0, RZ, 0x7610, R0 ;  /* 0x00007610ff007816 */ /* 0x000fe20000000000 */
[----:B------:R-:W-:-:S04]  /*fb10*/  UMOV UR23, 0xffffffff ;  /* 0xffffffff00177882 */ /* 0x000fc80000000000 */
[----:B--2---:R-:W-:-:S04]  /*fb20*/  IMAD.WIDE.U32 R2, R5, UR6, R2 ;  /* 0x0000000605027c25 */ /* 0x004fc8000f8e0002 */
[----:B------:R-:W-:Y:S01]  /*fb30*/  IMAD R5, R5, UR7, RZ ;  /* 0x0000000705057c24 */ /* 0x000fe2000f8e02ff */
[----:B------:R-:W-:Y:S01]  /*fb40*/  ULDC.64 UR6, c[0x0][0x750] ;  /* 0x0001d40000067ab9 */ /* 0x000fe20000000a00 */
[----:B------:R-:W-:Y:S01]  /*fb50*/  IMAD.MOV.U32 R18, RZ, RZ, R2 ;  /* 0x000000ffff127224 */ /* 0x000fe200078e0002 */
[----:B------:R-:W-:Y:S01]  /*fb60*/  ISETP.GE.U32.AND P0, PT, R2, UR6, PT ;  /* 0x0000000602007c0c */ /* 0x000fe2000bf06070 */
[----:B------:R-:W-:Y:S02]  /*fb70*/  IMAD.IADD R19, R3, 0x1, R5 ;  /* 0x0000000103137824 */ /* 0x000fe400078e0205 */
[----:B------:R-:W-:-:S03]  /*fb80*/  IMAD.MOV.U32 R2, RZ, RZ, -0x1 ;  /* 0xffffffffff027424 */ /* 0x000fc600078e00ff */
[----:B------:R1:W-:Y:S01]  /*fb90*/  STL [R1+0x80], R19 ;  /* 0x0000801301007387 */ /* 0x0003e20000100800 */
[----:B------:R-:W-:-:S03]  /*fba0*/  ISETP.GE.U32.AND.EX P0, PT, R19, UR7, PT, P0 ;  /* 0x0000000713007c0c */ /* 0x000fc6000bf06100 */
[----:B------:R1:W-:Y:S04]  /*fbb0*/  STL [R1+0x84], R18 ;  /* 0x0000841201007387 */ /* 0x0003e80000100800 */
[----:B------:R1:W-:Y:S06]  /*fbc0*/  STL [R1+0x88], R2 ;  /* 0x0000880201007387 */ /* 0x0003ec0000100800 */
[----:B------:R-:W-:Y:S05]  /*fbd0*/  @P0 BRA `(.L_x_221) ;  /* 0x0000000400700947 */ /* 0x000fea0003800000 */
[----:B------:R-:W2:Y:S01]  /*fbe0*/  S2R R14, SR_CTAID.X ;  /* 0x00000000000e7919 */ /* 0x000ea20000002500 */
[----:B------:R-:W3:Y:S01]  /*fbf0*/  LDC.64 R8, c[0x0][0x728] ;  /* 0x0001ca00ff087b82 */ /* 0x000ee20000000a00 */
[----:B------:R-:W-:Y:S01]  /*fc00*/  ULDC UR6, c[0x0][0x150] ;  /* 0x0000540000067ab9 */ /* 0x000fe20000000800 */
[----:B------:R-:W-:Y:S01]  /*fc10*/  IMAD.MOV.U32 R6, RZ, RZ, R18 ;  /* 0x000000ffff067224 */ /* 0x000fe200078e0012 */
[----:B------:R-:W4:Y:S01]  /*fc20*/  S2R R16, SR_CTAID.Y ;  /* 0x0000000000107919 */ /* 0x000f220000002600 */
[----:B------:R-:W-:-:S04]  /*fc30*/  IMAD.MOV.U32 R7, RZ, RZ, R19 ;  /* 0x000000ffff077224 */ /* 0x000fc800078e0013 */
[----:B------:R-:W0:Y:S08]  /*fc40*/  LDC R17, c[0x0][0x144] ;  /* 0x00005100ff117b82 */ /* 0x000e300000000800 */
[----:B------:R-:W0:Y:S08]  /*fc50*/  LDC R10, c[0x0][0x730] ;  /* 0x0001cc00ff0a7b82 */ /* 0x000e300000000800 */
[----:B------:R-:W0:Y:S01]  /*fc60*/  LDC.64 R12, c[0x0][0x720] ;  /* 0x0001c800ff0c7b82 */ /* 0x000e220000000a00 */
[----:B---3--:R-:W-:-:S04]  /*fc70*/  ISETP.NE.U32.AND P0, PT, R8, RZ, PT ;  /* 0x000000ff0800720c */ /* 0x008fc80003f05070 */
[----:B------:R-:W-:Y:S02]  /*fc80*/  ISETP.NE.AND.EX P0, PT, R9, RZ, PT, P0 ;  /* 0x000000ff0900720c */ /* 0x000fe40003f05300 */
[----:B--2---:R-:W-:-:S05]  /*fc90*/  I2FP.F32.U32 R0, R14 ;  /* 0x0000000e00007245 */ /* 0x004fca0000201000 */
[----:B------:R-:W-:-:S04]  /*fca0*/  FMUL R0, R0, UR6 ;  /* 0x0000000600007c20 */ /* 0x000fc80008400000 */
[----:B------:R2:W3:Y:S02]  /*fcb0*/  F2I.U32.TRUNC.NTZ R15, R0 ;  /* 0x00000000000f7305 */ /* 0x0004e4000020f000 */
[----:B----4-:R-:W-:Y:S05]  /*fcc0*/  @!P0 BRA `(.L_x_222) ;  /* 0x0000000000288947 */ /* 0x010fea0003800000 */
[----:B--2---:R-:W2:Y:S02]  /*fcd0*/  LDC R0, c[0x0][0x734] ;  /* 0x0001cd00ff007b82 */ /* 0x004ea40000000800 */
[----:B--2---:R-:W-:-:S05]  /*fce0*/  IADD3 R7, P0, R18, R0, RZ ;  /* 0x0000000012077210 */ /* 0x004fca0007f1e0ff */
[----:B------:R-:W-:-:S04]  /*fcf0*/  IMAD.X R11, RZ, RZ, R19, P0 ;  /* 0x000000ffff0b7224 */ /* 0x000fc800000e0613 */
[----:B-1----:R-:W-:-:S04]  /*fd00*/  IMAD.WIDE.U32 R2, R11, R8, RZ ;  /* 0x000000080b027225 */ /* 0x002fc800078e00ff */
[----:B------:R-:W-:-:S04]  /*fd10*/  IMAD.WIDE.U32 R4, P0, R7, R9, R2 ;  /* 0x0000000907047225 */ /* 0x000fc80007800002 */
[----:B------:R-:W-:Y:S01]  /*fd20*/  IMAD.WIDE.U32 R2, R7, R8, RZ ;  /* 0x0000000807027225 */ /* 0x000fe200078e00ff */
[----:B------:R-:W-:-:S03]  /*fd30*/  IADD3.X R7, RZ, RZ, RZ, P0, !PT ;  /* 0x000000ffff077210 */ /* 0x000fc600007fe4ff */
[----:B------:R-:W-:Y:S01]  /*fd40*/  IMAD.MOV.U32 R6, RZ, RZ, R5 ;  /* 0x000000ffff067224 */ /* 0x000fe200078e0005 */
[----:B------:R-:W-:-:S05]  /*fd50*/  IADD3 RZ, P0, R3, R4, RZ ;  /* 0x0000000403ff7210 */ /* 0x000fca0007f1e0ff */
[----:B------:R-:W-:-:S08]  /*fd60*/  IMAD.WIDE.U32.X R6, R11, R9, R6, P0 ;  /* 0x000000090b067225 */ /* 0x000fd000000e0406 */
.L_x_222:
[-CC-:B0-----:R-:W-:Y:S01]  /*fd70*/  SHF.R.U64 R21, R6, R10.reuse, R7.reuse ;  /* 0x0000000a06157219 */ /* 0x181fe20000001207 */
[----:B------:R-:W0:Y:S01]  /*fd80*/  LDC.64 R22, c[0x0][0x740] ;  /* 0x0001d000ff167b82 */ /* 0x000e220000000a00 */
[----:B--2---:R-:W-:Y:S01]  /*fd90*/  SHF.R.U32.HI R0, RZ, R10, R7 ;  /* 0x0000000aff007219 */ /* 0x004fe20000011607 */
[----:B-1----:R-:W-:Y:S01]  /*fda0*/  IMAD.MOV.U32 R2, RZ, RZ, R18 ;  /* 0x000000ffff027224 */ /* 0x002fe200078e0012 */
[----:B------:R-:W-:Y:S01]  /*fdb0*/  IADD3 R5, P0, RZ, -R21, RZ ;  /* 0x80000015ff057210 */ /* 0x000fe20007f1e0ff */
[----:B---3--:R-:W-:Y:S01]  /*fdc0*/  IMAD.MOV R15, RZ, RZ, -R15 ;  /* 0x000000ffff0f7224 */ /* 0x008fe200078e0a0f */
[----:B------:R-:W-:Y:S01]  /*fdd0*/  ULDC UR6, c[0x0][0x154] ;  /* 0x0000550000067ab9 */ /* 0x000fe20000000800 */
[----:B------:R-:W-:Y:S02]  /*fde0*/  IMAD.MOV.U32 R7, RZ, RZ, 0x1 ;  /* 0x00000001ff077424 */ /* 0x000fe400078e00ff */
[----:B------:R-:W1:Y:S01]  /*fdf0*/  LDC R4, c[0x0][0x718] ;  /* 0x0001c600ff047b82 */ /* 0x000e620000000800 */
[----:B------:R-:W-:-:S02]  /*fe00*/  IMAD.X R3, RZ, RZ, ~R0, P0 ;  /* 0x000000ffff037224 */ /* 0x000fc400000e0e00 */
[----:B------:R-:W-:Y:S02]  /*fe10*/  IMAD R18, R17, R15, R14 ;  /* 0x0000000f11127224 */ /* 0x000fe400078e020e */
[-C--:B------:R-:W-:Y:S02]  /*fe20*/  IMAD R0, R3, R12.reuse, RZ ;  /* 0x0000000c03007224 */ /* 0x080fe400078e02ff */
[----:B------:R-:W-:Y:S01]  /*fe30*/  IMAD.MOV.U32 R3, RZ, RZ, R19 ;  /* 0x000000ffff037224 */ /* 0x000fe200078e0013 */
[----:B------:R-:W2:Y:S01]  /*fe40*/  LDC R6, c[0x0][0x708] ;  /* 0x0001c200ff067b82 */ /* 0x000ea20000000800 */
[----:B------:R-:W-:-:S04]  /*fe50*/  IMAD.WIDE.U32 R2, R5, R12, R2 ;  /* 0x0000000c05027225 */ /* 0x000fc800078e0002 */
[----:B------:R-:W-:-:S03]  /*fe60*/  IMAD R5, R5, R13, R0 ;  /* 0x0000000d05057224 */ /* 0x000fc600078e0200 */
[----:B------:R-:W3:Y:S01]  /*fe70*/  LDC R20, c[0x0][0x758] ;  /* 0x0001d600ff147b82 */ /* 0x000ee20000000800 */
[----:B------:R-:W-:Y:S01]  /*fe80*/  I2FP.F32.U32 R0, R16 ;  /* 0x0000001000007245 */ /* 0x000fe20000201000 */
[----:B------:R-:W-:Y:S01]  /*fe90*/  IMAD.IADD R3, R3, 0x1, R5 ;  /* 0x0000000103037824 */ /* 0x000fe200078e0205 */
[----:B0-----:R-:W-:Y:S01]  /*fea0*/  ISETP.NE.U32.AND P0, PT, R22, RZ, PT ;  /* 0x000000ff1600720c */ /* 0x001fe20003f05070 */
[----:B------:R-:W-:Y:S02]  /*feb0*/  IMAD.MOV.U32 R5, RZ, RZ, -0x1 ;  /* 0xffffffffff057424 */ /* 0x000fe400078e00ff */
[----:B------:R-:W-:Y:S02]  /*fec0*/  FMUL R0, R0, UR6 ;  /* 0x0000000600007c20 */ /* 0x000fe40008400000 */
[----:B------:R-:W0:Y:S01]  /*fed0*/  LDC R13, c[0x0][0x148] ;  /* 0x00005200ff0d7b82 */ /* 0x000e220000000800 */
[----:B-1----:R-:W-:Y:S01]  /*fee0*/  SHF.R.U64 R10, R2, R4, R3 ;  /* 0x00000004020a7219 */ /* 0x002fe20000001203 */
[----:B------:R1:W4:Y:S01]  /*fef0*/  F2I.U32.TRUNC.NTZ R12, R0 ;  /* 0x00000000000c7305 */ /* 0x000322000020f000 */
[----:B------:R-:W-:-:S02]  /*ff00*/  ISETP.NE.AND.EX P0, PT, R23, RZ, PT, P0 ;  /* 0x000000ff1700720c */ /* 0x000fc40003f05300 */
[----:B------:R-:W-:-:S03]  /*ff10*/  SHF.R.U32.HI R3, RZ, R4, R3 ;  /* 0x00000004ff037219 */ /* 0x000fc60000011603 */
[----:B------:R-:W0:Y:S01]  /*ff20*/  LDC R14, c[0x0][0x700] ;  /* 0x0001c000ff0e7b82 */ /* 0x000e220000000800 */
[-CC-:B--2---:R-:W-:Y:S02]  /*ff30*/  SHF.R.U64 R8, R10, R6.reuse, R3.reuse ;  /* 0x000000060a087219 */ /* 0x184fe40000001203 */
[----:B------:R-:W-:-:S05]  /*ff40*/  SHF.R.U32.HI R3, RZ, R6, R3 ;  /* 0x00000006ff037219 */ /* 0x000fca0000011603 */
[----:B------:R-:W2:Y:S01]  /*ff50*/  LDC R15, c[0x0][0x748] ;  /* 0x0001d200ff0f7b82 */ /* 0x000ea20000000800 */
[-CC-:B---3--:R-:W-:Y:S02]  /*ff60*/  SHF.R.U64 R11, R8, R20.reuse, R3.reuse ;  /* 0x00000014080b7219 */ /* 0x188fe40000001203 */
[-C--:B------:R-:W-:Y:S02]  /*ff70*/  SHF.L.U32 R5, R5, R20.reuse, RZ ;  /* 0x0000001405057219 */ /* 0x080fe400000006ff */
[-C--:B------:R-:W-:Y:S01]  /*ff80*/  SHF.R.U32.HI R3, RZ, R20.reuse, R3 ;  /* 0x00000014ff037219 */ /* 0x080fe20000011603 */
[----:B------:R-:W-:Y:S01]  /*ff90*/  IMAD.MOV.U32 R2, RZ, RZ, R11 ;  /* 0x000000ffff027224 */ /* 0x000fe200078e000b */
[----:B------:R-:W-:Y:S01]  /*ffa0*/  SHF.L.U32 R20, R7, R20, RZ ;  /* 0x0000001407147219 */ /* 0x000fe200000006ff */
[----:B------:R-:W3:Y:S01]  /*ffb0*/  LDC R17, c[0x0][0x738] ;  /* 0x0001ce00ff117b82 */ /* 0x000ee20000000800 */
[----:B------:R-:W-:-:S07]  /*ffc0*/  LOP3.LUT R51, RZ, R5, RZ, 0x33, !PT ;  /* 0x00000005ff337212 */ /* 0x000fce00078e33ff */
[----:B------:R-:W0:Y:S01]  /*ffd0*/  LDC R19, c[0x0][0x710] ;  /* 0x0001c400ff137b82 */ /* 0x000e220000000800 */
[----:B-1--4-:R-:W-:Y:S05]  /*ffe0*/  @!P0 BRA `(.L_x_223) ;  /* 0x0000000000288947 */ /* 0x012fea0003800000 */
[----:B------:R-:W1:Y:S02]  /*fff0*/  LDC R0, c[0x0][0x74c] ;  /* 0x0001d300ff007b82 */ /* 0x000e640000000800 */
[----:B-1----:R-:W-:-:S04]  /*10000*/  IADD3 R7, P0, R11, R0, RZ ;  /* 0x000000000b077210 */ /* 0x002fc80007f1e0ff */
        /* <DEDUP_REMOVED lines=8> */
.L_x_223:
[----:B--2---:R-:W-:Y:S01]  /*10090*/  SHF.R.U64 R0, R2, R15, R3 ;  /* 0x0000000f02007219 */ /* 0x004fe20000001203 */
[----:B0-----:R-:W-:Y:S01]  /*100a0*/  VIADD R3, R14, 0xffffffff ;  /* 0xffffffff0e037836 */ /* 0x001fe20000000000 */
[----:B------:R-:W-:Y:S01]  /*100b0*/  LOP3.LUT R51, R8, R51, RZ, 0xc0, !PT ;  /* 0x0000003308337212 */ /* 0x000fe200078ec0ff */
[----:B------:R-:W-:Y:S01]  /*100c0*/  IMAD.MOV R12, RZ, RZ, -R12 ;  /* 0x000000ffff0c7224 */ /* 0x000fe200078e0a0c */
[----:B------:R-:W-:Y:S01]  /*100d0*/  R2UR UR23, R21 ;  /* 0x00000000151772ca */ /* 0x000fe200000e0000 */
[----:B------:R-:W-:Y:S01]  /*100e0*/  IMAD.MOV R2, RZ, RZ, -R0 ;  /* 0x000000ffff027224 */ /* 0x000fe200078e0a00 */
[----:B------:R-:W-:Y:S01]  /*100f0*/  LOP3.LUT R3, R10, R3, RZ, 0xc0, !PT ;  /* 0x000000030a037212 */ /* 0x000fe200078ec0ff */
[----:B------:R-:W-:Y:S02]  /*10100*/  IMAD R51, R20, R0, R51 ;  /* 0x0000000014337224 */ /* 0x000fe400078e0233 */
[----:B------:R-:W-:Y:S02]  /*10110*/  @P3 IMAD R18, R13, R12, R16 ;  /* 0x0000000c0d123224 */ /* 0x000fe400078e0210 */
[----:B---3--:R-:W-:-:S02]  /*10120*/  IMAD R0, R2, R17, R11 ;  /* 0x0000001102007224 */ /* 0x008fc400078e020b */
[----:B------:R-:W-:Y:S02]  /*10130*/  IMAD R51, R51, R19, R18 ;  /* 0x0000001333337224 */ /* 0x000fe400078e0212 */
[----:B------:R-:W-:Y:S02]  /*10140*/  IMAD R0, R0, R14, R3 ;  /* 0x0000000e00007224 */ /* 0x000fe400078e0203 */
[----:B------:R-:W-:-:S03]  /*10150*/  IMAD.MOV.U32 R2, RZ, RZ, 0x1 ;  /* 0x00000001ff027424 */ /* 0x000fc600078e00ff */
[----:B------:R-:W-:Y:S02]  /*10160*/  SEL R3, R0, R51, !P3 ;  /* 0x0000003300037207 */ /* 0x000fe40005800000 */
[----:B------:R-:W-:Y:S02]  /*10170*/  SEL R51, R51, R0, !P3 ;  /* 0x0000000033337207 */ /* 0x000fe40005800000 */
[----:B------:R-:W-:Y:S01]  /*10180*/  PRMT R0, R2, 0x7610, R0 ;  /* 0x0000761002007816 */ /* 0x000fe20000000000 */
[----:B------:R2:W-:Y:S06]  /*10190*/  STL [R1+0x88], R3 ;  /* 0x0000880301007387 */ /* 0x0005ec0000100800 */
.L_x_221:
[----:B------:R3:W-:Y:S01]  /*101a0*/  STL [R1+0x90], R51 ;  /* 0x0000903301007387 */ /* 0x0007e20000100800 */
[----:B------:R-:W-:-:S13]  /*101b0*/  LOP3.LUT P0, RZ, R0, 0xff, RZ, 0xc0, !PT ;  /* 0x000000ff00ff7812 */ /* 0x000fda000780c0ff */
[----:B---3--:R-:W-:Y:S05]  /*101c0*/  @P0 BRA `(.L_x_224) ;  /* 0xffffff1000900947 */ /* 0x008fea000383ffff */
[----:B------:R-:W-:Y:S05]  /*101d0*/  EXIT ;  /* 0x000000000000794d */ /* 0x000fea0003800000 */
.L_x_8:
[----:B------:R-:W2:Y:S01]  /*101e0*/  LDL R22, [R1+0x84] ;  /* 0x0000840001167983 */ /* 0x000ea20000100800 */
[----:B------:R-:W-:-:S03]  /*101f0*/  ULDC.64 UR4, c[0x0][0x750] ;  /* 0x0001d40000047ab9 */ /* 0x000fc60000000a00 */
[----:B0-----:R-:W3:Y:S01]  /*10200*/  LDL R23, [R1+0x80] ;  /* 0x0000800001177983 */ /* 0x001ee20000100800 */
[----:B------:R-:W-:Y:S01]  /*10210*/  PRMT R4, RZ, 0x7610, R4 ;  /* 0x00007610ff047816 */ /* 0x000fe20000000004 */
[----:B------:R-:W-:Y:S02]  /*10220*/  IMAD.MOV.U32 R5, RZ, RZ, -0x1 ;  /* 0xffffffffff057424 */ /* 0x000fe400078e00ff */
[----:B------:R-:W-:Y:S02]  /*10230*/  IMAD.MOV.U32 R7, RZ, RZ, -0x1 ;  /* 0xffffffffff077424 */ /* 0x000fe400078e00ff */
[----:B------:R-:W-:Y:S01]  /*10240*/  IMAD.MOV.U32 R6, RZ, RZ, -0x1 ;  /* 0xffffffffff067424 */ /* 0x000fe200078e00ff */
[----:B--2---:R-:W-:-:S04]  /*10250*/  ISETP.GE.U32.AND P0, PT, R22, UR4, PT ;  /* 0x0000000416007c0c */ /* 0x004fc8000bf06070 */
[----:B---3--:R-:W-:-:S13]  /*10260*/  ISETP.GE.U32.AND.EX P0, PT, R23, UR5, PT, P0 ;  /* 0x0000000517007c0c */ /* 0x008fda000bf06100 */
[----:B------:R-:W-:Y:S05]  /*10270*/  @P0 BRA `(.L_x_225) ;  /* 0x00000004002c0947 */ /* 0x000fea0003800000 */
[----:B------:R-:W0:Y:S01]  /*10280*/  LDC.64 R14, c[0x0][0x728] ;  /* 0x0001ca00ff0e7b82 */ /* 0x000e220000000a00 */
[----:B------:R-:W-:Y:S01]  /*10290*/  MOV R8, R22 ;  /* 0x0000001600087202 */ /* 0x000fe20000000f00 */
[----:B------:R-:W-:-:S06]  /*102a0*/  IMAD.MOV.U32 R9, RZ, RZ, R23 ;  /* 0x000000ffff097224 */ /* 0x000fcc00078e0017 */
[----:B------:R-:W1:Y:S08]  /*102b0*/  LDC R10, c[0x0][0x730] ;  /* 0x0001cc00ff0a7b82 */ /* 0x000e700000000800 */
[----:B------:R-:W2:Y:S01]  /*102c0*/  LDC.64 R16, c[0x0][0x720] ;  /* 0x0001c800ff107b82 */ /* 0x000ea20000000a00 */
[----:B0-----:R-:W-:-:S04]  /*102d0*/  ISETP.NE.U32.AND P0, PT, R14, RZ, PT ;  /* 0x000000ff0e00720c */ /* 0x001fc80003f05070 */
[----:B------:R-:W-:-:S13]  /*102e0*/  ISETP.NE.AND.EX P0, PT, R15, RZ, PT, P0 ;  /* 0x000000ff0f00720c */ /* 0x000fda0003f05300 */
[----:B-12---:R-:W-:Y:S05]  /*102f0*/  @!P0 BRA `(.L_x_226) ;  /* 0x0000000000288947 */ /* 0x006fea0003800000 */
[----:B------:R-:W0:Y:S02]  /*10300*/  LDC R4, c[0x0][0x734] ;  /* 0x0001cd00ff047b82 */ /* 0x000e240000000800 */
[----:B0-----:R-:W-:-:S05]  /*10310*/  IADD3 R9, P0, R22, R4, RZ ;  /* 0x0000000416097210 */ /* 0x001fca0007f1e0ff */
        /* <DEDUP_REMOVED lines=8> */
.L_x_226:
[----:B------:R-:W0:Y:S01]  /*103a0*/  LDC.64 R20, c[0x0][0x740] ;  /* 0x0001d000ff147b82 */ /* 0x000e220000000a00 */
[-CC-:B------:R-:W-:Y:S02]  /*103b0*/  SHF.R.U64 R14, R8, R10.reuse, R9.reuse ;  /* 0x0000000a080e7219 */ /* 0x180fe40000001209 */
[----:B------:R-:W-:Y:S02]  /*103c0*/  SHF.R.U32.HI R4, RZ, R10, R9 ;  /* 0x0000000aff047219 */ /* 0x000fe40000011609 */
[----:B------:R-:W-:-:S03]  /*103d0*/  IADD3 R7, P0, RZ, -R14, RZ ;  /* 0x8000000eff077210 */ /* 0x000fc60007f1e0ff */
[----:B------:R-:W1:Y:S02]  /*103e0*/  LDC R8, c[0x0][0x718] ;  /* 0x0001c600ff087b82 */ /* 0x000e640000000800 */
[----:B------:R-:W-:Y:S02]  /*103f0*/  IMAD.X R5, RZ, RZ, ~R4, P0 ;  /* 0x000000ffff057224 */ /* 0x000fe400000e0e04 */
[----:B------:R-:W-:Y:S02]  /*10400*/  IMAD.MOV.U32 R4, RZ, RZ, R22 ;  /* 0x000000ffff047224 */ /* 0x000fe400078e0016 */
[-C--:B------:R-:W-:Y:S02]  /*10410*/  IMAD R6, R5, R16.reuse, RZ ;  /* 0x0000001005067224 */ /* 0x080fe400078e02ff */
[----:B------:R-:W2:Y:S01]  /*10420*/  LDC R18, c[0x0][0x708] ;  /* 0x0001c200ff127b82 */ /* 0x000ea20000000800 */
[----:B------:R-:W-:Y:S02]  /*10430*/  IMAD.MOV.U32 R5, RZ, RZ, R23 ;  /* 0x000000ffff057224 */ /* 0x000fe400078e0017 */
[----:B------:R-:W-:-:S05]  /*10440*/  IMAD.WIDE.U32 R4, R7, R16, R4 ;  /* 0x0000001007047225 */ /* 0x000fca00078e0004 */
[----:B------:R-:W3:Y:S01]  /*10450*/  LDC R19, c[0x0][0x758] ;  /* 0x0001d600ff137b82 */ /* 0x000ee20000000800 */
[----:B------:R-:W-:Y:S01]  /*10460*/  IMAD R7, R7, R17, R6 ;  /* 0x0000001107077224 */ /* 0x000fe200078e0206 */
[----:B0-----:R-:W-:Y:S01]  /*10470*/  ISETP.NE.U32.AND P0, PT, R20, RZ, PT ;  /* 0x000000ff1400720c */ /* 0x001fe20003f05070 */
[----:B------:R-:W-:Y:S02]  /*10480*/  IMAD.MOV.U32 R6, RZ, RZ, -0x1 ;  /* 0xffffffffff067424 */ /* 0x000fe400078e00ff */
[----:B------:R-:W-:Y:S01]  /*10490*/  IMAD.IADD R5, R5, 0x1, R7 ;  /* 0x0000000105057824 */ /* 0x000fe200078e0207 */
[----:B------:R-:W-:Y:S02]  /*104a0*/  ISETP.NE.AND.EX P0, PT, R21, RZ, PT, P0 ;  /* 0x000000ff1500720c */ /* 0x000fe40003f05300 */
[----:B------:R-:W0:Y:S02]  /*104b0*/  LDC R17, c[0x0][0x700] ;  /* 0x0001c000ff117b82 */ /* 0x000e240000000800 */
[----:B-1----:R-:W-:-:S02]  /*104c0*/  SHF.R.U64 R10, R4, R8, R5 ;  /* 0x00000008040a7219 */ /* 0x002fc40000001205 */
[----:B------:R-:W-:-:S04]  /*104d0*/  SHF.R.U32.HI R5, RZ, R8, R5 ;  /* 0x00000008ff057219 */ /* 0x000fc80000011605 */
[----:B------:R-:W1:Y:S01]  /*104e0*/  LDC R22, c[0x0][0x748] ;  /* 0x0001d200ff167b82 */ /* 0x000e620000000800 */
[-CC-:B--2---:R-:W-:Y:S02]  /*104f0*/  SHF.R.U64 R15, R10, R18.reuse, R5.reuse ;  /* 0x000000120a0f7219 */ /* 0x184fe40000001205 */
[----:B------:R-:W-:Y:S02]  /*10500*/  SHF.R.U32.HI R4, RZ, R18, R5 ;  /* 0x00000012ff047219 */ /* 0x000fe40000011605 */
[----:B------:R-:W-:-:S03]  /*10510*/  MOV R18, 0x1 ;  /* 0x0000000100127802 */ /* 0x000fc60000000f00 */
[----:B------:R-:W2:Y:S01]  /*10520*/  LDC R23, c[0x0][0x738] ;  /* 0x0001ce00ff177b82 */ /* 0x000ea20000000800 */
[-CC-:B---3--:R-:W-:Y:S02]  /*10530*/  SHF.R.U64 R16, R15, R19.reuse, R4.reuse ;  /* 0x000000130f107219 */ /* 0x188fe40000001204 */
[-C--:B------:R-:W-:Y:S02]  /*10540*/  SHF.L.U32 R6, R6, R19.reuse, RZ ;  /* 0x0000001306067219 */ /* 0x080fe400000006ff */
[----:B------:R-:W-:Y:S01]  /*10550*/  SHF.R.U32.HI R5, RZ, R19, R4 ;  /* 0x00000013ff057219 */ /* 0x000fe20000011604 */
[----:B------:R-:W-:Y:S01]  /*10560*/  IMAD.MOV.U32 R4, RZ, RZ, R16 ;  /* 0x000000ffff047224 */ /* 0x000fe200078e0010 */
[----:B------:R-:W-:Y:S01]  /*10570*/  LOP3.LUT R24, RZ, R6, RZ, 0x33, !PT ;  /* 0x00000006ff187212 */ /* 0x000fe200078e33ff */
[----:B------:R-:W3:Y:S01]  /*10580*/  LDC R25, c[0x0][0x710] ;  /* 0x0001c400ff197b82 */ /* 0x000ee20000000800 */
[----:B------:R-:W-:Y:S05]  /*10590*/  @!P0 BRA `(.L_x_227) ;  /* 0x0000000000288947 */ /* 0x000fea0003800000 */
[----:B------:R-:W4:Y:S02]  /*105a0*/  LDC R9, c[0x0][0x74c] ;  /* 0x0001d300ff097b82 */ /* 0x000f240000000800 */
[----:B----4-:R-:W-:-:S05]  /*105b0*/  IADD3 R9, P0, R16, R9, RZ ;  /* 0x0000000910097210 */ /* 0x010fca0007f1e0ff */
        /* <DEDUP_REMOVED lines=8> */
.L_x_227:
[----:B-1----:R-:W-:Y:S01]  /*10640*/  SHF.R.U64 R4, R4, R22, R5 ;  /* 0x0000001604047219 */ /* 0x002fe20000001205 */
[----:B0-----:R-:W-:Y:S01]  /*10650*/  VIADD R7, R17, 0xffffffff ;  /* 0xffffffff11077836 */ /* 0x001fe20000000000 */
[----:B------:R-:W-:Y:S01]  /*10660*/  SHF.L.U32 R18, R18, R19, RZ ;  /* 0x0000001312127219 */ /* 0x000fe200000006ff */
[----:B------:R-:W-:Y:S01]  /*10670*/  @P3 IMAD R0, R11, R12, R2 ;  /* 0x0000000c0b003224 */ /* 0x000fe200078e0202 */
[----:B------:R-:W-:Y:S01]  /*10680*/  LOP3.LUT R3, R15, R24, RZ, 0xc0, !PT ;  /* 0x000000180f037212 */ /* 0x000fe200078ec0ff */
[----:B------:R-:W-:Y:S01]  /*10690*/  IMAD.MOV R5, RZ, RZ, -R4 ;  /* 0x000000ffff057224 */ /* 0x000fe200078e0a04 */
[----:B------:R-:W-:Y:S01]  /*106a0*/  LOP3.LUT R7, R10, R7, RZ, 0xc0, !PT ;  /* 0x000000070a077212 */ /* 0x000fe200078ec0ff */
[----:B------:R-:W-:Y:S02]  /*106b0*/  IMAD.MOV.U32 R6, RZ, RZ, R14 ;  /* 0x000000ffff067224 */ /* 0x000fe400078e000e */
[----:B------:R-:W-:Y:S02]  /*106c0*/  IMAD R3, R18, R4, R3 ;  /* 0x0000000412037224 */ /* 0x000fe400078e0203 */
[----:B--2---:R-:W-:-:S02]  /*106d0*/  IMAD R2, R5, R23, R16 ;  /* 0x0000001705027224 */ /* 0x004fc400078e0210 */
[----:B---3--:R-:W-:Y:S02]  /*106e0*/  IMAD R0, R3, R25, R0 ;  /* 0x0000001903007224 */ /* 0x008fe400078e0200 */
[----:B------:R-:W-:Y:S02]  /*106f0*/  IMAD R5, R2, R17, R7 ;  /* 0x0000001102057224 */ /* 0x000fe400078e0207 */
[----:B------:R-:W-:-:S03]  /*10700*/  IMAD.MOV.U32 R4, RZ, RZ, 0x1 ;  /* 0x00000001ff047424 */ /* 0x000fc600078e00ff */
[----:B------:R-:W-:Y:S02]  /*10710*/  SEL R7, R5, R0, !P3 ;  /* 0x0000000005077207 */ /* 0x000fe40005800000 */
[----:B------:R-:W-:-:S07]  /*10720*/  SEL R5, R0, R5, !P3 ;  /* 0x0000000500057207 */ /* 0x000fce0005800000 */
.L_x_225:
[----:B------:R-:W-:-:S08]  /*10730*/  NOP ;  /* 0x0000000000007918 */ /* 0x000fd00000000000 */
[----:B------:R-:W0:-:S00]  /*10740*/  USETMAXREG.DEALLOC.CTAPOOL 0x28 ;  /* 0x00000028000079c8 */ /* 0x000e0000080e0500 */
[----:B------:R-:W-:-:S13]  /*10750*/  ISETP.NE.AND P0, PT, RZ, UR8, PT ;  /* 0x00000008ff007c0c */ /* 0x000fda000bf05270 */
[----:B------:R-:W-:Y:S05]  /*10760*/  @P0 EXIT ;  /* 0x000000000000094d */ /* 0x000fea0003800000 */
[----:B0-----:R-:W-:Y:S01]  /*10770*/  LOP3.LUT P0, RZ, R4, 0xff, RZ, 0xc0, !PT ;  /* 0x000000ff04ff7812 */ /* 0x001fe2000780c0ff */
[----:B------:R-:W-:Y:S01]  /*10780*/  IMAD.MOV.U32 R9, RZ, RZ, 0x1 ;  /* 0x00000001ff097424 */ /* 0x000fe200078e00ff */
[----:B------:R-:W-:-:S11]  /*10790*/  MOV R10, RZ ;  /* 0x000000ff000a7202 */ /* 0x000fd60000000f00 */
[----:B------:R-:W-:Y:S05]  /*107a0*/  @!P0 BRA `(.L_x_228) ;  /* 0x0000000c00988947 */ /* 0x000fea0003800000 */
[----:B------:R-:W0:Y:S01]  /*107b0*/  S2R R0, SR_CgaCtaId ;  /* 0x0000000000007919 */ /* 0x000e220000008800 */
[----:B------:R-:W-:Y:S01]  /*107c0*/  ULDC UR4, c[0x0][0x28c] ;  /* 0x0000a30000047ab9 */ /* 0x000fe20000000800 */
[----:B------:R-:W-:Y:S01]  /*107d0*/  ULDC UR6, c[0x0][0x758] ;  /* 0x0001d60000067ab9 */ /* 0x000fe20000000800 */
[----:B------:R-:W-:Y:S01]  /*107e0*/  UMOV UR7, 0xffffffff ;  /* 0xffffffff00077882 */ /* 0x000fe20000000000 */
[----:B------:R-:W-:Y:S01]  /*107f0*/  UIADD3 UR10, UR4, 0x3f, URZ ;  /* 0x0000003f040a7890 */ /* 0x000fe2000fffe03f */
[----:B------:R-:W-:Y:S01]  /*10800*/  BSSY B0, `(.L_x_228) ;  /* 0x00000e0000007945 */ /* 0x000fe20003800000 */
[----:B------:R-:W-:Y:S01]  /*10810*/  ULDC UR5, c[0x0][0x700] ;  /* 0x0001c00000057ab9 */ /* 0x000fe20000000800 */
[----:B------:R-:W-:Y:S01]  /*10820*/  UMOV UR9, 0x1 ;  /* 0x0000000100097882 */ /* 0x000fe20000000000 */
[----:B------:R-:W-:Y:S01]  /*10830*/  USHF.L.U32 UR7, UR7, UR6, URZ ;  /* 0x0000000607077299 */ /* 0x000fe2000800063f */
[----:B------:R-:W-:Y:S01]  /*10840*/  IMAD.MOV.U32 R12, RZ, RZ, 0x1 ;  /* 0x00000001ff0c7424 */ /* 0x000fe200078e00ff */
[----:B------:R-:W-:Y:S01]  /*10850*/  UIADD3 UR4, UR5, -0x1, URZ ;  /* 0xffffffff05047890 */ /* 0x000fe2000fffe03f */
[----:B------:R-:W-:Y:S01]  /*10860*/  IMAD.MOV.U32 R9, RZ, RZ, 0x1 ;  /* 0x00000001ff097424 */ /* 0x000fe200078e00ff */
[----:B------:R-:W-:Y:S01]  /*10870*/  ULDC UR8, c[0x0][0xc] ;  /* 0x0000030000087ab9 */ /* 0x000fe20000000800 */
[----:B------:R-:W-:Y:S01]  /*10880*/  USHF.L.U32 UR5, UR9, UR6, URZ ;  /* 0x0000000609057299 */ /* 0x000fe2000800063f */
[----:B------:R-:W-:Y:S01]  /*10890*/  IMAD.MOV.U32 R10, RZ, RZ, RZ ;  /* 0x000000ffff0a7224 */ /* 0x000fe200078e00ff */
[----:B------:R-:W-:Y:S01]  /*108a0*/  USHF.R.S32.HI UR11, URZ, 0x1f, UR10 ;  /* 0x0000001f3f0b7899 */ /* 0x000fe2000801140a */
[----:B------:R-:W-:Y:S01]  /*108b0*/  ULDC UR9, c[0x0][0x10] ;  /* 0x0000040000097ab9 */ /* 0x000fe20000000800 */
[----:B------:R-:W-:-:S02]  /*108c0*/  ULOP3.LUT UR6, URZ, UR7, URZ, 0x33, !UPT ;  /* 0x000000073f067292 */ /* 0x000fc4000f8e333f */
[----:B------:R-:W-:Y:S02]  /*108d0*/  UIMAD.WIDE.U32 UR8, UR8, UR9, URZ ;  /* 0x00000009080872a5 */ /* 0x000fe4000f8e003f */
[----:B------:R-:W-:Y:S01]  /*108e0*/  ULEA.HI UR11, UR11, UR10, URZ, 0x6 ;  /* 0x0000000a0b0b7291 */ /* 0x000fe2000f8f303f */
[----:B------:R-:W-:Y:S01]  /*108f0*/  ULDC UR7, c[0x0][0x14] ;  /* 0x0000050000077ab9 */ /* 0x000fe20000000800 */
[----:B------:R-:W-:Y:S02]  /*10900*/  ULOP3.LUT UR21, UR13, 0x2, URZ, 0xfc, !UPT ;  /* 0x000000020d157892 */ /* 0x000fe4000f8efc3f */
[----:B------:R-:W-:Y:S02]  /*10910*/  UIMAD.WIDE.U32 UR34, UR8, UR7, URZ ;  /* 0x00000007082272a5 */ /* 0x000fe4000f8e003f */
[----:B------:R-:W-:Y:S02]  /*10920*/  UIMAD UR14, UR9, UR7, URZ ;  /* 0x00000007090e72a4 */ /* 0x000fe4000f8e023f */
[----:B------:R-:W-:Y:S01]  /*10930*/  USHF.R.S32.HI UR7, URZ, 0x6, UR11 ;  /* 0x000000063f077899 */ /* 0x000fe2000801140b */
[C---:B0-----:R-:W-:Y:S01]  /*10940*/  IMAD.SHL.U32 R8, R0.reuse, 0x80, RZ ;  /* 0x0000008000087824 */ /* 0x041fe200078e00ff */
[----:B------:R-:W-:Y:S01]  /*10950*/  UIADD3 UR14, UR35, UR14, URZ ;  /* 0x0000000e230e7290 */ /* 0x000fe2000fffe03f */
[----:B------:R-:W-:Y:S01]  /*10960*/  IMAD.SHL.U32 R0, R0, 0x2000, RZ ;  /* 0x0000200000007824 */ /* 0x000fe200078e00ff */
[----:B------:R-:W-:-:S02]  /*10970*/  UIADD3 UR29, UR7, 0x1, URZ ;  /* 0x00000001071d7890 */ /* 0x000fc4000fffe03f */
[----:B------:R-:W-:Y:S01]  /*10980*/  LOP3.LUT R8, R8, 0x80, RZ, 0xc0, !PT ;  /* 0x0000008008087812 */ /* 0x000fe200078ec0ff */
[----:B------:R-:W-:Y:S01]  /*10990*/  ULDC.64 UR36, c[0x0][0x198] ;  /* 0x0000660000247ab9 */ /* 0x000fe20000000a00 */
[----:B------:R-:W-:-:S08]  /*109a0*/  LOP3.LUT R0, R0, 0x2000, RZ, 0xc0, !PT ;  /* 0x0000200000007812 */ /* 0x000fd000078ec0ff */
.L_x_239:
[----:B------:R-:W-:-:S03]  /*109b0*/  UMOV UR8, 0xffffffff ;  /* 0xffffffff00087882 */ /* 0x000fc60000000000 */
[----:B------:R-:W-:Y:S05]  /*109c0*/  BRA.DIV UR8, `(.L_x_229) ;  /* 0x0000001208cc7947 */ /* 0x000fea000b800000 */
[----:B------:R-:W-:-:S13]  /*109d0*/  ELECT P0, URZ, PT ;  /* 0x00000000003f782f */ /* 0x000fda0003800000 */
.L_x_256:
[----:B------:R-:W0:Y:S01]  /*109e0*/  LDC R2, c[0x0][0x28c] ;  /* 0x0000a300ff027b82 */ /* 0x000e220000000800 */
[----:B------:R-:W-:Y:S01]  /*109f0*/  BSSY B1, `(.L_x_230) ;  /* 0x0000048000017945 */ /* 0x000fe20003800000 */
[----:B0-----:R-:W-:-:S13]  /*10a00*/  ISETP.LT.OR P0, PT, R2, 0x1, !P0 ;  /* 0x000000010200780c */ /* 0x001fda0004701670 */
[----:B------:R-:W-:Y:S05]  /*10a10*/  @P0 BRA `(.L_x_231) ;  /* 0x0000000400140947 */ /* 0x000fea0003800000 */
[----:B------:R-:W-:Y:S01]  /*10a20*/  IMAD.SHL.U32 R11, R5, 0x80, RZ ;  /* 0x00000080050b7824 */ /* 0x000fe200078e00ff */
[----:B------:R-:W-:Y:S01]  /*10a30*/  MOV R17, UR29 ;  /* 0x0000001d00117c02 */ /* 0x000fe20008000f00 */
[----:B------:R-:W-:Y:S02]  /*10a40*/  IMAD R7, R7, 0x100, R8 ;  /* 0x0000010007077824 */ /* 0x000fe400078e0208 */
[----:B------:R-:W-:Y:S02]  /*10a50*/  IMAD.MOV.U32 R15, RZ, RZ, RZ ;  /* 0x000000ffff0f7224 */ /* 0x000fe400078e00ff */
[----:B------:R-:W-:Y:S02]  /*10a60*/  IMAD.MOV.U32 R16, RZ, RZ, RZ ;  /* 0x000000ffff107224 */ /* 0x000fe400078e00ff */
[----:B------:R-:W-:Y:S02]  /*10a70*/  IMAD.MOV.U32 R2, RZ, RZ, R9 ;  /* 0x000000ffff027224 */ /* 0x000fe400078e0009 */
[----:B------:R-:W-:-:S02]  /*10a80*/  IMAD.MOV.U32 R3, RZ, RZ, R10 ;  /* 0x000000ffff037224 */ /* 0x000fc400078e000a */
[----:B------:R-:W-:-:S07]  /*10a90*/  IMAD.MOV.U32 R18, RZ, RZ, RZ ;  /* 0x000000ffff127224 */ /* 0x000fce00078e00ff */
.L_x_234:
[----:B------:R-:W0:Y:S01]  /*10aa0*/  S2R R5, SR_CgaCtaId ;  /* 0x0000000000057919 */ /* 0x000e220000008800 */
[----:B------:R-:W-:Y:S01]  /*10ab0*/  MOV R4, 0x400 ;  /* 0x0000040000047802 */ /* 0x000fe20000000f00 */
[----:B------:R-:W1:Y:S03]  /*10ac0*/  S2R R19, SR_TID.X ;  /* 0x0000000000137919 */ /* 0x000e660000002100 */
[----:B0-----:R-:W-:Y:S02]  /*10ad0*/  LEA R14, R5, R4, 0x18 ;  /* 0x00000004050e7211 */ /* 0x001fe400078ec0ff */
[----:B------:R-:W-:Y:S02]  /*10ae0*/  SHF.L.U32 R4, R2, 0x1f, RZ ;  /* 0x0000001f02047819 */ /* 0x000fe400000006ff */
[----:B-1----:R-:W-:Y:S01]  /*10af0*/  LOP3.LUT P1, RZ, R19, 0x7f, RZ, 0xc0, !PT ;  /* 0x0000007f13ff7812 */ /* 0x002fe2000782c0ff */
[----:B------:R-:W-:-:S04]  /*10b00*/  IMAD R13, R3, 0x8, R14 ;  /* 0x00000008030d7824 */ /* 0x000fc800078e020e */
[----:B------:R-:W0:Y:S08]  /*10b10*/  SYNCS.PHASECHK.TRANS64.TRYWAIT P0, [R13+URZ+0x50], R4 ;  /* 0x000050040d0075a7 */ /* 0x000e30000800017f */
[----:B------:R-:W1:Y:S01]  /*10b20*/  @!P1 LDC R5, c[0x0][0x640] ;  /* 0x00019000ff059b82 */ /* 0x000e620000000800 */
[----:B0-----:R-:W-:Y:S05]  /*10b30*/  @!P0 BRA `(.L_x_232) ;  /* 0x0000001000908947 */ /* 0x001fea0003800000 */
.L_x_257:
[----:B------:R-:W-:Y:S01]  /*10b40*/  UPRMT UR8, UR21, 0x9910, URZ ;  /* 0x0000991015087896 */ /* 0x000fe2000800003f */
[----:B-1----:R1:W-:Y:S03]  /*10b50*/  @!P1 SYNCS.ARRIVE.TRANS64 RZ, [R13+URZ], R5 ;  /* 0x000000050dff99a7 */ /* 0x0023e6000800003f */
[----:B------:R-:W-:-:S06]  /*10b60*/  UISETP.NE.AND UP0, UPT, UR8, 0x2, UPT ;  /* 0x000000020800788c */ /* 0x000fcc000bf05270 */
[----:B------:R-:W-:-:S13]  /*10b70*/  PLOP3.LUT P0, PT, PT, PT, UP0, 0x80, 0x0 ;  /* 0x000000000000781c */ /* 0x000fda0003f0f008 */
[----:B-1----:R-:W-:Y:S05]  /*10b80*/  @P0 BRA `(.L_x_233) ;  /* 0x0000000000040947 */ /* 0x002fea0003800000 */
[----:B------:R-:W-:Y:S01]  /*10b90*/  BPT.TRAP 0x1 ;  /* 0x000000040000795c */ /* 0x000fe20000300000 */
.L_x_233:
[C-C-:B0-----:R-:W-:Y:S01]  /*10ba0*/  IMAD R4, R3.reuse, 0x1000, R14.reuse ;  /* 0x0000100003047824 */ /* 0x141fe200078e020e */
[----:B------:R-:W-:Y:S01]  /*10bb0*/  R2UR UR9, R14 ;  /* 0x000000000e0972ca */ /* 0x000fe200000e0000 */
[----:B------:R-:W-:Y:S01]  /*10bc0*/  IMAD R14, R3, 0x400, R14 ;  /* 0x00000400030e7824 */ /* 0x000fe200078e020e */
[----:B------:R-:W-:Y:S01]  /*10bd0*/  R2UR UR25, R13 ;  /* 0x000000000d1972ca */ /* 0x000fe200000e0000 */
[----:B------:R-:W-:Y:S01]  /*10be0*/  VIADD R17, R17, 0xffffffff ;  /* 0xffffffff11117836 */ /* 0x000fe20000000000 */
[----:B------:R-:W-:Y:S01]  /*10bf0*/  R2UR UR24, R4 ;  /* 0x00000000041872ca */ /* 0x000fe200000e0000 */
[----:B------:R-:W-:Y:S01]  /*10c00*/  IMAD R4, R3, 0x4000, R0 ;  /* 0x0000400003047824 */ /* 0x000fe200078e0200 */
[----:B------:R-:W-:Y:S01]  /*10c10*/  R2UR UR16, R14 ;  /* 0x000000000e1072ca */ /* 0x000fe200000e0000 */
[----:B------:R-:W-:Y:S01]  /*10c20*/  UIADD3 UR22, UP0, UR36, 0xf0, URZ ;  /* 0x000000f024167890 */ /* 0x000fe2000ff1e03f */
[----:B------:R-:W-:Y:S01]  /*10c30*/  R2UR UR28, R6 ;  /* 0x00000000061c72ca */ /* 0x000fe200000e0000 */
[----:B------:R-:W-:Y:S01]  /*10c40*/  UIADD3 UR30, UP1, UR36, 0x1f0, URZ ;  /* 0x000001f0241e7890 */ /* 0x000fe2000ff3e03f */
[----:B------:R-:W-:Y:S01]  /*10c50*/  R2UR UR8, R4 ;  /* 0x00000000040872ca */ /* 0x000fe200000e0000 */
[----:B------:R-:W-:Y:S01]  /*10c60*/  UIADD3 UR38, UP2, UR36, 0x2f0, URZ ;  /* 0x000002f024267890 */ /* 0x000fe2000ff5e03f */
[----:B------:R-:W-:Y:S01]  /*10c70*/  R2UR UR27, R11 ;  /* 0x000000000b1b72ca */ /* 0x000fe200000e0000 */
[----:B------:R-:W-:Y:S01]  /*10c80*/  UIADD3.X UR23, URZ, UR37, URZ, UP0, !UPT ;  /* 0x000000253f177290 */ /* 0x000fe200087fe43f */
[----:B------:R-:W-:Y:S01]  /*10c90*/  R2UR UR26, R16 ;  /* 0x00000000101a72ca */ /* 0x000fe200000e0000 */
[----:B------:R-:W-:Y:S01]  /*10ca0*/  UIADD3.X UR31, URZ, UR37, URZ, UP1, !UPT ;  /* 0x000000253f1f7290 */ /* 0x000fe20008ffe43f */
[C---:B------:R-:W-:Y:S01]  /*10cb0*/  R2UR UR19, R18.reuse ;  /* 0x00000000121372ca */ /* 0x040fe200000e0000 */
[----:B------:R-:W-:Y:S01]  /*10cc0*/  UIADD3 UR24, UR24, 0x180, URZ ;  /* 0x0000018018187890 */ /* 0x000fe2000fffe03f */
[----:B------:R-:W-:Y:S01]  /*10cd0*/  R2UR UR10, R15 ;  /* 0x000000000f0a72ca */ /* 0x000fe200000e0000 */
[----:B------:R-:W-:Y:S01]  /*10ce0*/  UIADD3 UR16, UR16, 0x32180, URZ ;  /* 0x0003218010107890 */ /* 0x000fe2000fffe03f */
[----:B------:R-:W-:Y:S01]  /*10cf0*/  R2UR UR11, R7 ;  /* 0x00000000070b72ca */ /* 0x000fe200000e0000 */
[----:B------:R-:W-:Y:S01]  /*10d00*/  VIADD R3, R3, 0x1 ;  /* 0x0000000103037836 */ /* 0x000fe20000000000 */
[----:B------:R-:W-:Y:S01]  /*10d10*/  ISETP.GT.AND P1, PT, R17, 0x1, PT ;  /* 0x000000011100780c */ /* 0x000fe20003f24270 */
[----:B------:R-:W-:Y:S01]  /*10d20*/  UIADD3.X UR39, URZ, UR37, URZ, UP2, !UPT ;  /* 0x000000253f277290 */ /* 0x000fe200097fe43f */
[----:B------:R-:W-:Y:S01]  /*10d30*/  IADD3 R18, R18, 0x1, RZ ;  /* 0x0000000112127810 */ /* 0x000fe20007ffe0ff */
[----:B------:R-:W-:Y:S01]  /*10d40*/  UIADD3 UR8, UR9, 0xa180, UR8 ;  /* 0x0000a18009087890 */ /* 0x000fe2000fffe008 */
[C---:B------:R-:W-:Y:S01]  /*10d50*/  ISETP.NE.AND P0, PT, R3.reuse, 0xa, PT ;  /* 0x0000000a0300780c */ /* 0x040fe20003f05270 */
[----:B------:R-:W-:Y:S01]  /*10d60*/  UMOV UR32, 0x0 ;  /* 0x0000000000207882 */ /* 0x000fe20000000000 */
[----:B------:R-:W-:Y:S01]  /*10d70*/  UMOV UR33, 0x10000000 ;  /* 0x1000000000217882 */ /* 0x000fe20000000000 */
[----:B------:R-:W-:Y:S01]  /*10d80*/  UMOV UR17, UR25 ;  /* 0x0000001900117c82 */ /* 0x000fe20008000000 */
[----:B------:R-:W-:Y:S01]  /*10d90*/  UMOV UR20, UR28 ;  /* 0x0000001c00147c82 */ /* 0x000fe20008000000 */
[----:B------:R-:W-:Y:S01]  /*10da0*/  UMOV UR18, UR27 ;  /* 0x0000001b00127c82 */ /* 0x000fe20008000000 */
[----:B------:R0:W-:Y:S01]  /*10db0*/  UTMALDG.3D [UR24], [UR22], desc[UR32] ;  /* 0x00002018160075b4 */ /* 0x0001e20008011000 */
[----:B------:R-:W-:Y:S01]  /*10dc0*/  UMOV UR15, 0x30000 ;  /* 0x00030000000f7882 */ /* 0x000fe20000000000 */
[----:B------:R-:W-:Y:S01]  /*10dd0*/  UMOV UR9, UR25 ;  /* 0x0000001900097c82 */ /* 0x000fe20008000000 */
[----:B------:R-:W-:Y:S01]  /*10de0*/  UMOV UR12, UR28 ;  /* 0x0000001c000c7c82 */ /* 0x000fe20008000000 */
[----:B------:R-:W-:Y:S01]  /*10df0*/  SEL R5, RZ, 0x1, P0 ;  /* 0x00000001ff057807 */ /* 0x000fe20000000000 */
[----:B------:R-:W-:Y:S01]  /*10e00*/  VIADD R16, R16, 0x20 ;  /* 0x0000002010107836 */ /* 0x000fe20000000000 */
[----:B------:R-:W-:Y:S01]  /*10e10*/  SEL R3, R3, RZ, P0 ;  /* 0x000000ff03037207 */ /* 0x000fe20000000000 */
[----:B------:R-:W-:Y:S01]  /*10e20*/  VIADD R15, R15, 0x40 ;  /* 0x000000400f0f7836 */ /* 0x000fe20000000000 */
[----:B------:R0:W-:Y:S01]  /*10e30*/  UTMALDG.3D [UR16], [UR30], desc[UR32] ;  /* 0x000020101e0075b4 */ /* 0x0001e20008011000 */
[----:B------:R-:W-:Y:S01]  /*10e40*/  LOP3.LUT R2, R2, R5, RZ, 0x3c, !PT ;  /* 0x0000000502027212 */ /* 0x000fe200078e3cff */
[----:B------:R0:W-:Y:S02]  /*10e50*/  UTMALDG.3D.MULTICAST [UR8], [UR38], UR15, desc[UR32] ;  /* 0x00002008260073b4 */ /* 0x0001e4000801180f */
[----:B0-----:R-:W-:Y:S05]  /*10e60*/  @P1 BRA `(.L_x_234) ;  /* 0xfffffffc000c1947 */ /* 0x001fea000383ffff */
.L_x_231:
[----:B------:R-:W-:Y:S05]  /*10e70*/  BSYNC B1 ;  /* 0x0000000000017941 */ /* 0x000fea0003800000 */
.L_x_230:
[----:B------:R-:W2:Y:S01]  /*10e80*/  LDL.LU R19, [R1+0x80] ;  /* 0x0000800001137983 */ /* 0x000ea20000300800 */
[----:B------:R-:W-:Y:S01]  /*10e90*/  LOP3.LUT P1, RZ, R12, 0xff, RZ, 0xc0, !PT ;  /* 0x000000ff0cff7812 */ /* 0x000fe2000782c0ff */
[----:B------:R-:W-:Y:S01]  /*10ea0*/  VIADD R5, R10, UR7 ;  /* 0x000000070a057c36 */ /* 0x000fe20008000000 */
[----:B------:R-:W-:Y:S01]  /*10eb0*/  ULDC.64 UR8, c[0x0][0x750] ;  /* 0x0001d40000087ab9 */ /* 0x000fe20000000a00 */
[----:B------:R-:W3:Y:S01]  /*10ec0*/  LDL.LU R14, [R1+0x84] ;  /* 0x00008400010e7983 */ /* 0x000ee20000300800 */
[----:B------:R-:W-:Y:S01]  /*10ed0*/  IMAD.U32 R6, RZ, RZ, UR7 ;  /* 0x00000007ff067e24 */ /* 0x000fe2000f8e00ff */
[----:B------:R-:W-:Y:S01]  /*10ee0*/  UISETP.GE.U32.AND UP0, UPT, UR7, 0xa, UPT ;  /* 0x0000000a0700788c */ /* 0x000fe2000bf06070 */
[----:B------:R-:W-:Y:S01]  /*10ef0*/  ISETP.GT.U32.AND P0, PT, R5, 0x9, PT ;  /* 0x000000090500780c */ /* 0x000fe20003f04070 */
[----:B------:R-:W-:Y:S01]  /*10f00*/  BSSY B1, `(.L_x_235) ;  /* 0x000006d000017945 */ /* 0x000fe20003800000 */
[----:B------:R-:W-:Y:S01]  /*10f10*/  IMAD.MOV.U32 R7, RZ, RZ, -0x1 ;  /* 0xffffffffff077424 */ /* 0x000fe200078e00ff */
[----:B------:R-:W-:-:S02]  /*10f20*/  PRMT R12, RZ, 0x7610, R12 ;  /* 0x00007610ff0c7816 */ /* 0x000fc4000000000c */
[----:B------:R-:W-:Y:S01]  /*10f30*/  ISETP.LT.U32.AND P0, PT, R6, 0xa, P0 ;  /* 0x0000000a0600780c */ /* 0x000fe20000701070 */
[----:B------:R-:W-:Y:S01]  /*10f40*/  IMAD.MOV.U32 R6, RZ, RZ, -0x1 ;  /* 0xffffffffff067424 */ /* 0x000fe200078e00ff */
[----:B------:R-:W0:Y:S01]  /*10f50*/  @P1 S2R R3, SR_CgaCtaId ;  /* 0x0000000000031919 */ /* 0x000e220000008800 */
[----:B------:R-:W-:Y:S02]  /*10f60*/  @P1 MOV R2, 0x400 ;  /* 0x0000040000021802 */ /* 0x000fe40000000f00 */
[----:B------:R-:W-:Y:S02]  /*10f70*/  PLOP3.LUT P2, PT, PT, PT, UP0, 0x80, 0x0 ;  /* 0x000000000000781c */ /* 0x000fe40003f4f008 */
[----:B0-----:R-:W-:Y:S01]  /*10f80*/  @P1 LEA R4, R3, R2, 0x18 ;  /* 0x0000000203041211 */ /* 0x001fe200078ec0ff */
[----:B------:R-:W-:Y:S01]  /*10f90*/  IMAD.WIDE.U32 R2, R5, -0x33333333, RZ ;  /* 0xcccccccd05027825 */ /* 0x000fe200078e00ff */
[----:B------:R-:W-:Y:S02]  /*10fa0*/  SEL R2, RZ, 0x1, !P0 ;  /* 0x00000001ff027807 */ /* 0x000fe40004000000 */
[----:B------:R0:W-:Y:S02]  /*10fb0*/  @P1 SYNCS.ARRIVE.TRANS64.A1T0 RZ, [R4+URZ+0xb8], RZ ;  /* 0x0000b8ff04ff19a7 */ /* 0x0001e4000810003f */
[----:B------:R-:W-:-:S02]  /*10fc0*/  LOP3.LUT R9, R9, R2, RZ, 0x3c, !PT ;  /* 0x0000000209097212 */ /* 0x000fc400078e3cff */
[----:B------:R-:W-:Y:S02]  /*10fd0*/  PRMT R2, RZ, 0x7610, R2 ;  /* 0x00007610ff027816 */ /* 0x000fe40000000002 */
[----:B0-----:R-:W-:-:S04]  /*10fe0*/  SHF.R.U32.HI R4, RZ, 0x3, R3 ;  /* 0x00000003ff047819 */ /* 0x001fc80000011603 */
[----:B------:R-:W-:Y:S01]  /*10ff0*/  @P2 LOP3.LUT R9, R9, 0x1, R4, 0x78, !PT ;  /* 0x0000000109092812 */ /* 0x000fe200078e7804 */
[----:B------:R-:W-:Y:S02]  /*11000*/  IMAD R10, R4, -0xa, R5 ;  /* 0xfffffff6040a7824 */ /* 0x000fe400078e0205 */
[----:B------:R-:W-:Y:S01]  /*11010*/  IMAD.MOV.U32 R5, RZ, RZ, -0x1 ;  /* 0xffffffffff057424 */ /* 0x000fe200078e00ff */
[----:B---3--:R-:W-:-:S04]  /*11020*/  IADD3 R14, P1, R14, UR34, RZ ;  /* 0x000000220e0e7c10 */ /* 0x008fc8000ff3e0ff */
[----:B--2---:R-:W-:Y:S01]  /*11030*/  IADD3.X R19, R19, UR14, RZ, P1, !PT ;  /* 0x0000000e13137c10 */ /* 0x004fe20008ffe4ff */
[----:B------:R0:W-:Y:S01]  /*11040*/  STL [R1+0x84], R14 ;  /* 0x0000840e01007387 */ /* 0x0001e20000100800 */
[----:B------:R-:W-:-:S03]  /*11050*/  ISETP.GE.U32.AND P0, PT, R14, UR8, PT ;  /* 0x000000080e007c0c */ /* 0x000fc6000bf06070 */
[----:B------:R0:W-:Y:S01]  /*11060*/  STL [R1+0x80], R19 ;  /* 0x0000801301007387 */ /* 0x0001e20000100800 */
[----:B------:R-:W-:-:S13]  /*11070*/  ISETP.GE.U32.AND.EX P0, PT, R19, UR9, PT, P0 ;  /* 0x0000000913007c0c */ /* 0x000fda000bf06100 */
[----:B0-----:R-:W-:Y:S05]  /*11080*/  @P0 BRA `(.L_x_236) ;  /* 0x0000000400500947 */ /* 0x001fea0003800000 */
[----:B------:R-:W-:Y:S01]  /*11090*/  ULDC.64 UR8, c[0x0][0x728] ;  /* 0x0001ca0000087ab9 */ /* 0x000fe20000000a00 */
[----:B------:R-:W0:Y:S01]  /*110a0*/  S2R R13, SR_CTAID.X ;  /* 0x00000000000d7919 */ /* 0x000e220000002500 */
[----:B------:R-:W-:Y:S01]  /*110b0*/  ISETP.NE.U32.AND P0, PT, RZ, UR8, PT ;  /* 0x00000008ff007c0c */ /* 0x000fe2000bf05070 */
[----:B------:R-:W-:Y:S01]  /*110c0*/  ULDC UR11, c[0x0][0x730] ;  /* 0x0001cc00000b7ab9 */ /* 0x000fe20000000800 */
[----:B------:R-:W-:Y:S01]  /*110d0*/  IMAD.MOV.U32 R2, RZ, RZ, R14 ;  /* 0x000000ffff027224 */ /* 0x000fe200078e000e */
[----:B------:R-:W1:Y:S01]  /*110e0*/  S2R R11, SR_CTAID.Y ;  /* 0x00000000000b7919 */ /* 0x000e620000002600 */
[----:B------:R-:W-:Y:S01]  /*110f0*/  ISETP.NE.AND.EX P0, PT, RZ, UR9, PT, P0 ;  /* 0x00000009ff007c0c */ /* 0x000fe2000bf05300 */
[----:B------:R-:W-:-:S12]  /*11100*/  IMAD.MOV.U32 R3, RZ, RZ, R19 ;  /* 0x000000ffff037224 */ /* 0x000fd800078e0013 */
[----:B------:R-:W-:Y:S05]  /*11110*/  @!P0 BRA `(.L_x_237) ;  /* 0x0000000000288947 */ /* 0x000fea0003800000 */
[----:B------:R-:W-:Y:S02]  /*11120*/  ULDC UR10, c[0x0][0x734] ;  /* 0x0001cd00000a7ab9 */ /* 0x000fe40000000800 */
[----:B------:R-:W-:-:S04]  /*11130*/  IADD3 R7, P0, R14, UR10, RZ ;  /* 0x0000000a0e077c10 */ /* 0x000fc8000ff1e0ff */
[----:B------:R-:W-:-:S05]  /*11140*/  IADD3.X R15, RZ, R19, RZ, P0, !PT ;  /* 0x00000013ff0f7210 */ /* 0x000fca00007fe4ff */
[----:B------:R-:W-:-:S04]  /*11150*/  IMAD.WIDE.U32 R4, R15, UR8, RZ ;  /* 0x000000080f047c25 */ /* 0x000fc8000f8e00ff */
[----:B------:R-:W-:-:S04]  /*11160*/  IMAD.WIDE.U32 R4, P0, R7, UR9, R4 ;  /* 0x0000000907047c25 */ /* 0x000fc8000f800004 */
[----:B------:R-:W-:-:S04]  /*11170*/  IMAD.WIDE.U32 R6, R7, UR8, RZ ;  /* 0x0000000807067c25 */ /* 0x000fc8000f8e00ff */
[----:B------:R-:W-:Y:S01]  /*11180*/  IMAD.X R3, RZ, RZ, RZ, P0 ;  /* 0x000000ffff037224 */ /* 0x000fe200000e06ff */
[----:B------:R-:W-:Y:S01]  /*11190*/  IADD3 RZ, P0, R7, R4, RZ ;  /* 0x0000000407ff7210 */ /* 0x000fe20007f1e0ff */
[----:B------:R-:W-:-:S04]  /*111a0*/  IMAD.MOV.U32 R2, RZ, RZ, R5 ;  /* 0x000000ffff027224 */ /* 0x000fc800078e0005 */
[----:B------:R-:W-:-:S08]  /*111b0*/  IMAD.WIDE.U32.X R2, R15, UR9, R2, P0 ;  /* 0x000000090f027c25 */ /* 0x000fd000080e0402 */
.L_x_237:
[--C-:B------:R-:W-:Y:S01]  /*111c0*/  SHF.R.U64 R6, R2, UR11, R3.reuse ;  /* 0x0000000b02067c19 */ /* 0x100fe20008001203 */
[----:B------:R-:W-:Y:S01]  /*111d0*/  ULDC.64 UR8, c[0x0][0x720] ;  /* 0x0001c80000087ab9 */ /* 0x000fe20000000a00 */
[----:B------:R-:W-:Y:S01]  /*111e0*/  SHF.R.U32.HI R2, RZ, UR11, R3 ;  /* 0x0000000bff027c19 */ /* 0x000fe20008011603 */
[----:B------:R-:W-:Y:S01]  /*111f0*/  IMAD.MOV.U32 R3, RZ, RZ, R19 ;  /* 0x000000ffff037224 */ /* 0x000fe200078e0013 */
[----:B------:R-:W-:Y:S01]  /*11200*/  IADD3 R5, P0, RZ, -R6, RZ ;  /* 0x80000006ff057210 */ /* 0x000fe20007f1e0ff */
[----:B------:R-:W2:Y:S01]  /*11210*/  LDC R18, c[0x0][0x144] ;  /* 0x00005100ff127b82 */ /* 0x000ea20000000800 */
[----:B0-----:R-:W-:Y:S01]  /*11220*/  I2FP.F32.U32 R7, R13 ;  /* 0x0000000d00077245 */ /* 0x001fe20000201000 */
[----:B------:R-:W-:Y:S01]  /*11230*/  ULDC.64 UR16, c[0x0][0x740] ;  /* 0x0001d00000107ab9 */ /* 0x000fe20000000a00 */
[----:B------:R-:W-:Y:S01]  /*11240*/  ULDC UR10, c[0x0][0x708] ;  /* 0x0001c200000a7ab9 */ /* 0x000fe20000000800 */
[----:B------:R-:W-:Y:S01]  /*11250*/  IMAD.X R2, RZ, RZ, ~R2, P0 ;  /* 0x000000ffff027224 */ /* 0x000fe200000e0e02 */
[----:B------:R-:W-:-:S03]  /*11260*/  ISETP.NE.U32.AND P0, PT, RZ, UR16, PT ;  /* 0x00000010ff007c0c */ /* 0x000fc6000bf05070 */
[----:B------:R-:W-:Y:S01]  /*11270*/  IMAD R4, R2, UR8, RZ ;  /* 0x0000000802047c24 */ /* 0x000fe2000f8e02ff */
[----:B------:R-:W0:Y:S01]  /*11280*/  LDC R16, c[0x0][0x148] ;  /* 0x00005200ff107b82 */ /* 0x000e220000000800 */
[----:B------:R-:W-:Y:S01]  /*11290*/  IMAD.MOV.U32 R2, RZ, RZ, R14 ;  /* 0x000000ffff027224 */ /* 0x000fe200078e000e */
[----:B------:R-:W-:-:S03]  /*112a0*/  ISETP.NE.AND.EX P0, PT, RZ, UR17, PT, P0 ;  /* 0x00000011ff007c0c */ /* 0x000fc6000bf05300 */
[----:B------:R-:W-:Y:S01]  /*112b0*/  IMAD.WIDE.U32 R2, R5, UR8, R2 ;  /* 0x0000000805027c25 */ /* 0x000fe2000f8e0002 */
[----:B------:R-:W-:-:S03]  /*112c0*/  ULDC UR8, c[0x0][0x150] ;  /* 0x0000540000087ab9 */ /* 0x000fc60000000800 */
[----:B------:R-:W-:Y:S02]  /*112d0*/  IMAD R5, R5, UR9, R4 ;  /* 0x0000000905057c24 */ /* 0x000fe4000f8e0204 */
[----:B------:R-:W-:Y:S01]  /*112e0*/  FMUL R4, R7, UR8 ;  /* 0x0000000807047c20 */ /* 0x000fe20008400000 */
[----:B------:R-:W-:Y:S01]  /*112f0*/  ULDC UR8, c[0x0][0x718] ;  /* 0x0001c60000087ab9 */ /* 0x000fe20000000800 */
[----:B------:R-:W-:Y:S01]  /*11300*/  ULDC UR9, c[0x0][0x154] ;  /* 0x0000550000097ab9 */ /* 0x000fe20000000800 */
[----:B------:R-:W-:-:S03]  /*11310*/  IMAD.IADD R3, R3, 0x1, R5 ;  /* 0x0000000103037824 */ /* 0x000fc600078e0205 */
[----:B------:R-:W3:Y:S02]  /*11320*/  F2I.U32.TRUNC.NTZ R4, R4 ;  /* 0x0000000400047305 */ /* 0x000ee4000020f000 */
[----:B------:R-:W-:Y:S02]  /*11330*/  SHF.R.U64 R7, R2, UR8, R3 ;  /* 0x0000000802077c19 */ /* 0x000fe40008001203 */
[----:B-1----:R-:W-:-:S05]  /*11340*/  I2FP.F32.U32 R2, R11 ;  /* 0x0000000b00027245 */ /* 0x002fca0000201000 */
[----:B------:R-:W-:Y:S01]  /*11350*/  FMUL R5, R2, UR9 ;  /* 0x0000000902057c20 */ /* 0x000fe20008400000 */
[----:B------:R-:W-:Y:S01]  /*11360*/  SHF.R.U32.HI R2, RZ, UR8, R3 ;  /* 0x00000008ff027c19 */ /* 0x000fe20008011603 */
[----:B------:R-:W-:Y:S02]  /*11370*/  ULDC UR8, c[0x0][0x758] ;  /* 0x0001d60000087ab9 */ /* 0x000fe40000000800 */
[----:B------:R1:W4:Y:S01]  /*11380*/  F2I.U32.TRUNC.NTZ R19, R5 ;  /* 0x0000000500137305 */ /* 0x000322000020f000 */
[----:B------:R-:W-:Y:S01]  /*11390*/  SHF.R.U64 R15, R7, UR10, R2 ;  /* 0x0000000a070f7c19 */ /* 0x000fe20008001202 */
[----:B---3--:R-:W-:Y:S01]  /*113a0*/  IMAD.MOV R4, RZ, RZ, -R4 ;  /* 0x000000ffff047224 */ /* 0x008fe200078e0a04 */
[----:B------:R-:W-:-:S03]  /*113b0*/  SHF.R.U32.HI R2, RZ, UR10, R2 ;  /* 0x0000000aff027c19 */ /* 0x000fc60008011602 */
[----:B--2---:R-:W-:Y:S01]  /*113c0*/  IMAD R13, R18, R4, R13 ;  /* 0x00000004120d7224 */ /* 0x004fe200078e020d */
[--C-:B------:R-:W-:Y:S02]  /*113d0*/  SHF.R.U64 R14, R15, UR8, R2.reuse ;  /* 0x000000080f0e7c19 */ /* 0x100fe40008001202 */
[----:B------:R-:W-:-:S03]  /*113e0*/  SHF.R.U32.HI R17, RZ, UR8, R2 ;  /* 0x00000008ff117c19 */ /* 0x000fc60008011602 */
[----:B------:R-:W-:Y:S02]  /*113f0*/  IMAD.MOV.U32 R2, RZ, RZ, R14 ;  /* 0x000000ffff027224 */ /* 0x000fe400078e000e */
[----:B------:R-:W-:Y:S01]  /*11400*/  IMAD.MOV.U32 R3, RZ, RZ, R17 ;  /* 0x000000ffff037224 */ /* 0x000fe200078e0011 */
[----:B01--4-:R-:W-:Y:S06]  /*11410*/  @!P0 BRA `(.L_x_238) ;  /* 0x0000000000288947 */ /* 0x013fec0003800000 */
[----:B------:R-:W-:Y:S02]  /*11420*/  ULDC UR8, c[0x0][0x74c] ;  /* 0x0001d30000087ab9 */ /* 0x000fe40000000800 */
[----:B------:R-:W-:-:S04]  /*11430*/  IADD3 R3, P0, R14, UR8, RZ ;  /* 0x000000080e037c10 */ /* 0x000fc8000ff1e0ff */
[----:B------:R-:W-:-:S05]  /*11440*/  IADD3.X R17, RZ, R17, RZ, P0, !PT ;  /* 0x00000011ff117210 */ /* 0x000fca00007fe4ff */
[----:B------:R-:W-:-:S04]  /*11450*/  IMAD.WIDE.U32 R4, R17, UR16, RZ ;  /* 0x0000001011047c25 */ /* 0x000fc8000f8e00ff */
[----:B------:R-:W-:-:S04]  /*11460*/  IMAD.WIDE.U32 R4, P0, R3, UR17, R4 ;  /* 0x0000001103047c25 */ /* 0x000fc8000f800004 */
[----:B------:R-:W-:-:S04]  /*11470*/  IMAD.WIDE.U32 R2, R3, UR16, RZ ;  /* 0x0000001003027c25 */ /* 0x000fc8000f8e00ff */
[----:B------:R-:W-:Y:S01]  /*11480*/  IMAD.MOV.U32 R2, RZ, RZ, R5 ;  /* 0x000000ffff027224 */ /* 0x000fe200078e0005 */
[----:B------:R-:W-:Y:S01]  /*11490*/  IADD3 RZ, P1, R3, R4, RZ ;  /* 0x0000000403ff7210 */ /* 0x000fe20007f3e0ff */
[----:B------:R-:W-:-:S04]  /*114a0*/  IMAD.X R3, RZ, RZ, RZ, P0 ;  /* 0x000000ffff037224 */ /* 0x000fc800000e06ff */
[----:B------:R-:W-:-:S08]  /*114b0*/  IMAD.WIDE.U32.X R2, R17, UR17, R2, P1 ;  /* 0x0000001111027c25 */ /* 0x000fd000088e0402 */
.L_x_238:
[----:B------:R-:W-:Y:S01]  /*114c0*/  ULDC UR8, c[0x0][0x748] ;  /* 0x0001d20000087ab9 */ /* 0x000fe20000000800 */
[----:B------:R-:W-:Y:S01]  /*114d0*/  LOP3.LUT R15, R15, UR6, RZ, 0xc0, !PT ;  /* 0x000000060f0f7c12 */ /* 0x000fe2000f8ec0ff */
[----:B------:R-:W-:Y:S01]  /*114e0*/  IMAD.MOV R19, RZ, RZ, -R19 ;  /* 0x000000ffff137224 */ /* 0x000fe200078e0a13 */
[----:B------:R-:W-:Y:S01]  /*114f0*/  SHF.R.U64 R2, R2, UR8, R3 ;  /* 0x0000000802027c19 */ /* 0x000fe20008001203 */
[----:B------:R-:W-:Y:S01]  /*11500*/  ULDC UR8, c[0x0][0x738] ;  /* 0x0001ce0000087ab9 */ /* 0x000fe20000000800 */
[----:B------:R-:W-:Y:S01]  /*11510*/  LOP3.LUT R7, R7, UR4, RZ, 0xc0, !PT ;  /* 0x0000000407077c12 */ /* 0x000fe2000f8ec0ff */
[----:B------:R-:W-:Y:S01]  /*11520*/  @P3 IMAD R13, R16, R19, R11 ;  /* 0x00000013100d3224 */ /* 0x000fe200078e020b */
[----:B------:R-:W-:Y:S01]  /*11530*/  ULDC UR9, c[0x0][0x710] ;  /* 0x0001c40000097ab9 */ /* 0x000fe20000000800 */
[----:B------:R-:W-:Y:S02]  /*11540*/  IMAD.MOV R3, RZ, RZ, -R2 ;  /* 0x000000ffff037224 */ /* 0x000fe400078e0a02 */
[----:B------:R-:W-:-:S02]  /*11550*/  IMAD R2, R2, UR5, R15 ;  /* 0x0000000502027c24 */ /* 0x000fc4000f8e020f */
[----:B------:R-:W-:Y:S01]  /*11560*/  IMAD R14, R3, UR8, R14 ;  /* 0x00000008030e7c24 */ /* 0x000fe2000f8e020e */
[----:B------:R-:W-:Y:S01]  /*11570*/  ULDC UR8, c[0x0][0x700] ;  /* 0x0001c00000087ab9 */ /* 0x000fe20000000800 */
[----:B------:R-:W-:Y:S02]  /*11580*/  IMAD R13, R2, UR9, R13 ;  /* 0x00000009020d7c24 */ /* 0x000fe4000f8e020d */
[----:B------:R-:W-:Y:S02]  /*11590*/  IMAD R14, R14, UR8, R7 ;  /* 0x000000080e0e7c24 */ /* 0x000fe4000f8e0207 */
[----:B------:R-:W-:-:S03]  /*115a0*/  IMAD.MOV.U32 R2, RZ, RZ, 0x1 ;  /* 0x00000001ff027424 */ /* 0x000fc600078e00ff */
[----:B------:R-:W-:Y:S02]  /*115b0*/  SEL R7, R14, R13, !P3 ;  /* 0x0000000d0e077207 */ /* 0x000fe40005800000 */
[----:B------:R-:W-:-:S07]  /*115c0*/  SEL R5, R13, R14, !P3 ;  /* 0x0000000e0d057207 */ /* 0x000fce0005800000 */
.L_x_236:
[----:B------:R-:W-:Y:S05]  /*115d0*/  BSYNC B1 ;  /* 0x0000000000017941 */ /* 0x000fea0003800000 */
.L_x_235:
[----:B------:R-:W-:-:S13]  /*115e0*/  LOP3.LUT P0, RZ, R2, 0xff, RZ, 0xc0, !PT ;  /* 0x000000ff02ff7812 */ /* 0x000fda000780c0ff */
[----:B------:R-:W-:Y:S05]  /*115f0*/  @P0 BRA `(.L_x_239) ;  /* 0xfffffff000ec0947 */ /* 0x000fea000383ffff */
[----:B------:R-:W-:Y:S05]  /*11600*/  BSYNC B0 ;  /* 0x0000000000007941 */ /* 0x000fea0003800000 */
.L_x_228:
[----:B------:R-:W-:-:S03]  /*11610*/  UMOV UR8, 0xffffffff ;  /* 0xffffffff00087882 */ /* 0x000fc60000000000 */
[----:B------:R-:W-:Y:S05]  /*11620*/  BRA.DIV UR8, `(.L_x_240) ;  /* 0x0000000608e87947 */ /* 0x000fea000b800000 */
[----:B------:R-:W-:-:S13]  /*11630*/  ELECT P0, URZ, PT ;  /* 0x00000000003f782f */ /* 0x000fda0003800000 */
.L_x_260:
[----:B------:R-:W-:Y:S04]  /*11640*/  BSSY B0, `(.L_x_241) ;  /* 0x0000062000007945 */ /* 0x000fe80003800000 */
[----:B------:R-:W-:Y:S05]  /*11650*/  @!P0 BRA `(.L_x_242) ;  /* 0x0000000400808947 */ /* 0x000fea0003800000 */
[----:B------:R-:W-:-:S04]  /*11660*/  ULOP3.LUT UR8, UR13, 0x2, URZ, 0xfc, !UPT ;  /* 0x000000020d087892 */ /* 0x000fc8000f8efc3f */
[----:B------:R-:W-:-:S06]  /*11670*/  UISETP.NE.AND UP0, UPT, UR8, 0x3, UPT ;  /* 0x000000030800788c */ /* 0x000fcc000bf05270 */
[----:B------:R-:W-:-:S13]  /*11680*/  PLOP3.LUT P0, PT, PT, PT, UP0, 0x80, 0x0 ;  /* 0x000000000000781c */ /* 0x000fda0003f0f008 */
[----:B------:R-:W-:Y:S05]  /*11690*/  @!P0 BRA `(.L_x_243) ;  /* 0x0000000000048947 */ /* 0x000fea0003800000 */
[----:B------:R-:W-:Y:S01]  /*116a0*/  BPT.TRAP 0x1 ;  /* 0x000000040000795c */ /* 0x000fe20000300000 */
.L_x_243:
[----:B------:R-:W0:Y:S01]  /*116b0*/  S2R R3, SR_CgaCtaId ;  /* 0x0000000000037919 */ /* 0x000e220000008800 */
[----:B------:R-:W-:Y:S02]  /*116c0*/  MOV R0, 0x400 ;  /* 0x0000040000007802 */ /* 0x000fe40000000f00 */
[----:B------:R-:W-:Y:S02]  /*116d0*/  SHF.L.U32 R2, R9, 0x1f, RZ ;  /* 0x0000001f09027819 */ /* 0x000fe400000006ff */
[----:B0-----:R-:W-:-:S05]  /*116e0*/  LEA R3, R3, R0, 0x18 ;  /* 0x0000000003037211 */ /* 0x001fca00078ec0ff */
[----:B------:R-:W-:-:S04]  /*116f0*/  VIADD R3, R3, 0x50 ;  /* 0x0000005003037836 */ /* 0x000fc80000000000 */
[C---:B------:R-:W-:Y:S02]  /*11700*/  IMAD R5, R10.reuse, 0x8, R3 ;  /* 0x000000080a057824 */ /* 0x040fe400078e0203 */
[----:B------:R-:W-:Y:S02]  /*11710*/  VIADD R10, R10, 0x1 ;  /* 0x000000010a0a7836 */ /* 0x000fe40000000000 */
[----:B------:R-:W0:Y:S03]  /*11720*/  SYNCS.PHASECHK.TRANS64.TRYWAIT P0, [R5+URZ], R2 ;  /* 0x00000002050075a7 */ /* 0x000e26000800017f */
[----:B------:R-:W-:-:S04]  /*11730*/  ISETP.NE.AND P1, PT, R10, 0xa, PT ;  /* 0x0000000a0a00780c */ /* 0x000fc80003f25270 */
[----:B------:R-:W-:Y:S02]  /*11740*/  SEL R0, RZ, 0x1, P1 ;  /* 0x00000001ff007807 */ /* 0x000fe40000800000 */
[----:B------:R-:W-:Y:S02]  /*11750*/  SEL R10, R10, RZ, P1 ;  /* 0x000000ff0a0a7207 */ /* 0x000fe40000800000 */
[----:B------:R-:W-:-:S03]  /*11760*/  LOP3.LUT R9, R9, R0, RZ, 0x3c, !PT ;  /* 0x0000000009097212 */ /* 0x000fc600078e3cff */
[----:B------:R-:W-:Y:S01]  /*11770*/  IMAD R7, R10, 0x8, R3 ;  /* 0x000000080a077824 */ /* 0x000fe200078e0203 */
[----:B------:R-:W-:Y:S01]  /*11780*/  SHF.L.U32 R4, R9, 0x1f, RZ ;  /* 0x0000001f09047819 */ /* 0x000fe200000006ff */
[----:B0-----:R-:W-:Y:S06]  /*11790*/  @!P0 BRA `(.L_x_244) ;  /* 0x0000000400ac8947 */ /* 0x001fec0003800000 */
.L_x_261:
[----:B------:R-:W1:Y:S01]  /*117a0*/  SYNCS.PHASECHK.TRANS64.TRYWAIT P0, [R7+URZ], R4 ;  /* 0x00000004070075a7 */ /* 0x000e62000800017f */
[----:B------:R-:W-:-:S04]  /*117b0*/  IADD3 R0, R10, 0x1, RZ ;  /* 0x000000010a007810 */ /* 0x000fc80007ffe0ff */
[----:B------:R-:W-:-:S04]  /*117c0*/  ISETP.NE.AND P1, PT, R0, 0xa, PT ;  /* 0x0000000a0000780c */ /* 0x000fc80003f25270 */
[----:B0-----:R-:W-:Y:S02]  /*117d0*/  SEL R2, RZ, 0x1, P1 ;  /* 0x00000001ff027807 */ /* 0x001fe40000800000 */
[----:B------:R-:W-:Y:S02]  /*117e0*/  SEL R0, R0, RZ, P1 ;  /* 0x000000ff00007207 */ /* 0x000fe40000800000 */
[----:B------:R-:W-:-:S03]  /*117f0*/  LOP3.LUT R9, R9, R2, RZ, 0x3c, !PT ;  /* 0x0000000209097212 */ /* 0x000fc600078e3cff */
[----:B------:R-:W-:Y:S01]  /*11800*/  IMAD R6, R0, 0x8, R3 ;  /* 0x0000000800067824 */ /* 0x000fe200078e0203 */
[----:B------:R-:W-:Y:S01]  /*11810*/  SHF.L.U32 R5, R9, 0x1f, RZ ;  /* 0x0000001f09057819 */ /* 0x000fe200000006ff */
[----:B-1----:R-:W-:Y:S06]  /*11820*/  @!P0 BRA `(.L_x_245) ;  /* 0x00000004009c8947 */ /* 0x002fec0003800000 */
.L_x_262:
[----:B------:R-:W1:Y:S01]  /*11830*/  SYNCS.PHASECHK.TRANS64.TRYWAIT P0, [R6+URZ], R5 ;  /* 0x00000005060075a7 */ /* 0x000e62000800017f */
[----:B------:R-:W-:-:S05]  /*11840*/  VIADD R0, R0, 0x1 ;  /* 0x0000000100007836 */ /* 0x000fca0000000000 */
[----:B------:R-:W-:-:S04]  /*11850*/  ISETP.NE.AND P1, PT, R0, 0xa, PT ;  /* 0x0000000a0000780c */ /* 0x000fc80003f25270 */
[----:B------:R-:W-:Y:S02]  /*11860*/  SEL R2, RZ, 0x1, P1 ;  /* 0x00000001ff027807 */ /* 0x000fe40000800000 */
[----:B------:R-:W-:Y:S02]  /*11870*/  SEL R0, R0, RZ, P1 ;  /* 0x000000ff00007207 */ /* 0x000fe40000800000 */
[----:B------:R-:W-:-:S03]  /*11880*/  LOP3.LUT R9, R9, R2, RZ, 0x3c, !PT ;  /* 0x0000000209097212 */ /* 0x000fc600078e3cff */
[----:B0-----:R-:W-:Y:S01]  /*11890*/  IMAD R7, R0, 0x8, R3 ;  /* 0x0000000800077824 */ /* 0x001fe200078e0203 */
[----:B------:R-:W-:Y:S01]  /*118a0*/  SHF.L.U32 R4, R9, 0x1f, RZ ;  /* 0x0000001f09047819 */ /* 0x000fe200000006ff */
[----:B-1----:R-:W-:Y:S06]  /*118b0*/  @!P0 BRA `(.L_x_246) ;  /* 0x00000004008c8947 */ /* 0x002fec0003800000 */
.L_x_263:
        /* <DEDUP_REMOVED lines=9> */
.L_x_264:
        /* <DEDUP_REMOVED lines=9> */
.L_x_265:
        /* <DEDUP_REMOVED lines=9> */
.L_x_266:
[----:B------:R-:W1:Y:S01]  /*11a70*/  SYNCS.PHASECHK.TRANS64.TRYWAIT P0, [R6+URZ], R5 ;  /* 0x00000005060075a7 */ /* 0x000e62000800017f */
[----:B------:R-:W-:-:S04]  /*11a80*/  IADD3 R0, R0, 0x1, RZ ;  /* 0x0000000100007810 */ /* 0x000fc80007ffe0ff */
[----:B------:R-:W-:-:S04]  /*11a90*/  ISETP.NE.AND P1, PT, R0, 0xa, PT ;  /* 0x0000000a0000780c */ /* 0x000fc80003f25270 */
[----:B------:R-:W-:Y:S02]  /*11aa0*/  SEL R2, RZ, 0x1, P1 ;  /* 0x00000001ff027807 */ /* 0x000fe40000800000 */
[----:B------:R-:W-:Y:S02]  /*11ab0*/  SEL R0, R0, RZ, P1 ;  /* 0x000000ff00007207 */ /* 0x000fe40000800000 */
[----:B------:R-:W-:-:S03]  /*11ac0*/  LOP3.LUT R9, R9, R2, RZ, 0x3c, !PT ;  /* 0x0000000209097212 */ /* 0x000fc600078e3cff */
[----:B0-----:R-:W-:Y:S01]  /*11ad0*/  IMAD R7, R0, 0x8, R3 ;  /* 0x0000000800077824 */ /* 0x001fe200078e0203 */
[----:B------:R-:W-:Y:S01]  /*11ae0*/  SHF.L.U32 R4, R9, 0x1f, RZ ;  /* 0x0000001f09047819 */ /* 0x000fe200000006ff */
[----:B-1----:R-:W-:Y:S06]  /*11af0*/  @!P0 BRA `(.L_x_250) ;  /* 0x00000004004c8947 */ /* 0x002fec0003800000 */
.L_x_267:
        /* <DEDUP_REMOVED lines=9> */
.L_x_268:
[----:B------:R-:W1:Y:S01]  /*11b90*/  SYNCS.PHASECHK.TRANS64.TRYWAIT P0, [R6+URZ], R5 ;  /* 0x00000005060075a7 */ /* 0x000e62000800017f */
[----:B------:R-:W-:-:S05]  /*11ba0*/  VIADD R0, R0, 0x1 ;  /* 0x0000000100007836 */ /* 0x000fca0000000000 */
[----:B------:R-:W-:-:S04]  /*11bb0*/  ISETP.NE.AND P1, PT, R0, 0xa, PT ;  /* 0x0000000a0000780c */ /* 0x000fc80003f25270 */
[----:B------:R-:W-:Y:S02]  /*11bc0*/  SEL R2, RZ, 0x1, P1 ;  /* 0x00000001ff027807 */ /* 0x000fe40000800000 */
[----:B------:R-:W-:Y:S02]  /*11bd0*/  SEL R0, R0, RZ, P1 ;  /* 0x000000ff00007207 */ /* 0x000fe40000800000 */
[----:B------:R-:W-:Y:S01]  /*11be0*/  LOP3.LUT R2, R9, R2, RZ, 0x3c, !PT ;  /* 0x0000000209027212 */ /* 0x000fe200078e3cff */
[----:B-1----:R-:W-:Y:S06]  /*11bf0*/  @!P0 BRA `(.L_x_252) ;  /* 0x0000000400348947 */ /* 0x002fec0003800000 */
.L_x_269:
[----:B------:R-:W-:Y:S01]  /*11c00*/  IMAD R3, R0, 0x8, R3 ;  /* 0x0000000800037824 */ /* 0x000fe200078e0203 */
[----:B------:R-:W-:-:S07]  /*11c10*/  SHF.L.U32 R0, R2, 0x1f, RZ ;  /* 0x0000001f02007819 */ /* 0x000fce00000006ff */
.L_x_253:
[----:B--2---:R2:W3:Y:S02]  /*11c20*/  SYNCS.PHASECHK.TRANS64.TRYWAIT P0, [R3+URZ], R0 ;  /* 0x00000000030075a7 */ /* 0x0044e4000800017f */
[----:B---3--:R-:W-:Y:S05]  /*11c30*/  @!P0 NANOSLEEP.SYNCS 0x989680 ;  /* 0x009896800000895d */ /* 0x008fea0003900000 */
[----:B------:R-:W3:Y:S02]  /*11c40*/  @!P0 SYNCS.PHASECHK.TRANS64 P0, [R3+URZ], R0 ;  /* 0x00000000030085a7 */ /* 0x000ee4000800007f */
[----:B---3--:R-:W-:Y:S05]  /*11c50*/  @!P0 BRA `(.L_x_253) ;  /* 0xfffffffc00f08947 */ /* 0x008fea000383ffff */
.L_x_242:
[----:B------:R-:W-:Y:S05]  /*11c60*/  BSYNC B0 ;  /* 0x0000000000007941 */ /* 0x000fea0003800000 */
.L_x_241:
[----:B------:R-:W-:Y:S05]  /*11c70*/  EXIT ;  /* 0x000000000000794d */ /* 0x000fea0003800000 */
.L_x_22:
[----:B-----5:R1:W-:Y:S02]  /*11c80*/  STL [R1+0x94], R0 ;  /* 0x0000940001007387 */ /* 0x0203e40000100800 */
[----:B-1----:R-:W-:-:S04]  /*11c90*/  IMAD.U32 R0, RZ, RZ, UR8 ;  /* 0x00000008ff007e24 */ /* 0x002fc8000f8e00ff */
[----:B------:R1:W2:Y:S03]  /*11ca0*/  SYNCS.PHASECHK.TRANS64.TRYWAIT P0, [R0+URZ], R152 ;  /* 0x00000098000075a7 */ /* 0x0002a6000800017f */
[----:B--2---:R-:W-:Y:S05]  /*11cb0*/  @!P0 NANOSLEEP.SYNCS 0x989680 ;  /* 0x009896800000895d */ /* 0x004fea0003900000 */
[----:B------:R1:W2:Y:S02]  /*11cc0*/  @!P0 SYNCS.PHASECHK.TRANS64 P0, [R0+URZ], R152 ;  /* 0x00000098000085a7 */ /* 0x0002a4000800007f */
[----:B-1----:R1:W5:Y:S02]  /*11cd0*/  LDL.LU R0, [R1+0x94] ;  /* 0x0000940001007983 */ /* 0x0023640000300800 */
[----:B-12---:R-:W-:Y:S05]  /*11ce0*/  @!P0 BRA `(.L_x_22) ;  /* 0xfffffffc00e48947 */ /* 0x006fea000383ffff */
[----:B------:R-:W-:Y:S05]  /*11cf0*/  BRA `(.L_x_21) ;  /* 0xffffff0000b87947 */ /* 0x000fea000383ffff */
.L_x_229:
[----:B------:R-:W-:Y:S01]  /*11d00*/  BSSY B1, `(.L_x_254) ;  /* 0x0000006000017945 */ /* 0x000fe20003800000 */
[----:B------:R-:W-:-:S07]  /*11d10*/  IMAD.MOV.U32 R2, RZ, RZ, -0x1 ;  /* 0xffffffffff027424 */ /* 0x000fce00078e00ff */
[----:B------:R-:W-:Y:S05]  /*11d20*/  WARPSYNC.COLLECTIVE R2, `(.L_x_255) ;  /* 0x00000000020c7348 */ /* 0x000fea0003c00000 */
[----:B------:R-:W-:Y:S02]  /*11d30*/  ELECT P0, UR62, PT ;  /* 0x00000000003e782f */ /* 0x000fe40003800000 */
[----:B------:R-:W-:Y:S01]  /*11d40*/  MOV R2, UR62 ;  /* 0x0000003e00027c02 */ /* 0x000fe20008000f00 */
[----:B------:R-:W-:Y:S10]  /*11d50*/  ENDCOLLECTIVE ;  /* 0x000000000000791b */ /* 0x000ff40003800000 */
.L_x_255:
[----:B------:R-:W-:Y:S05]  /*11d60*/  BSYNC B1 ;  /* 0x0000000000017941 */ /* 0x000fea0003800000 */
.L_x_254:
[----:B------:R-:W-:Y:S05]  /*11d70*/  BRA `(.L_x_256) ;  /* 0xffffffec00187947 */ /* 0x000fea000383ffff */
.L_x_232:
[----:B0-----:R0:W2:Y:S02]  /*11d80*/  SYNCS.PHASECHK.TRANS64.TRYWAIT P0, [R13+URZ+0x50], R4 ;  /* 0x000050040d0075a7 */ /* 0x0010a4000800017f */
[----:B--2---:R-:W-:Y:S05]  /*11d90*/  @!P0 NANOSLEEP.SYNCS 0x989680 ;  /* 0x009896800000895d */ /* 0x004fea0003900000 */
[----:B------:R-:W2:Y:S02]  /*11da0*/  @!P0 SYNCS.PHASECHK.TRANS64 P0, [R13+URZ+0x50], R4 ;  /* 0x000050040d0085a7 */ /* 0x000ea4000800007f */
[----:B--2---:R-:W-:Y:S05]  /*11db0*/  @!P0 BRA `(.L_x_232) ;  /* 0xfffffffc00f08947 */ /* 0x004fea000383ffff */
[----:B------:R-:W-:Y:S05]  /*11dc0*/  BRA `(.L_x_257) ;  /* 0xffffffec005c7947 */ /* 0x000fea000383ffff */
.L_x_240:
[----:B------:R-:W-:Y:S01]  /*11dd0*/  BSSY B0, `(.L_x_258) ;  /* 0x0000006000007945 */ /* 0x000fe20003800000 */
[----:B------:R-:W-:-:S07]  /*11de0*/  IMAD.MOV.U32 R2, RZ, RZ, -0x1 ;  /* 0xffffffffff027424 */ /* 0x000fce00078e00ff */
[----:B------:R-:W-:Y:S05]  /*11df0*/  WARPSYNC.COLLECTIVE R2, `(.L_x_259) ;  /* 0x00000000020c7348 */ /* 0x000fea0003c00000 */
[----:B------:R-:W-:Y:S02]  /*11e00*/  ELECT P0, UR62, PT ;  /* 0x00000000003e782f */ /* 0x000fe40003800000 */
[----:B------:R-:W-:Y:S01]  /*11e10*/  MOV R2, UR62 ;  /* 0x0000003e00027c02 */ /* 0x000fe20008000f00 */
[----:B------:R-:W-:Y:S10]  /*11e20*/  ENDCOLLECTIVE ;  /* 0x000000000000791b */ /* 0x000ff40003800000 */
.L_x_259:
[----:B------:R-:W-:Y:S05]  /*11e30*/  BSYNC B0 ;  /* 0x0000000000007941 */ /* 0x000fea0003800000 */
.L_x_258:
[----:B------:R-:W-:Y:S05]  /*11e40*/  BRA `(.L_x_260) ;  /* 0xfffffff400fc7947 */ /* 0x000fea000383ffff */
.L_x_244:
[----:B0-----:R0:W1:Y:S02]  /*11e50*/  SYNCS.PHASECHK.TRANS64.TRYWAIT P0, [R5+URZ], R2 ;  /* 0x00000002050075a7 */ /* 0x001064000800017f */
[----:B-1----:R-:W-:Y:S05]  /*11e60*/  @!P0 NANOSLEEP.SYNCS 0x989680 ;  /* 0x009896800000895d */ /* 0x002fea0003900000 */
[----:B------:R-:W1:Y:S02]  /*11e70*/  @!P0 SYNCS.PHASECHK.TRANS64 P0, [R5+URZ], R2 ;  /* 0x00000002050085a7 */ /* 0x000e64000800007f */
[----:B-1----:R-:W-:Y:S05]  /*11e80*/  @!P0 BRA `(.L_x_244) ;  /* 0xfffffffc00f08947 */ /* 0x002fea000383ffff */
[----:B------:R-:W-:Y:S05]  /*11e90*/  BRA `(.L_x_261) ;  /* 0xfffffff800407947 */ /* 0x000fea000383ffff */
.L_x_245:
[----:B0-----:R0:W1:Y:S02]  /*11ea0*/  SYNCS.PHASECHK.TRANS64.TRYWAIT P0, [R7+URZ], R4 ;  /* 0x00000004070075a7 */ /* 0x001064000800017f */
[----:B-1----:R-:W-:Y:S05]  /*11eb0*/  @!P0 NANOSLEEP.SYNCS 0x989680 ;  /* 0x009896800000895d */ /* 0x002fea0003900000 */
[----:B------:R-:W1:Y:S02]  /*11ec0*/  @!P0 SYNCS.PHASECHK.TRANS64 P0, [R7+URZ], R4 ;  /* 0x00000004070085a7 */ /* 0x000e64000800007f */
[----:B-1----:R-:W-:Y:S05]  /*11ed0*/  @!P0 BRA `(.L_x_245) ;  /* 0xfffffffc00f08947 */ /* 0x002fea000383ffff */
[----:B------:R-:W-:Y:S05]  /*11ee0*/  BRA `(.L_x_262) ;  /* 0xfffffff800507947 */ /* 0x000fea000383ffff */
.L_x_246:
[----:B0-----:R0:W1:Y:S02]  /*11ef0*/  SYNCS.PHASECHK.TRANS64.TRYWAIT P0, [R6+URZ], R5 ;  /* 0x00000005060075a7 */ /* 0x001064000800017f */
[----:B-1----:R-:W-:Y:S05]  /*11f00*/  @!P0 NANOSLEEP.SYNCS 0x989680 ;  /* 0x009896800000895d */ /* 0x002fea0003900000 */
[----:B------:R-:W1:Y:S02]  /*11f10*/  @!P0 SYNCS.PHASECHK.TRANS64 P0, [R6+URZ], R5 ;  /* 0x00000005060085a7 */ /* 0x000e64000800007f */
[----:B-1----:R-:W-:Y:S05]  /*11f20*/  @!P0 BRA `(.L_x_246) ;  /* 0xfffffffc00f08947 */ /* 0x002fea000383ffff */
[----:B------:R-:W-:Y:S05]  /*11f30*/  BRA `(.L_x_263) ;  /* 0xfffffff800607947 */ /* 0x000fea000383ffff */
.L_x_247:
[----:B0-----:R0:W1:Y:S02]  /*11f40*/  SYNCS.PHASECHK.TRANS64.TRYWAIT P0, [R7+URZ], R4 ;  /* 0x00000004070075a7 */ /* 0x001064000800017f */
[----:B-1----:R-:W-:Y:S05]  /*11f50*/  @!P0 NANOSLEEP.SYNCS 0x989680 ;  /* 0x009896800000895d */ /* 0x002fea0003900000 */
[----:B------:R-:W1:Y:S02]  /*11f60*/  @!P0 SYNCS.PHASECHK.TRANS64 P0, [R7+URZ], R4 ;  /* 0x00000004070085a7 */ /* 0x000e64000800007f */
[----:B-1----:R-:W-:Y:S05]  /*11f70*/  @!P0 BRA `(.L_x_247) ;  /* 0xfffffffc00f08947 */ /* 0x002fea000383ffff */
[----:B------:R-:W-:Y:S05]  /*11f80*/  BRA `(.L_x_264) ;  /* 0xfffffff800707947 */ /* 0x000fea000383ffff */
.L_x_248:
[----:B0-----:R0:W1:Y:S02]  /*11f90*/  SYNCS.PHASECHK.TRANS64.TRYWAIT P0, [R6+URZ], R5 ;  /* 0x00000005060075a7 */ /* 0x001064000800017f */
[----:B-1----:R-:W-:Y:S05]  /*11fa0*/  @!P0 NANOSLEEP.SYNCS 0x989680 ;  /* 0x009896800000895d */ /* 0x002fea0003900000 */
[----:B------:R-:W1:Y:S02]  /*11fb0*/  @!P0 SYNCS.PHASECHK.TRANS64 P0, [R6+URZ], R5 ;  /* 0x00000005060085a7 */ /* 0x000e64000800007f */
[----:B-1----:R-:W-:Y:S05]  /*11fc0*/  @!P0 BRA `(.L_x_248) ;  /* 0xfffffffc00f08947 */ /* 0x002fea000383ffff */
[----:B------:R-:W-:Y:S05]  /*11fd0*/  BRA `(.L_x_265) ;  /* 0xfffffff800807947 */ /* 0x000fea000383ffff */
.L_x_249:
[----:B0-----:R0:W1:Y:S02]  /*11fe0*/  SYNCS.PHASECHK.TRANS64.TRYWAIT P0, [R7+URZ], R4 ;  /* 0x00000004070075a7 */ /* 0x001064000800017f */
[----:B-1----:R-:W-:Y:S05]  /*11ff0*/  @!P0 NANOSLEEP.SYNCS 0x989680 ;  /* 0x009896800000895d */ /* 0x002fea0003900000 */
[----:B------:R-:W1:Y:S02]  /*12000*/  @!P0 SYNCS.PHASECHK.TRANS64 P0, [R7+URZ], R4 ;  /* 0x00000004070085a7 */ /* 0x000e64000800007f */
[----:B-1----:R-:W-:Y:S05]  /*12010*/  @!P0 BRA `(.L_x_249) ;  /* 0xfffffffc00f08947 */ /* 0x002fea000383ffff */
[----:B------:R-:W-:Y:S05]  /*12020*/  BRA `(.L_x_266) ;  /* 0xfffffff800907947 */ /* 0x000fea000383ffff */
.L_x_250:
[----:B0-----:R0:W1:Y:S02]  /*12030*/  SYNCS.PHASECHK.TRANS64.TRYWAIT P0, [R6+URZ], R5 ;  /* 0x00000005060075a7 */ /* 0x001064000800017f */
[----:B-1----:R-:W-:Y:S05]  /*12040*/  @!P0 NANOSLEEP.SYNCS 0x989680 ;  /* 0x009896800000895d */ /* 0x002fea0003900000 */
[----:B------:R-:W1:Y:S02]  /*12050*/  @!P0 SYNCS.PHASECHK.TRANS64 P0, [R6+URZ], R5 ;  /* 0x00000005060085a7 */ /* 0x000e64000800007f */
[----:B-1----:R-:W-:Y:S05]  /*12060*/  @!P0 BRA `(.L_x_250) ;  /* 0xfffffffc00f08947 */ /* 0x002fea000383ffff */
[----:B------:R-:W-:Y:S05]  /*12070*/  BRA `(.L_x_267) ;  /* 0xfffffff800a07947 */ /* 0x000fea000383ffff */
.L_x_251:
[----:B0-----:R0:W1:Y:S02]  /*12080*/  SYNCS.PHASECHK.TRANS64.TRYWAIT P0, [R7+URZ], R4 ;  /* 0x00000004070075a7 */ /* 0x001064000800017f */
[----:B-1----:R-:W-:Y:S05]  /*12090*/  @!P0 NANOSLEEP.SYNCS 0x989680 ;  /* 0x009896800000895d */ /* 0x002fea0003900000 */
[----:B------:R-:W1:Y:S02]  /*120a0*/  @!P0 SYNCS.PHASECHK.TRANS64 P0, [R7+URZ], R4 ;  /* 0x00000004070085a7 */ /* 0x000e64000800007f */
[----:B-1----:R-:W-:Y:S05]  /*120b0*/  @!P0 BRA `(.L_x_251) ;  /* 0xfffffffc00f08947 */ /* 0x002fea000383ffff */
[----:B------:R-:W-:Y:S05]  /*120c0*/  BRA `(.L_x_268) ;  /* 0xfffffff800b07947 */ /* 0x000fea000383ffff */
.L_x_252:
[----:B-1----:R1:W2:Y:S02]  /*120d0*/  SYNCS.PHASECHK.TRANS64.TRYWAIT P0, [R6+URZ], R5 ;  /* 0x00000005060075a7 */ /* 0x0022a4000800017f */
[----:B--2---:R-:W-:Y:S05]  /*120e0*/  @!P0 NANOSLEEP.SYNCS 0x989680 ;  /* 0x009896800000895d */ /* 0x004fea0003900000 */
[----:B------:R-:W2:Y:S02]  /*120f0*/  @!P0 SYNCS.PHASECHK.TRANS64 P0, [R6+URZ], R5 ;  /* 0x00000005060085a7 */ /* 0x000ea4000800007f */
[----:B--2---:R-:W-:Y:S05]  /*12100*/  @!P0 BRA `(.L_x_252) ;  /* 0xfffffffc00f08947 */ /* 0x004fea000383ffff */
[----:B------:R-:W-:Y:S05]  /*12110*/  BRA `(.L_x_269) ;  /* 0xfffffff800b87947 */ /* 0x000fea000383ffff */
.L_x_270:
[----:B------:R-:W-:-:S00]  /*12120*/  BRA `(.L_x_270) ;  /* 0xfffffffc00fc7947 */ /* 0x000fc0000383ffff */
[----:B------:R-:W-:-:S00]  /*12130*/  NOP ;  /* 0x0000000000007918 */ /* 0x000fc00000000000 */
        /* <DEDUP_REMOVED lines=12> */
.L_x_271:


//--------------------- .nv.shared._ZN7cutlass13device_kernelINS_4gemm6kernel13GemmUniversalIN4cute5tupleIJiiiiEEENS1_10collective13CollectiveMmaINS1_43MainloopSm90TmaGmmaWarpSpecializedSparseFP8ILi10ENS5_IJNS4_1CILi2EEENSA_ILi1EEESC_EEENS1_35KernelTmaWarpSpecializedCooperativeEEENS5_IJNSA_ILi128EEENSA_ILi256EEENSA_ILi64EEEEEENS_12float_e4m3_tENS5_IJNS4_6LayoutINS5_IJiNS5_IJSB_iEEEiEEENS5_IJlNS5_IJSC_SB_EEElEEEEENSL_INS5_IJNS5_IJSI_iEEESR_iEEENS5_IJNS5_IJSI_NSA_ILi4096EEEEEENS5_IJSC_lEEElEEEEEEEESK_NS5_IJlSC_lEEENS4_8TiledMMAINS4_8MMA_AtomIJNS4_4SM904GMMA6SPARSE32GMMA_64x256x64_F32E4M3E4M3_SS_TNILNS13_7ScaleInE1ELS16_1ELNS13_9SparseSelE0EEEEEENSL_ISD_NS5_IJSC_NSA_ILi0EEES1A_EEEEENS5_IJNS4_10UnderscoreES1D_S1D_EEEEENS4_13SM90_TMA_LOADENS4_14ComposedLayoutINS4_7SwizzleILi1ELi4ELi3EEENS4_25smem_sparse_ptr_flag_bitsILi2ELi8EEENSL_INS5_IJNS5_IJSC_NSA_ILi8EEEEEENS5_IJSB_NSA_ILi32EEEEEEEEENS5_IJNS5_IJS1A_SI_EEESO_EEEEEEEvNS4_8identityENS4_23SM90_TMA_LOAD_MULTICASTENS1H_INS1I_ILi2ELi4ELi3EEENS4_18smem_ptr_flag_bitsILi8EEENSL_INS5_IJS1M_SI_EEENS5_IJSI_SC_EEEEEEEvS1V_EENS_8epilogue10collective6detail29Sm90TmaWarpSpecializedAdapterINS26_15DefaultEpilogueIfNS5_IJSC_llEEES2A_NS25_6thread17LinearCombinationIfLi1EffLNS2B_9ScaleType4KindE0ELNS_15FloatRoundStyleE2EfEENS1_15EpilogueDefaultEEEEEvvEEEEvNT_6ParamsE --------------------------
	.section	.nv.shared._ZN7cutlass13device_kernelINS_4gemm6kernel13GemmUniversalIN4cute5tupleIJiiiiEEENS1_10collective13CollectiveMmaINS1_43MainloopSm90TmaGmmaWarpSpecializedSparseFP8ILi10ENS5_IJNS4_1CILi2EEENSA_ILi1EEESC_EEENS1_35KernelTmaWarpSpecializedCooperativeEEENS5_IJNSA_ILi128EEENSA_ILi256EEENSA_ILi64EEEEEENS_12float_e4m3_tENS5_IJNS4_6LayoutINS5_IJiNS5_IJSB_iEEEiEEENS5_IJlNS5_IJSC_SB_EEElEEEEENSL_INS5_IJNS5_IJSI_iEEESR_iEEENS5_IJNS5_IJSI_NSA_ILi4096EEEEEENS5_IJSC_lEEElEEEEEEEESK_NS5_IJlSC_lEEENS4_8TiledMMAINS4_8MMA_AtomIJNS4_4SM904GMMA6SPARSE32GMMA_64x256x64_F32E4M3E4M3_SS_TNILNS13_7ScaleInE1ELS16_1ELNS13_9SparseSelE0EEEEEENSL_ISD_NS5_IJSC_NSA_ILi0EEES1A_EEEEENS5_IJNS4_10UnderscoreES1D_S1D_EEEEENS4_13SM90_TMA_LOADENS4_14ComposedLayoutINS4_7SwizzleILi1ELi4ELi3EEENS4_25smem_sparse_ptr_flag_bitsILi2ELi8EEENSL_INS5_IJNS5_IJSC_NSA_ILi8EEEEEENS5_IJSB_NSA_ILi32EEEEEEEEENS5_IJNS5_IJS1A_SI_EEESO_EEEEEEEvNS4_8identityENS4_23SM90_TMA_LOAD_MULTICASTENS1H_INS1I_ILi2ELi4ELi3EEENS4_18smem_ptr_flag_bitsILi8EEENSL_INS5_IJS1M_SI_EEENS5_IJSI_SC_EEEEEEEvS1V_EENS_8epilogue10collective6detail29Sm90TmaWarpSpecializedAdapterINS26_15DefaultEpilogueIfNS5_IJSC_llEEES2A_NS25_6thread17LinearCombinationIfLi1EffLNS2B_9ScaleType4KindE0ELNS_15FloatRoundStyleE2EfEENS1_15EpilogueDefaultEEEEEvvEEEEvNT_6ParamsE,"aw",@nobits
	.sectionflags	@""
	.align	16
	.zero		1024


//--------------------- .nv.shared.reserved.0     --------------------------
	.section	.nv.shared.reserved.0,"aw",@nobits
	.weak		__nv_reservedSMEM_offset_0_alias
	.size		__nv_reservedSMEM_offset_0_alias, 0, 0
	.other		__nv_reservedSMEM_offset_0_alias,@"STO_CUDA_RESERVED_SHARED STV_DEFAULT"
__nv_reservedSMEM_offset_0_alias:
	.zero		0


//--------------------- .nv.global                --------------------------
	.section	.nv.global,"aw",@nobits
.nv.global:
	.type		_ZN39_INTERNAL_907d40f1_4_k_cu_10bdbdee_31904cute1_E,@object
	.size		_ZN39_INTERNAL_907d40f1_4_k_cu_10bdbdee_31904cute1_E,(_ZN39_INTERNAL_907d40f1_4_k_cu_10bdbdee_31904cuda3std3__45__cpo6cbeginE - _ZN39_INTERNAL_907d40f1_4_k_cu_10bdbdee_31904cute1_E)
_ZN39_INTERNAL_907d40f1_4_k_cu_10bdbdee_31904cute1_E:
	.zero		1
	.type		_ZN39_INTERNAL_907d40f1_4_k_cu_10bdbdee_31904cuda3std3__45__cpo6cbeginE,@object
	.size		_ZN39_INTERNAL_907d40f1_4_k_cu_10bdbdee_31904cuda3std3__45__cpo6cbeginE,(_ZN39_INTERNAL_907d40f1_4_k_cu_10bdbdee_31904cuda3std3__48in_placeE - _ZN39_INTERNAL_907d40f1_4_k_cu_10bdbdee_31904cuda3std3__45__cpo6cbeginE)
_ZN39_INTERNAL_907d40f1_4_k_cu_10bdbdee_31904cuda3std3__45__cpo6cbeginE:
	.zero		1
	.type		_ZN39_INTERNAL_907d40f1_4_k_cu_10bdbdee_31904cuda3std3__48in_placeE,@object
	.size		_ZN39_INTERNAL_907d40f1_4_k_cu_10bdbdee_31904cuda3std3__48in_placeE,(_ZN39_INTERNAL_907d40f1_4_k_cu_10bdbdee_31904cuda3std6ranges3__45__cpo9iter_moveE - _ZN39_INTERNAL_907d40f1_4_k_cu_10bdbdee_31904cuda3std3__48in_placeE)
_ZN39_INTERNAL_907d40f1_4_k_cu_10bdbdee_31904cuda3std3__48in_placeE:
	.zero		1
	.type		_ZN39_INTERNAL_907d40f1_4_k_cu_10bdbdee_31904cuda3std6ranges3__45__cpo9iter_moveE,@object
	.size		_ZN39_INTERNAL_907d40f1_4_k_cu_10bdbdee_31904cuda3std6ranges3__45__cpo9iter_moveE,(_ZN39_INTERNAL_907d40f1_4_k_cu_10bdbdee_31904cuda3std3__45__cpo5beginE - _ZN39_INTERNAL_907d40f1_4_k_cu_10bdbdee_31904cuda3std6ranges3__45__cpo9iter_moveE)
_ZN39_INTERNAL_907d40f1_4_k_cu_10bdbdee_31904cuda3std6ranges3__45__cpo9iter_moveE:
	.zero		1
	.type		_ZN39_INTERNAL_907d40f1_4_k_cu_10bdbdee_31904cuda3std3__45__cpo5beginE,@object
	.size		_ZN39_INTERNAL_907d40f1_4_k_cu_10bdbdee_31904cuda3std3__45__cpo5beginE,(_ZN39_INTERNAL_907d40f1_4_k_cu_10bdbdee_31904cuda3std3__441_GLOBAL__N__907d40f1_4_k_cu_10bdbdee_31906ignoreE - _ZN39_INTERNAL_907d40f1_4_k_cu_10bdbdee_31904cuda3std3__45__cpo5beginE)
_ZN39_INTERNAL_907d40f1_4_k_cu_10bdbdee_31904cuda3std3__45__cpo5beginE:
	.zero		1
	.type		_ZN39_INTERNAL_907d40f1_4_k_cu_10bdbdee_31904cuda3std3__441_GLOBAL__N__907d40f1_4_k_cu_10bdbdee_31906ignoreE,@object
	.size		_ZN39_INTERNAL_907d40f1_4_k_cu_10bdbdee_31904cuda3std3__441_GLOBAL__N__907d40f1_4_k_cu_10bdbdee_31906ignoreE,(_ZN39_INTERNAL_907d40f1_4_k_cu_10bdbdee_31904cute7productE - _ZN39_INTERNAL_907d40f1_4_k_cu_10bdbdee_31904cuda3std3__441_GLOBAL__N__907d40f1_4_k_cu_10bdbdee_31906ignoreE)
_ZN39_INTERNAL_907d40f1_4_k_cu_10bdbdee_31904cuda3std3__441_GLOBAL__N__907d40f1_4_k_cu_10bdbdee_31906ignoreE:
	.zero		1
	.type		_ZN39_INTERNAL_907d40f1_4_k_cu_10bdbdee_31904cute7productE,@object
	.size		_ZN39_INTERNAL_907d40f1_4_k_cu_10bdbdee_31904cute7productE,(_ZN39_INTERNAL_907d40f1_4_k_cu_10bdbdee_31904cuda3std3__45__cpo3endE - _ZN39_INTERNAL_907d40f1_4_k_cu_10bdbdee_31904cute7productE)
_ZN39_INTERNAL_907d40f1_4_k_cu_10bdbdee_31904cute7productE:
	.zero		1
	.type		_ZN39_INTERNAL_907d40f1_4_k_cu_10bdbdee_31904cuda3std3__45__cpo3endE,@object
	.size		_ZN39_INTERNAL_907d40f1_4_k_cu_10bdbdee_31904cuda3std3__45__cpo3endE,(_ZN39_INTERNAL_907d40f1_4_k_cu_10bdbdee_31904cuda3std3__419piecewise_constructE - _ZN39_INTERNAL_907d40f1_4_k_cu_10bdbdee_31904cuda3std3__45__cpo3endE)
_ZN39_INTERNAL_907d40f1_4_k_cu_10bdbdee_31904cuda3std3__45__cpo3endE:
	.zero		1
	.type		_ZN39_INTERNAL_907d40f1_4_k_cu_10bdbdee_31904cuda3std3__419piecewise_constructE,@object
	.size		_ZN39_INTERNAL_907d40f1_4_k_cu_10bdbdee_31904cuda3std3__419piecewise_constructE,(_ZN39_INTERNAL_907d40f1_4_k_cu_10bdbdee_31904cuda3std3__45__cpo4cendE - _ZN39_INTERNAL_907d40f1_4_k_cu_10bdbdee_31904cuda3std3__419piecewise_constructE)
_ZN39_INTERNAL_907d40f1_4_k_cu_10bdbdee_31904cuda3std3__419piecewise_constructE:
	.zero		1
	.type		_ZN39_INTERNAL_907d40f1_4_k_cu_10bdbdee_31904cuda3std3__45__cpo4cendE,@object
	.size		_ZN39_INTERNAL_907d40f1_4_k_cu_10bdbdee_31904cuda3std3__45__cpo4cendE,(_ZN39_INTERNAL_907d40f1_4_k_cu_10bdbdee_31904cuda3std6ranges3__45__cpo4swapE - _ZN39_INTERNAL_907d40f1_4_k_cu_10bdbdee_31904cuda3std3__45__cpo4cendE)
_ZN39_INTERNAL_907d40f1_4_k_cu_10bdbdee_31904cuda3std3__45__cpo4cendE:
	.zero		1
	.type		_ZN39_INTERNAL_907d40f1_4_k_cu_10bdbdee_31904cuda3std6ranges3__45__cpo4swapE,@object
	.size		_ZN39_INTERNAL_907d40f1_4_k_cu_10bdbdee_31904cuda3std6ranges3__45__cpo4swapE,(.L_7 - _ZN39_INTERNAL_907d40f1_4_k_cu_10bdbdee_31904cuda3std6ranges3__45__cpo4swapE)
_ZN39_INTERNAL_907d40f1_4_k_cu_10bdbdee_31904cuda3std6ranges3__45__cpo4swapE:
	.zero		1
.L_7:


//--------------------- .nv.constant0._ZN7cutlass13device_kernelINS_4gemm6kernel13GemmUniversalIN4cute5tupleIJiiiiEEENS1_10collective13CollectiveMmaINS1_43MainloopSm90TmaGmmaWarpSpecializedSparseFP8ILi10ENS5_IJNS4_1CILi2EEENSA_ILi1EEESC_EEENS1_35KernelTmaWarpSpecializedCooperativeEEENS5_IJNSA_ILi128EEENSA_ILi256EEENSA_ILi64EEEEEENS_12float_e4m3_tENS5_IJNS4_6LayoutINS5_IJiNS5_IJSB_iEEEiEEENS5_IJlNS5_IJSC_SB_EEElEEEEENSL_INS5_IJNS5_IJSI_iEEESR_iEEENS5_IJNS5_IJSI_NSA_ILi4096EEEEEENS5_IJSC_lEEElEEEEEEEESK_NS5_IJlSC_lEEENS4_8TiledMMAINS4_8MMA_AtomIJNS4_4SM904GMMA6SPARSE32GMMA_64x256x64_F32E4M3E4M3_SS_TNILNS13_7ScaleInE1ELS16_1ELNS13_9SparseSelE0EEEEEENSL_ISD_NS5_IJSC_NSA_ILi0EEES1A_EEEEENS5_IJNS4_10UnderscoreES1D_S1D_EEEEENS4_13SM90_TMA_LOADENS4_14ComposedLayoutINS4_7SwizzleILi1ELi4ELi3EEENS4_25smem_sparse_ptr_flag_bitsILi2ELi8EEENSL_INS5_IJNS5_IJSC_NSA_ILi8EEEEEENS5_IJSB_NSA_ILi32EEEEEEEEENS5_IJNS5_IJS1A_SI_EEESO_EEEEEEEvNS4_8identityENS4_23SM90_TMA_LOAD_MULTICASTENS1H_INS1I_ILi2ELi4ELi3EEENS4_18smem_ptr_flag_bitsILi8EEENSL_INS5_IJS1M_SI_EEENS5_IJSI_SC_EEEEEEEvS1V_EENS_8epilogue10collective6detail29Sm90TmaWarpSpecializedAdapterINS26_15DefaultEpilogueIfNS5_IJSC_llEEES2A_NS25_6thread17LinearCombinationIfLi1EffLNS2B_9ScaleType4KindE0ELNS_15FloatRoundStyleE2EfEENS1_15EpilogueDefaultEEEEEvvEEEEvNT_6ParamsE --------------------------
	.section	.nv.constant0._ZN7cutlass13device_kernelINS_4gemm6kernel13GemmUniversalIN4cute5tupleIJiiiiEEENS1_10collective13CollectiveMmaINS1_43MainloopSm90TmaGmmaWarpSpecializedSparseFP8ILi10ENS5_IJNS4_1CILi2EEENSA_ILi1EEESC_EEENS1_35KernelTmaWarpSpecializedCooperativeEEENS5_IJNSA_ILi128EEENSA_ILi256EEENSA_ILi64EEEEEENS_12float_e4m3_tENS5_IJNS4_6LayoutINS5_IJiNS5_IJSB_iEEEiEEENS5_IJlNS5_IJSC_SB_EEElEEEEENSL_INS5_IJNS5_IJSI_iEEESR_iEEENS5_IJNS5_IJSI_NSA_ILi4096EEEEEENS5_IJSC_lEEElEEEEEEEESK_NS5_IJlSC_lEEENS4_8TiledMMAINS4_8MMA_AtomIJNS4_4SM904GMMA6SPARSE32GMMA_64x256x64_F32E4M3E4M3_SS_TNILNS13_7ScaleInE1ELS16_1ELNS13_9SparseSelE0EEEEEENSL_ISD_NS5_IJSC_NSA_ILi0EEES1A_EEEEENS5_IJNS4_10UnderscoreES1D_S1D_EEEEENS4_13SM90_TMA_LOADENS4_14ComposedLayoutINS4_7SwizzleILi1ELi4ELi3EEENS4_25smem_sparse_ptr_flag_bitsILi2ELi8EEENSL_INS5_IJNS5_IJSC_NSA_ILi8EEEEEENS5_IJSB_NSA_ILi32EEEEEEEEENS5_IJNS5_IJS1A_SI_EEESO_EEEEEEEvNS4_8identityENS4_23SM90_TMA_LOAD_MULTICASTENS1H_INS1I_ILi2ELi4ELi3EEENS4_18smem_ptr_flag_bitsILi8EEENSL_INS5_IJS1M_SI_EEENS5_IJSI_SC_EEEEEEEvS1V_EENS_8epilogue10collective6detail29Sm90TmaWarpSpecializedAdapterINS26_15DefaultEpilogueIfNS5_IJSC_llEEES2A_NS25_6thread17LinearCombinationIfLi1EffLNS2B_9ScaleType4KindE0ELNS_15FloatRoundStyleE2EfEENS1_15EpilogueDefaultEEEEEvvEEEEvNT_6ParamsE,"a",@progbits
	.sectionflags	@""
	.align	4
.nv.constant0._ZN7cutlass13device_kernelINS_4gemm6kernel13GemmUniversalIN4cute5tupleIJiiiiEEENS1_10collective13CollectiveMmaINS1_43MainloopSm90TmaGmmaWarpSpecializedSparseFP8ILi10ENS5_IJNS4_1CILi2EEENSA_ILi1EEESC_EEENS1_35KernelTmaWarpSpecializedCooperativeEEENS5_IJNSA_ILi128EEENSA_ILi256EEENSA_ILi64EEEEEENS_12float_e4m3_tENS5_IJNS4_6LayoutINS5_IJiNS5_IJSB_iEEEiEEENS5_IJlNS5_IJSC_SB_EEElEEEEENSL_INS5_IJNS5_IJSI_iEEESR_iEEENS5_IJNS5_IJSI_NSA_ILi4096EEEEEENS5_IJSC_lEEElEEEEEEEESK_NS5_IJlSC_lEEENS4_8TiledMMAINS4_8MMA_AtomIJNS4_4SM904GMMA6SPARSE32GMMA_64x256x64_F32E4M3E4M3_SS_TNILNS13_7ScaleInE1ELS16_1ELNS13_9SparseSelE0EEEEEENSL_ISD_NS5_IJSC_NSA_ILi0EEES1A_EEEEENS5_IJNS4_10UnderscoreES1D_S1D_EEEEENS4_13SM90_TMA_LOADENS4_14ComposedLayoutINS4_7SwizzleILi1ELi4ELi3EEENS4_25smem_sparse_ptr_flag_bitsILi2ELi8EEENSL_INS5_IJNS5_IJSC_NSA_ILi8EEEEEENS5_IJSB_NSA_ILi32EEEEEEEEENS5_IJNS5_IJS1A_SI_EEESO_EEEEEEEvNS4_8identityENS4_23SM90_TMA_LOAD_MULTICASTENS1H_INS1I_ILi2ELi4ELi3EEENS4_18smem_ptr_flag_bitsILi8EEENSL_INS5_IJS1M_SI_EEENS5_IJSI_SC_EEEEEEEvS1V_EENS_8epilogue10collective6detail29Sm90TmaWarpSpecializedAdapterINS26_15DefaultEpilogueIfNS5_IJSC_llEEES2A_NS25_6thread17LinearCombinationIfLi1EffLNS2B_9ScaleType4KindE0ELNS_15FloatRoundStyleE2EfEENS1_15EpilogueDefaultEEEEEvvEEEEvNT_6ParamsE:
	.zero		1920


//--------------------- SYMBOLS --------------------------

	.type		.nv.reservedSmem.offset0,@object
	.size		.nv.reservedSmem.offset0,0x4
